//
// Generated by NVIDIA NVVM Compiler
//
// Compiler Build ID: CL-36424714
// Cuda compilation tools, release 13.0, V13.0.88
// Based on NVVM 20.0.0
//

.version 9.0
.target sm_100
.address_size 64

	// .globl	_Z18bc_gpu_update_edgeILb0EEvPfPKiS2_S2_iiPiPyS0_mmS2_iiii
.extern .func  (.param .b64 func_retval0) malloc
(
	.param .b64 malloc_param_0
)
;
.extern .func free
(
	.param .b64 free_param_0
)
;
// _ZZ18bc_gpu_update_edgeILb0EEvPfPKiS2_S2_iiPiPyS0_mmS2_iiiiE9recompute has been demoted
// _ZZ18bc_gpu_update_edgeILb0EEvPfPKiS2_S2_iiPiPyS0_mmS2_iiiiE5u_low has been demoted
// _ZZ18bc_gpu_update_edgeILb0EEvPfPKiS2_S2_iiPiPyS0_mmS2_iiiiE6u_high has been demoted
// _ZZ18bc_gpu_update_edgeILb0EEvPfPKiS2_S2_iiPiPyS0_mmS2_iiiiE7touched has been demoted
// _ZZ18bc_gpu_update_edgeILb0EEvPfPKiS2_S2_iiPiPyS0_mmS2_iiiiE2dP has been demoted
// _ZZ18bc_gpu_update_edgeILb0EEvPfPKiS2_S2_iiPiPyS0_mmS2_iiiiE9sigma_hat has been demoted
// _ZZ18bc_gpu_update_edgeILb0EEvPfPKiS2_S2_iiPiPyS0_mmS2_iiiiE9delta_hat has been demoted
// _ZZ18bc_gpu_update_edgeILb0EEvPfPKiS2_S2_iiPiPyS0_mmS2_iiiiE2QQ has been demoted
// _ZZ18bc_gpu_update_edgeILb0EEvPfPKiS2_S2_iiPiPyS0_mmS2_iiiiE4done has been demoted
// _ZZ18bc_gpu_update_edgeILb0EEvPfPKiS2_S2_iiPiPyS0_mmS2_iiiiE11touched_row has been demoted
// _ZZ18bc_gpu_update_edgeILb0EEvPfPKiS2_S2_iiPiPyS0_mmS2_iiiiE13sigma_hat_row has been demoted
// _ZZ18bc_gpu_update_edgeILb0EEvPfPKiS2_S2_iiPiPyS0_mmS2_iiiiE13delta_hat_row has been demoted
// _ZZ18bc_gpu_update_edgeILb0EEvPfPKiS2_S2_iiPiPyS0_mmS2_iiiiE9moved_row has been demoted
// _ZZ18bc_gpu_update_edgeILb0EEvPfPKiS2_S2_iiPiPyS0_mmS2_iiiiE12movement_row has been demoted
// _ZZ18bc_gpu_update_edgeILb0EEvPfPKiS2_S2_iiPiPyS0_mmS2_iiiiE2dP_0 has been demoted
// _ZZ18bc_gpu_update_edgeILb0EEvPfPKiS2_S2_iiPiPyS0_mmS2_iiiiE1Q has been demoted
// _ZZ18bc_gpu_update_edgeILb0EEvPfPKiS2_S2_iiPiPyS0_mmS2_iiiiE2Q2 has been demoted
// _ZZ18bc_gpu_update_edgeILb0EEvPfPKiS2_S2_iiPiPyS0_mmS2_iiiiE2QQ_0 has been demoted
// _ZZ18bc_gpu_update_edgeILb0EEvPfPKiS2_S2_iiPiPyS0_mmS2_iiiiE5d_row has been demoted
// _ZZ18bc_gpu_update_edgeILb0EEvPfPKiS2_S2_iiPiPyS0_mmS2_iiiiE9sigma_row has been demoted
// _ZZ18bc_gpu_update_edgeILb0EEvPfPKiS2_S2_iiPiPyS0_mmS2_iiiiE9delta_row has been demoted
// _ZZ18bc_gpu_update_edgeILb0EEvPfPKiS2_S2_iiPiPyS0_mmS2_iiiiE13current_depth has been demoted
// _ZZ18bc_gpu_update_edgeILb0EEvPfPKiS2_S2_iiPiPyS0_mmS2_iiiiE4done_0 has been demoted
// _ZZ18bc_gpu_update_edgeILb0EEvPfPKiS2_S2_iiPiPyS0_mmS2_iiiiE6repeat has been demoted
// _ZZ18bc_gpu_update_edgeILb0EEvPfPKiS2_S2_iiPiPyS0_mmS2_iiiiE4done_1 has been demoted
// _ZZ18bc_gpu_update_edgeILb1EEvPfPKiS2_S2_iiPiPyS0_mmS2_iiiiE9recompute has been demoted
// _ZZ18bc_gpu_update_edgeILb1EEvPfPKiS2_S2_iiPiPyS0_mmS2_iiiiE5u_low has been demoted
// _ZZ18bc_gpu_update_edgeILb1EEvPfPKiS2_S2_iiPiPyS0_mmS2_iiiiE6u_high has been demoted
// _ZZ18bc_gpu_update_edgeILb1EEvPfPKiS2_S2_iiPiPyS0_mmS2_iiiiE7touched has been demoted
// _ZZ18bc_gpu_update_edgeILb1EEvPfPKiS2_S2_iiPiPyS0_mmS2_iiiiE2dP has been demoted
// _ZZ18bc_gpu_update_edgeILb1EEvPfPKiS2_S2_iiPiPyS0_mmS2_iiiiE9sigma_hat has been demoted
// _ZZ18bc_gpu_update_edgeILb1EEvPfPKiS2_S2_iiPiPyS0_mmS2_iiiiE9delta_hat has been demoted
// _ZZ18bc_gpu_update_edgeILb1EEvPfPKiS2_S2_iiPiPyS0_mmS2_iiiiE2QQ has been demoted
// _ZZ18bc_gpu_update_edgeILb1EEvPfPKiS2_S2_iiPiPyS0_mmS2_iiiiE4done has been demoted
// _ZZ18bc_gpu_update_edgeILb1EEvPfPKiS2_S2_iiPiPyS0_mmS2_iiiiE11touched_row has been demoted
// _ZZ18bc_gpu_update_edgeILb1EEvPfPKiS2_S2_iiPiPyS0_mmS2_iiiiE13sigma_hat_row has been demoted
// _ZZ18bc_gpu_update_edgeILb1EEvPfPKiS2_S2_iiPiPyS0_mmS2_iiiiE13delta_hat_row has been demoted
// _ZZ18bc_gpu_update_edgeILb1EEvPfPKiS2_S2_iiPiPyS0_mmS2_iiiiE9moved_row has been demoted
// _ZZ18bc_gpu_update_edgeILb1EEvPfPKiS2_S2_iiPiPyS0_mmS2_iiiiE12movement_row has been demoted
// _ZZ18bc_gpu_update_edgeILb1EEvPfPKiS2_S2_iiPiPyS0_mmS2_iiiiE2dP_0 has been demoted
// _ZZ18bc_gpu_update_edgeILb1EEvPfPKiS2_S2_iiPiPyS0_mmS2_iiiiE1Q has been demoted
// _ZZ18bc_gpu_update_edgeILb1EEvPfPKiS2_S2_iiPiPyS0_mmS2_iiiiE2Q2 has been demoted
// _ZZ18bc_gpu_update_edgeILb1EEvPfPKiS2_S2_iiPiPyS0_mmS2_iiiiE2QQ_0 has been demoted
// _ZZ18bc_gpu_update_edgeILb1EEvPfPKiS2_S2_iiPiPyS0_mmS2_iiiiE5d_row has been demoted
// _ZZ18bc_gpu_update_edgeILb1EEvPfPKiS2_S2_iiPiPyS0_mmS2_iiiiE9sigma_row has been demoted
// _ZZ18bc_gpu_update_edgeILb1EEvPfPKiS2_S2_iiPiPyS0_mmS2_iiiiE9delta_row has been demoted
// _ZZ18bc_gpu_update_edgeILb1EEvPfPKiS2_S2_iiPiPyS0_mmS2_iiiiE13current_depth has been demoted
// _ZZ18bc_gpu_update_edgeILb1EEvPfPKiS2_S2_iiPiPyS0_mmS2_iiiiE4done_0 has been demoted
// _ZZ18bc_gpu_update_edgeILb1EEvPfPKiS2_S2_iiPiPyS0_mmS2_iiiiE6repeat has been demoted
// _ZZ18bc_gpu_update_edgeILb1EEvPfPKiS2_S2_iiPiPyS0_mmS2_iiiiE4done_1 has been demoted
// _ZZ22bc_gpu_update_edge_optILb0ELi0EEvPfPKiS2_S2_iiPiPyS0_S3_S4_S0_S3_S3_S3_S3_S3_S3_S3_mmmmS2_iiiiE1l has been demoted
// _ZZ22bc_gpu_update_edge_optILb0ELi0EEvPfPKiS2_S2_iiPiPyS0_S3_S4_S0_S3_S3_S3_S3_S3_S3_S3_mmmmS2_iiiiE1i has been demoted
// _ZZ22bc_gpu_update_edge_optILb0ELi0EEvPfPKiS2_S2_iiPiPyS0_S3_S4_S0_S3_S3_S3_S3_S3_S3_S3_mmmmS2_iiiiE7compute has been demoted
// _ZZ22bc_gpu_update_edge_optILb0ELi0EEvPfPKiS2_S2_iiPiPyS0_S3_S4_S0_S3_S3_S3_S3_S3_S3_S3_mmmmS2_iiiiE9recompute has been demoted
// _ZZ22bc_gpu_update_edge_optILb0ELi0EEvPfPKiS2_S2_iiPiPyS0_S3_S4_S0_S3_S3_S3_S3_S3_S3_S3_mmmmS2_iiiiE5u_low has been demoted
// _ZZ22bc_gpu_update_edge_optILb0ELi0EEvPfPKiS2_S2_iiPiPyS0_S3_S4_S0_S3_S3_S3_S3_S3_S3_S3_mmmmS2_iiiiE6u_high has been demoted
// _ZZ22bc_gpu_update_edge_optILb0ELi0EEvPfPKiS2_S2_iiPiPyS0_S3_S4_S0_S3_S3_S3_S3_S3_S3_S3_mmmmS2_iiiiE5d_row has been demoted
// _ZZ22bc_gpu_update_edge_optILb0ELi0EEvPfPKiS2_S2_iiPiPyS0_S3_S4_S0_S3_S3_S3_S3_S3_S3_S3_mmmmS2_iiiiE9sigma_row has been demoted
// _ZZ22bc_gpu_update_edge_optILb0ELi0EEvPfPKiS2_S2_iiPiPyS0_S3_S4_S0_S3_S3_S3_S3_S3_S3_S3_mmmmS2_iiiiE9delta_row has been demoted
// _ZZ22bc_gpu_update_edge_optILb0ELi0EEvPfPKiS2_S2_iiPiPyS0_S3_S4_S0_S3_S3_S3_S3_S3_S3_S3_mmmmS2_iiiiE9src_level has been demoted
// _ZZ22bc_gpu_update_edge_optILb0ELi0EEvPfPKiS2_S2_iiPiPyS0_S3_S4_S0_S3_S3_S3_S3_S3_S3_S3_mmmmS2_iiiiE9dst_level has been demoted
// _ZZ22bc_gpu_update_edge_optILb0ELi0EEvPfPKiS2_S2_iiPiPyS0_S3_S4_S0_S3_S3_S3_S3_S3_S3_S3_mmmmS2_iiiiE11touched_row has been demoted
// _ZZ22bc_gpu_update_edge_optILb0ELi0EEvPfPKiS2_S2_iiPiPyS0_S3_S4_S0_S3_S3_S3_S3_S3_S3_S3_mmmmS2_iiiiE13sigma_hat_row has been demoted
// _ZZ22bc_gpu_update_edge_optILb0ELi0EEvPfPKiS2_S2_iiPiPyS0_S3_S4_S0_S3_S3_S3_S3_S3_S3_S3_mmmmS2_iiiiE13delta_hat_row has been demoted
// _ZZ22bc_gpu_update_edge_optILb0ELi0EEvPfPKiS2_S2_iiPiPyS0_S3_S4_S0_S3_S3_S3_S3_S3_S3_S3_mmmmS2_iiiiE5Q_row has been demoted
// _ZZ22bc_gpu_update_edge_optILb0ELi0EEvPfPKiS2_S2_iiPiPyS0_S3_S4_S0_S3_S3_S3_S3_S3_S3_S3_mmmmS2_iiiiE6Q2_row has been demoted
// _ZZ22bc_gpu_update_edge_optILb0ELi0EEvPfPKiS2_S2_iiPiPyS0_S3_S4_S0_S3_S3_S3_S3_S3_S3_S3_mmmmS2_iiiiE8temp_row has been demoted
// _ZZ22bc_gpu_update_edge_optILb0ELi0EEvPfPKiS2_S2_iiPiPyS0_S3_S4_S0_S3_S3_S3_S3_S3_S3_S3_mmmmS2_iiiiE6QQ_row has been demoted
// _ZZ22bc_gpu_update_edge_optILb0ELi0EEvPfPKiS2_S2_iiPiPyS0_S3_S4_S0_S3_S3_S3_S3_S3_S3_S3_mmmmS2_iiiiE13current_depth has been demoted
// _ZZ22bc_gpu_update_edge_optILb0ELi0EEvPfPKiS2_S2_iiPiPyS0_S3_S4_S0_S3_S3_S3_S3_S3_S3_S3_mmmmS2_iiiiE4done has been demoted
// _ZZ22bc_gpu_update_edge_optILb0ELi0EEvPfPKiS2_S2_iiPiPyS0_S3_S4_S0_S3_S3_S3_S3_S3_S3_S3_mmmmS2_iiiiE11touched_row_0 has been demoted
// _ZZ22bc_gpu_update_edge_optILb0ELi0EEvPfPKiS2_S2_iiPiPyS0_S3_S4_S0_S3_S3_S3_S3_S3_S3_S3_mmmmS2_iiiiE13sigma_hat_row_0 has been demoted
// _ZZ22bc_gpu_update_edge_optILb0ELi0EEvPfPKiS2_S2_iiPiPyS0_S3_S4_S0_S3_S3_S3_S3_S3_S3_S3_mmmmS2_iiiiE13delta_hat_row_0 has been demoted
// _ZZ22bc_gpu_update_edge_optILb0ELi0EEvPfPKiS2_S2_iiPiPyS0_S3_S4_S0_S3_S3_S3_S3_S3_S3_S3_mmmmS2_iiiiE9moved_row has been demoted
// _ZZ22bc_gpu_update_edge_optILb0ELi0EEvPfPKiS2_S2_iiPiPyS0_S3_S4_S0_S3_S3_S3_S3_S3_S3_S3_mmmmS2_iiiiE12movement_row has been demoted
// _ZZ22bc_gpu_update_edge_optILb0ELi0EEvPfPKiS2_S2_iiPiPyS0_S3_S4_S0_S3_S3_S3_S3_S3_S3_S3_mmmmS2_iiiiE5Q_row_0 has been demoted
// _ZZ22bc_gpu_update_edge_optILb0ELi0EEvPfPKiS2_S2_iiPiPyS0_S3_S4_S0_S3_S3_S3_S3_S3_S3_S3_mmmmS2_iiiiE6Q2_row_0 has been demoted
// _ZZ22bc_gpu_update_edge_optILb0ELi0EEvPfPKiS2_S2_iiPiPyS0_S3_S4_S0_S3_S3_S3_S3_S3_S3_S3_mmmmS2_iiiiE6QQ_row_0 has been demoted
// _ZZ22bc_gpu_update_edge_optILb0ELi0EEvPfPKiS2_S2_iiPiPyS0_S3_S4_S0_S3_S3_S3_S3_S3_S3_S3_mmmmS2_iiiiE13current_depth_0 has been demoted
// _ZZ22bc_gpu_update_edge_optILb0ELi0EEvPfPKiS2_S2_iiPiPyS0_S3_S4_S0_S3_S3_S3_S3_S3_S3_S3_mmmmS2_iiiiE4done_0 has been demoted
// _ZZ22bc_gpu_update_edge_optILb0ELi0EEvPfPKiS2_S2_iiPiPyS0_S3_S4_S0_S3_S3_S3_S3_S3_S3_S3_mmmmS2_iiiiE6repeat has been demoted
// _ZZ22bc_gpu_update_edge_optILb0ELi0EEvPfPKiS2_S2_iiPiPyS0_S3_S4_S0_S3_S3_S3_S3_S3_S3_S3_mmmmS2_iiiiE7QQfound has been demoted
// _ZZ22bc_gpu_update_edge_optILb0ELi0EEvPfPKiS2_S2_iiPiPyS0_S3_S4_S0_S3_S3_S3_S3_S3_S3_S3_mmmmS2_iiiiE5maxQQ has been demoted
// _ZZ22bc_gpu_update_edge_optILb1ELi0EEvPfPKiS2_S2_iiPiPyS0_S3_S4_S0_S3_S3_S3_S3_S3_S3_S3_mmmmS2_iiiiE1l has been demoted
// _ZZ22bc_gpu_update_edge_optILb1ELi0EEvPfPKiS2_S2_iiPiPyS0_S3_S4_S0_S3_S3_S3_S3_S3_S3_S3_mmmmS2_iiiiE1i has been demoted
// _ZZ22bc_gpu_update_edge_optILb1ELi0EEvPfPKiS2_S2_iiPiPyS0_S3_S4_S0_S3_S3_S3_S3_S3_S3_S3_mmmmS2_iiiiE7compute has been demoted
// _ZZ22bc_gpu_update_edge_optILb1ELi0EEvPfPKiS2_S2_iiPiPyS0_S3_S4_S0_S3_S3_S3_S3_S3_S3_S3_mmmmS2_iiiiE9recompute has been demoted
// _ZZ22bc_gpu_update_edge_optILb1ELi0EEvPfPKiS2_S2_iiPiPyS0_S3_S4_S0_S3_S3_S3_S3_S3_S3_S3_mmmmS2_iiiiE5u_low has been demoted
// _ZZ22bc_gpu_update_edge_optILb1ELi0EEvPfPKiS2_S2_iiPiPyS0_S3_S4_S0_S3_S3_S3_S3_S3_S3_S3_mmmmS2_iiiiE6u_high has been demoted
// _ZZ22bc_gpu_update_edge_optILb1ELi0EEvPfPKiS2_S2_iiPiPyS0_S3_S4_S0_S3_S3_S3_S3_S3_S3_S3_mmmmS2_iiiiE5d_row has been demoted
// _ZZ22bc_gpu_update_edge_optILb1ELi0EEvPfPKiS2_S2_iiPiPyS0_S3_S4_S0_S3_S3_S3_S3_S3_S3_S3_mmmmS2_iiiiE9sigma_row has been demoted
// _ZZ22bc_gpu_update_edge_optILb1ELi0EEvPfPKiS2_S2_iiPiPyS0_S3_S4_S0_S3_S3_S3_S3_S3_S3_S3_mmmmS2_iiiiE9delta_row has been demoted
// _ZZ22bc_gpu_update_edge_optILb1ELi0EEvPfPKiS2_S2_iiPiPyS0_S3_S4_S0_S3_S3_S3_S3_S3_S3_S3_mmmmS2_iiiiE9src_level has been demoted
// _ZZ22bc_gpu_update_edge_optILb1ELi0EEvPfPKiS2_S2_iiPiPyS0_S3_S4_S0_S3_S3_S3_S3_S3_S3_S3_mmmmS2_iiiiE9dst_level has been demoted
// _ZZ22bc_gpu_update_edge_optILb1ELi0EEvPfPKiS2_S2_iiPiPyS0_S3_S4_S0_S3_S3_S3_S3_S3_S3_S3_mmmmS2_iiiiE11touched_row has been demoted
// _ZZ22bc_gpu_update_edge_optILb1ELi0EEvPfPKiS2_S2_iiPiPyS0_S3_S4_S0_S3_S3_S3_S3_S3_S3_S3_mmmmS2_iiiiE13sigma_hat_row has been demoted
// _ZZ22bc_gpu_update_edge_optILb1ELi0EEvPfPKiS2_S2_iiPiPyS0_S3_S4_S0_S3_S3_S3_S3_S3_S3_S3_mmmmS2_iiiiE13delta_hat_row has been demoted
// _ZZ22bc_gpu_update_edge_optILb1ELi0EEvPfPKiS2_S2_iiPiPyS0_S3_S4_S0_S3_S3_S3_S3_S3_S3_S3_mmmmS2_iiiiE5Q_row has been demoted
// _ZZ22bc_gpu_update_edge_optILb1ELi0EEvPfPKiS2_S2_iiPiPyS0_S3_S4_S0_S3_S3_S3_S3_S3_S3_S3_mmmmS2_iiiiE6Q2_row has been demoted
// _ZZ22bc_gpu_update_edge_optILb1ELi0EEvPfPKiS2_S2_iiPiPyS0_S3_S4_S0_S3_S3_S3_S3_S3_S3_S3_mmmmS2_iiiiE8temp_row has been demoted
// _ZZ22bc_gpu_update_edge_optILb1ELi0EEvPfPKiS2_S2_iiPiPyS0_S3_S4_S0_S3_S3_S3_S3_S3_S3_S3_mmmmS2_iiiiE6QQ_row has been demoted
// _ZZ22bc_gpu_update_edge_optILb1ELi0EEvPfPKiS2_S2_iiPiPyS0_S3_S4_S0_S3_S3_S3_S3_S3_S3_S3_mmmmS2_iiiiE13current_depth has been demoted
// _ZZ22bc_gpu_update_edge_optILb1ELi0EEvPfPKiS2_S2_iiPiPyS0_S3_S4_S0_S3_S3_S3_S3_S3_S3_S3_mmmmS2_iiiiE4done has been demoted
// _ZZ22bc_gpu_update_edge_optILb1ELi0EEvPfPKiS2_S2_iiPiPyS0_S3_S4_S0_S3_S3_S3_S3_S3_S3_S3_mmmmS2_iiiiE11touched_row_0 has been demoted
// _ZZ22bc_gpu_update_edge_optILb1ELi0EEvPfPKiS2_S2_iiPiPyS0_S3_S4_S0_S3_S3_S3_S3_S3_S3_S3_mmmmS2_iiiiE13sigma_hat_row_0 has been demoted
// _ZZ22bc_gpu_update_edge_optILb1ELi0EEvPfPKiS2_S2_iiPiPyS0_S3_S4_S0_S3_S3_S3_S3_S3_S3_S3_mmmmS2_iiiiE13delta_hat_row_0 has been demoted
// _ZZ22bc_gpu_update_edge_optILb1ELi0EEvPfPKiS2_S2_iiPiPyS0_S3_S4_S0_S3_S3_S3_S3_S3_S3_S3_mmmmS2_iiiiE9moved_row has been demoted
// _ZZ22bc_gpu_update_edge_optILb1ELi0EEvPfPKiS2_S2_iiPiPyS0_S3_S4_S0_S3_S3_S3_S3_S3_S3_S3_mmmmS2_iiiiE12movement_row has been demoted
// _ZZ22bc_gpu_update_edge_optILb1ELi0EEvPfPKiS2_S2_iiPiPyS0_S3_S4_S0_S3_S3_S3_S3_S3_S3_S3_mmmmS2_iiiiE5Q_row_0 has been demoted
// _ZZ22bc_gpu_update_edge_optILb1ELi0EEvPfPKiS2_S2_iiPiPyS0_S3_S4_S0_S3_S3_S3_S3_S3_S3_S3_mmmmS2_iiiiE6Q2_row_0 has been demoted
// _ZZ22bc_gpu_update_edge_optILb1ELi0EEvPfPKiS2_S2_iiPiPyS0_S3_S4_S0_S3_S3_S3_S3_S3_S3_S3_mmmmS2_iiiiE6QQ_row_0 has been demoted
// _ZZ22bc_gpu_update_edge_optILb1ELi0EEvPfPKiS2_S2_iiPiPyS0_S3_S4_S0_S3_S3_S3_S3_S3_S3_S3_mmmmS2_iiiiE13current_depth_0 has been demoted
// _ZZ22bc_gpu_update_edge_optILb1ELi0EEvPfPKiS2_S2_iiPiPyS0_S3_S4_S0_S3_S3_S3_S3_S3_S3_S3_mmmmS2_iiiiE4done_0 has been demoted
// _ZZ22bc_gpu_update_edge_optILb1ELi0EEvPfPKiS2_S2_iiPiPyS0_S3_S4_S0_S3_S3_S3_S3_S3_S3_S3_mmmmS2_iiiiE6repeat has been demoted
// _ZZ22bc_gpu_update_edge_optILb1ELi0EEvPfPKiS2_S2_iiPiPyS0_S3_S4_S0_S3_S3_S3_S3_S3_S3_S3_mmmmS2_iiiiE7QQfound has been demoted
// _ZZ22bc_gpu_update_edge_optILb1ELi0EEvPfPKiS2_S2_iiPiPyS0_S3_S4_S0_S3_S3_S3_S3_S3_S3_S3_mmmmS2_iiiiE5maxQQ has been demoted
// _ZZ22bc_gpu_update_edge_optILb0ELi1EEvPfPKiS2_S2_iiPiPyS0_S3_S4_S0_S3_S3_S3_S3_S3_S3_S3_mmmmS2_iiiiE1l has been demoted
// _ZZ22bc_gpu_update_edge_optILb0ELi1EEvPfPKiS2_S2_iiPiPyS0_S3_S4_S0_S3_S3_S3_S3_S3_S3_S3_mmmmS2_iiiiE1i has been demoted
// _ZZ22bc_gpu_update_edge_optILb0ELi1EEvPfPKiS2_S2_iiPiPyS0_S3_S4_S0_S3_S3_S3_S3_S3_S3_S3_mmmmS2_iiiiE7compute has been demoted
// _ZZ22bc_gpu_update_edge_optILb0ELi1EEvPfPKiS2_S2_iiPiPyS0_S3_S4_S0_S3_S3_S3_S3_S3_S3_S3_mmmmS2_iiiiE9recompute has been demoted
// _ZZ22bc_gpu_update_edge_optILb0ELi1EEvPfPKiS2_S2_iiPiPyS0_S3_S4_S0_S3_S3_S3_S3_S3_S3_S3_mmmmS2_iiiiE5u_low has been demoted
// _ZZ22bc_gpu_update_edge_optILb0ELi1EEvPfPKiS2_S2_iiPiPyS0_S3_S4_S0_S3_S3_S3_S3_S3_S3_S3_mmmmS2_iiiiE6u_high has been demoted
// _ZZ22bc_gpu_update_edge_optILb0ELi1EEvPfPKiS2_S2_iiPiPyS0_S3_S4_S0_S3_S3_S3_S3_S3_S3_S3_mmmmS2_iiiiE5d_row has been demoted
// _ZZ22bc_gpu_update_edge_optILb0ELi1EEvPfPKiS2_S2_iiPiPyS0_S3_S4_S0_S3_S3_S3_S3_S3_S3_S3_mmmmS2_iiiiE9sigma_row has been demoted
// _ZZ22bc_gpu_update_edge_optILb0ELi1EEvPfPKiS2_S2_iiPiPyS0_S3_S4_S0_S3_S3_S3_S3_S3_S3_S3_mmmmS2_iiiiE9delta_row has been demoted
// _ZZ22bc_gpu_update_edge_optILb0ELi1EEvPfPKiS2_S2_iiPiPyS0_S3_S4_S0_S3_S3_S3_S3_S3_S3_S3_mmmmS2_iiiiE9src_level has been demoted
// _ZZ22bc_gpu_update_edge_optILb0ELi1EEvPfPKiS2_S2_iiPiPyS0_S3_S4_S0_S3_S3_S3_S3_S3_S3_S3_mmmmS2_iiiiE9dst_level has been demoted
// _ZZ22bc_gpu_update_edge_optILb0ELi1EEvPfPKiS2_S2_iiPiPyS0_S3_S4_S0_S3_S3_S3_S3_S3_S3_S3_mmmmS2_iiiiE5Q_len has been demoted
// _ZZ22bc_gpu_update_edge_optILb0ELi1EEvPfPKiS2_S2_iiPiPyS0_S3_S4_S0_S3_S3_S3_S3_S3_S3_S3_mmmmS2_iiiiE6Q2_len has been demoted
// _ZZ22bc_gpu_update_edge_optILb0ELi1EEvPfPKiS2_S2_iiPiPyS0_S3_S4_S0_S3_S3_S3_S3_S3_S3_S3_mmmmS2_iiiiE6QQ_len has been demoted
// _ZZ22bc_gpu_update_edge_optILb0ELi1EEvPfPKiS2_S2_iiPiPyS0_S3_S4_S0_S3_S3_S3_S3_S3_S3_S3_mmmmS2_iiiiE8Q_shared has been demoted
// _ZZ22bc_gpu_update_edge_optILb0ELi1EEvPfPKiS2_S2_iiPiPyS0_S3_S4_S0_S3_S3_S3_S3_S3_S3_S3_mmmmS2_iiiiE9Q2_shared has been demoted
// _ZZ22bc_gpu_update_edge_optILb0ELi1EEvPfPKiS2_S2_iiPiPyS0_S3_S4_S0_S3_S3_S3_S3_S3_S3_S3_mmmmS2_iiiiE11touched_row has been demoted
// _ZZ22bc_gpu_update_edge_optILb0ELi1EEvPfPKiS2_S2_iiPiPyS0_S3_S4_S0_S3_S3_S3_S3_S3_S3_S3_mmmmS2_iiiiE13sigma_hat_row has been demoted
// _ZZ22bc_gpu_update_edge_optILb0ELi1EEvPfPKiS2_S2_iiPiPyS0_S3_S4_S0_S3_S3_S3_S3_S3_S3_S3_mmmmS2_iiiiE13delta_hat_row has been demoted
// _ZZ22bc_gpu_update_edge_optILb0ELi1EEvPfPKiS2_S2_iiPiPyS0_S3_S4_S0_S3_S3_S3_S3_S3_S3_S3_mmmmS2_iiiiE5Q_row has been demoted
// _ZZ22bc_gpu_update_edge_optILb0ELi1EEvPfPKiS2_S2_iiPiPyS0_S3_S4_S0_S3_S3_S3_S3_S3_S3_S3_mmmmS2_iiiiE6Q2_row has been demoted
// _ZZ22bc_gpu_update_edge_optILb0ELi1EEvPfPKiS2_S2_iiPiPyS0_S3_S4_S0_S3_S3_S3_S3_S3_S3_S3_mmmmS2_iiiiE8temp_row has been demoted
// _ZZ22bc_gpu_update_edge_optILb0ELi1EEvPfPKiS2_S2_iiPiPyS0_S3_S4_S0_S3_S3_S3_S3_S3_S3_S3_mmmmS2_iiiiE6QQ_row has been demoted
// _ZZ22bc_gpu_update_edge_optILb0ELi1EEvPfPKiS2_S2_iiPiPyS0_S3_S4_S0_S3_S3_S3_S3_S3_S3_S3_mmmmS2_iiiiE13current_depth has been demoted
// _ZZ22bc_gpu_update_edge_optILb0ELi1EEvPfPKiS2_S2_iiPiPyS0_S3_S4_S0_S3_S3_S3_S3_S3_S3_S3_mmmmS2_iiiiE4temp has been demoted
// _ZZ22bc_gpu_update_edge_optILb0ELi1EEvPfPKiS2_S2_iiPiPyS0_S3_S4_S0_S3_S3_S3_S3_S3_S3_S3_mmmmS2_iiiiE11touched_row_0 has been demoted
// _ZZ22bc_gpu_update_edge_optILb0ELi1EEvPfPKiS2_S2_iiPiPyS0_S3_S4_S0_S3_S3_S3_S3_S3_S3_S3_mmmmS2_iiiiE13sigma_hat_row_0 has been demoted
// _ZZ22bc_gpu_update_edge_optILb0ELi1EEvPfPKiS2_S2_iiPiPyS0_S3_S4_S0_S3_S3_S3_S3_S3_S3_S3_mmmmS2_iiiiE13delta_hat_row_0 has been demoted
// _ZZ22bc_gpu_update_edge_optILb0ELi1EEvPfPKiS2_S2_iiPiPyS0_S3_S4_S0_S3_S3_S3_S3_S3_S3_S3_mmmmS2_iiiiE9moved_row has been demoted
// _ZZ22bc_gpu_update_edge_optILb0ELi1EEvPfPKiS2_S2_iiPiPyS0_S3_S4_S0_S3_S3_S3_S3_S3_S3_S3_mmmmS2_iiiiE12movement_row has been demoted
// _ZZ22bc_gpu_update_edge_optILb0ELi1EEvPfPKiS2_S2_iiPiPyS0_S3_S4_S0_S3_S3_S3_S3_S3_S3_S3_mmmmS2_iiiiE5Q_row_0 has been demoted
// _ZZ22bc_gpu_update_edge_optILb0ELi1EEvPfPKiS2_S2_iiPiPyS0_S3_S4_S0_S3_S3_S3_S3_S3_S3_S3_mmmmS2_iiiiE6Q2_row_0 has been demoted
// _ZZ22bc_gpu_update_edge_optILb0ELi1EEvPfPKiS2_S2_iiPiPyS0_S3_S4_S0_S3_S3_S3_S3_S3_S3_S3_mmmmS2_iiiiE6QQ_row_0 has been demoted
// _ZZ22bc_gpu_update_edge_optILb0ELi1EEvPfPKiS2_S2_iiPiPyS0_S3_S4_S0_S3_S3_S3_S3_S3_S3_S3_mmmmS2_iiiiE13current_depth_0 has been demoted
// _ZZ22bc_gpu_update_edge_optILb0ELi1EEvPfPKiS2_S2_iiPiPyS0_S3_S4_S0_S3_S3_S3_S3_S3_S3_S3_mmmmS2_iiiiE4done_0 has been demoted
// _ZZ22bc_gpu_update_edge_optILb0ELi1EEvPfPKiS2_S2_iiPiPyS0_S3_S4_S0_S3_S3_S3_S3_S3_S3_S3_mmmmS2_iiiiE6repeat has been demoted
// _ZZ22bc_gpu_update_edge_optILb0ELi1EEvPfPKiS2_S2_iiPiPyS0_S3_S4_S0_S3_S3_S3_S3_S3_S3_S3_mmmmS2_iiiiE7QQfound has been demoted
// _ZZ22bc_gpu_update_edge_optILb0ELi1EEvPfPKiS2_S2_iiPiPyS0_S3_S4_S0_S3_S3_S3_S3_S3_S3_S3_mmmmS2_iiiiE5maxQQ has been demoted
// _ZZ22bc_gpu_update_edge_optILb1ELi1EEvPfPKiS2_S2_iiPiPyS0_S3_S4_S0_S3_S3_S3_S3_S3_S3_S3_mmmmS2_iiiiE1l has been demoted
// _ZZ22bc_gpu_update_edge_optILb1ELi1EEvPfPKiS2_S2_iiPiPyS0_S3_S4_S0_S3_S3_S3_S3_S3_S3_S3_mmmmS2_iiiiE1i has been demoted
// _ZZ22bc_gpu_update_edge_optILb1ELi1EEvPfPKiS2_S2_iiPiPyS0_S3_S4_S0_S3_S3_S3_S3_S3_S3_S3_mmmmS2_iiiiE7compute has been demoted
// _ZZ22bc_gpu_update_edge_optILb1ELi1EEvPfPKiS2_S2_iiPiPyS0_S3_S4_S0_S3_S3_S3_S3_S3_S3_S3_mmmmS2_iiiiE9recompute has been demoted
// _ZZ22bc_gpu_update_edge_optILb1ELi1EEvPfPKiS2_S2_iiPiPyS0_S3_S4_S0_S3_S3_S3_S3_S3_S3_S3_mmmmS2_iiiiE5u_low has been demoted
// _ZZ22bc_gpu_update_edge_optILb1ELi1EEvPfPKiS2_S2_iiPiPyS0_S3_S4_S0_S3_S3_S3_S3_S3_S3_S3_mmmmS2_iiiiE6u_high has been demoted
// _ZZ22bc_gpu_update_edge_optILb1ELi1EEvPfPKiS2_S2_iiPiPyS0_S3_S4_S0_S3_S3_S3_S3_S3_S3_S3_mmmmS2_iiiiE5d_row has been demoted
// _ZZ22bc_gpu_update_edge_optILb1ELi1EEvPfPKiS2_S2_iiPiPyS0_S3_S4_S0_S3_S3_S3_S3_S3_S3_S3_mmmmS2_iiiiE9sigma_row has been demoted
// _ZZ22bc_gpu_update_edge_optILb1ELi1EEvPfPKiS2_S2_iiPiPyS0_S3_S4_S0_S3_S3_S3_S3_S3_S3_S3_mmmmS2_iiiiE9delta_row has been demoted
// _ZZ22bc_gpu_update_edge_optILb1ELi1EEvPfPKiS2_S2_iiPiPyS0_S3_S4_S0_S3_S3_S3_S3_S3_S3_S3_mmmmS2_iiiiE9src_level has been demoted
// _ZZ22bc_gpu_update_edge_optILb1ELi1EEvPfPKiS2_S2_iiPiPyS0_S3_S4_S0_S3_S3_S3_S3_S3_S3_S3_mmmmS2_iiiiE9dst_level has been demoted
// _ZZ22bc_gpu_update_edge_optILb1ELi1EEvPfPKiS2_S2_iiPiPyS0_S3_S4_S0_S3_S3_S3_S3_S3_S3_S3_mmmmS2_iiiiE5Q_len has been demoted
// _ZZ22bc_gpu_update_edge_optILb1ELi1EEvPfPKiS2_S2_iiPiPyS0_S3_S4_S0_S3_S3_S3_S3_S3_S3_S3_mmmmS2_iiiiE6Q2_len has been demoted
// _ZZ22bc_gpu_update_edge_optILb1ELi1EEvPfPKiS2_S2_iiPiPyS0_S3_S4_S0_S3_S3_S3_S3_S3_S3_S3_mmmmS2_iiiiE6QQ_len has been demoted
// _ZZ22bc_gpu_update_edge_optILb1ELi1EEvPfPKiS2_S2_iiPiPyS0_S3_S4_S0_S3_S3_S3_S3_S3_S3_S3_mmmmS2_iiiiE8Q_shared has been demoted
// _ZZ22bc_gpu_update_edge_optILb1ELi1EEvPfPKiS2_S2_iiPiPyS0_S3_S4_S0_S3_S3_S3_S3_S3_S3_S3_mmmmS2_iiiiE9Q2_shared has been demoted
// _ZZ22bc_gpu_update_edge_optILb1ELi1EEvPfPKiS2_S2_iiPiPyS0_S3_S4_S0_S3_S3_S3_S3_S3_S3_S3_mmmmS2_iiiiE11touched_row has been demoted
// _ZZ22bc_gpu_update_edge_optILb1ELi1EEvPfPKiS2_S2_iiPiPyS0_S3_S4_S0_S3_S3_S3_S3_S3_S3_S3_mmmmS2_iiiiE13sigma_hat_row has been demoted
// _ZZ22bc_gpu_update_edge_optILb1ELi1EEvPfPKiS2_S2_iiPiPyS0_S3_S4_S0_S3_S3_S3_S3_S3_S3_S3_mmmmS2_iiiiE13delta_hat_row has been demoted
// _ZZ22bc_gpu_update_edge_optILb1ELi1EEvPfPKiS2_S2_iiPiPyS0_S3_S4_S0_S3_S3_S3_S3_S3_S3_S3_mmmmS2_iiiiE5Q_row has been demoted
// _ZZ22bc_gpu_update_edge_optILb1ELi1EEvPfPKiS2_S2_iiPiPyS0_S3_S4_S0_S3_S3_S3_S3_S3_S3_S3_mmmmS2_iiiiE6Q2_row has been demoted
// _ZZ22bc_gpu_update_edge_optILb1ELi1EEvPfPKiS2_S2_iiPiPyS0_S3_S4_S0_S3_S3_S3_S3_S3_S3_S3_mmmmS2_iiiiE8temp_row has been demoted
// _ZZ22bc_gpu_update_edge_optILb1ELi1EEvPfPKiS2_S2_iiPiPyS0_S3_S4_S0_S3_S3_S3_S3_S3_S3_S3_mmmmS2_iiiiE6QQ_row has been demoted
// _ZZ22bc_gpu_update_edge_optILb1ELi1EEvPfPKiS2_S2_iiPiPyS0_S3_S4_S0_S3_S3_S3_S3_S3_S3_S3_mmmmS2_iiiiE13current_depth has been demoted
// _ZZ22bc_gpu_update_edge_optILb1ELi1EEvPfPKiS2_S2_iiPiPyS0_S3_S4_S0_S3_S3_S3_S3_S3_S3_S3_mmmmS2_iiiiE4temp has been demoted
// _ZZ22bc_gpu_update_edge_optILb1ELi1EEvPfPKiS2_S2_iiPiPyS0_S3_S4_S0_S3_S3_S3_S3_S3_S3_S3_mmmmS2_iiiiE11touched_row_0 has been demoted
// _ZZ22bc_gpu_update_edge_optILb1ELi1EEvPfPKiS2_S2_iiPiPyS0_S3_S4_S0_S3_S3_S3_S3_S3_S3_S3_mmmmS2_iiiiE13sigma_hat_row_0 has been demoted
// _ZZ22bc_gpu_update_edge_optILb1ELi1EEvPfPKiS2_S2_iiPiPyS0_S3_S4_S0_S3_S3_S3_S3_S3_S3_S3_mmmmS2_iiiiE13delta_hat_row_0 has been demoted
// _ZZ22bc_gpu_update_edge_optILb1ELi1EEvPfPKiS2_S2_iiPiPyS0_S3_S4_S0_S3_S3_S3_S3_S3_S3_S3_mmmmS2_iiiiE9moved_row has been demoted
// _ZZ22bc_gpu_update_edge_optILb1ELi1EEvPfPKiS2_S2_iiPiPyS0_S3_S4_S0_S3_S3_S3_S3_S3_S3_S3_mmmmS2_iiiiE12movement_row has been demoted
// _ZZ22bc_gpu_update_edge_optILb1ELi1EEvPfPKiS2_S2_iiPiPyS0_S3_S4_S0_S3_S3_S3_S3_S3_S3_S3_mmmmS2_iiiiE5Q_row_0 has been demoted
// _ZZ22bc_gpu_update_edge_optILb1ELi1EEvPfPKiS2_S2_iiPiPyS0_S3_S4_S0_S3_S3_S3_S3_S3_S3_S3_mmmmS2_iiiiE6Q2_row_0 has been demoted
// _ZZ22bc_gpu_update_edge_optILb1ELi1EEvPfPKiS2_S2_iiPiPyS0_S3_S4_S0_S3_S3_S3_S3_S3_S3_S3_mmmmS2_iiiiE6QQ_row_0 has been demoted
// _ZZ22bc_gpu_update_edge_optILb1ELi1EEvPfPKiS2_S2_iiPiPyS0_S3_S4_S0_S3_S3_S3_S3_S3_S3_S3_mmmmS2_iiiiE13current_depth_0 has been demoted
// _ZZ22bc_gpu_update_edge_optILb1ELi1EEvPfPKiS2_S2_iiPiPyS0_S3_S4_S0_S3_S3_S3_S3_S3_S3_S3_mmmmS2_iiiiE4done_0 has been demoted
// _ZZ22bc_gpu_update_edge_optILb1ELi1EEvPfPKiS2_S2_iiPiPyS0_S3_S4_S0_S3_S3_S3_S3_S3_S3_S3_mmmmS2_iiiiE6repeat has been demoted
// _ZZ22bc_gpu_update_edge_optILb1ELi1EEvPfPKiS2_S2_iiPiPyS0_S3_S4_S0_S3_S3_S3_S3_S3_S3_S3_mmmmS2_iiiiE7QQfound has been demoted
// _ZZ22bc_gpu_update_edge_optILb1ELi1EEvPfPKiS2_S2_iiPiPyS0_S3_S4_S0_S3_S3_S3_S3_S3_S3_S3_mmmmS2_iiiiE5maxQQ has been demoted
// _ZZ22bc_gpu_update_edge_optILb0ELi2EEvPfPKiS2_S2_iiPiPyS0_S3_S4_S0_S3_S3_S3_S3_S3_S3_S3_mmmmS2_iiiiE1l has been demoted
// _ZZ22bc_gpu_update_edge_optILb0ELi2EEvPfPKiS2_S2_iiPiPyS0_S3_S4_S0_S3_S3_S3_S3_S3_S3_S3_mmmmS2_iiiiE1i has been demoted
// _ZZ22bc_gpu_update_edge_optILb0ELi2EEvPfPKiS2_S2_iiPiPyS0_S3_S4_S0_S3_S3_S3_S3_S3_S3_S3_mmmmS2_iiiiE7compute has been demoted
// _ZZ22bc_gpu_update_edge_optILb0ELi2EEvPfPKiS2_S2_iiPiPyS0_S3_S4_S0_S3_S3_S3_S3_S3_S3_S3_mmmmS2_iiiiE9recompute has been demoted
// _ZZ22bc_gpu_update_edge_optILb0ELi2EEvPfPKiS2_S2_iiPiPyS0_S3_S4_S0_S3_S3_S3_S3_S3_S3_S3_mmmmS2_iiiiE5u_low has been demoted
// _ZZ22bc_gpu_update_edge_optILb0ELi2EEvPfPKiS2_S2_iiPiPyS0_S3_S4_S0_S3_S3_S3_S3_S3_S3_S3_mmmmS2_iiiiE6u_high has been demoted
// _ZZ22bc_gpu_update_edge_optILb0ELi2EEvPfPKiS2_S2_iiPiPyS0_S3_S4_S0_S3_S3_S3_S3_S3_S3_S3_mmmmS2_iiiiE5d_row has been demoted
// _ZZ22bc_gpu_update_edge_optILb0ELi2EEvPfPKiS2_S2_iiPiPyS0_S3_S4_S0_S3_S3_S3_S3_S3_S3_S3_mmmmS2_iiiiE9sigma_row has been demoted
// _ZZ22bc_gpu_update_edge_optILb0ELi2EEvPfPKiS2_S2_iiPiPyS0_S3_S4_S0_S3_S3_S3_S3_S3_S3_S3_mmmmS2_iiiiE9delta_row has been demoted
// _ZZ22bc_gpu_update_edge_optILb0ELi2EEvPfPKiS2_S2_iiPiPyS0_S3_S4_S0_S3_S3_S3_S3_S3_S3_S3_mmmmS2_iiiiE9src_level has been demoted
// _ZZ22bc_gpu_update_edge_optILb0ELi2EEvPfPKiS2_S2_iiPiPyS0_S3_S4_S0_S3_S3_S3_S3_S3_S3_S3_mmmmS2_iiiiE9dst_level has been demoted
// _ZZ22bc_gpu_update_edge_optILb0ELi2EEvPfPKiS2_S2_iiPiPyS0_S3_S4_S0_S3_S3_S3_S3_S3_S3_S3_mmmmS2_iiiiE5Q_len has been demoted
// _ZZ22bc_gpu_update_edge_optILb0ELi2EEvPfPKiS2_S2_iiPiPyS0_S3_S4_S0_S3_S3_S3_S3_S3_S3_S3_mmmmS2_iiiiE6Q2_len has been demoted
// _ZZ22bc_gpu_update_edge_optILb0ELi2EEvPfPKiS2_S2_iiPiPyS0_S3_S4_S0_S3_S3_S3_S3_S3_S3_S3_mmmmS2_iiiiE6QQ_len has been demoted
// _ZZ22bc_gpu_update_edge_optILb0ELi2EEvPfPKiS2_S2_iiPiPyS0_S3_S4_S0_S3_S3_S3_S3_S3_S3_S3_mmmmS2_iiiiE8Q_shared has been demoted
// _ZZ22bc_gpu_update_edge_optILb0ELi2EEvPfPKiS2_S2_iiPiPyS0_S3_S4_S0_S3_S3_S3_S3_S3_S3_S3_mmmmS2_iiiiE9Q2_shared has been demoted
// _ZZ22bc_gpu_update_edge_optILb0ELi2EEvPfPKiS2_S2_iiPiPyS0_S3_S4_S0_S3_S3_S3_S3_S3_S3_S3_mmmmS2_iiiiE11touched_row has been demoted
// _ZZ22bc_gpu_update_edge_optILb0ELi2EEvPfPKiS2_S2_iiPiPyS0_S3_S4_S0_S3_S3_S3_S3_S3_S3_S3_mmmmS2_iiiiE13sigma_hat_row has been demoted
// _ZZ22bc_gpu_update_edge_optILb0ELi2EEvPfPKiS2_S2_iiPiPyS0_S3_S4_S0_S3_S3_S3_S3_S3_S3_S3_mmmmS2_iiiiE13delta_hat_row has been demoted
// _ZZ22bc_gpu_update_edge_optILb0ELi2EEvPfPKiS2_S2_iiPiPyS0_S3_S4_S0_S3_S3_S3_S3_S3_S3_S3_mmmmS2_iiiiE5Q_row has been demoted
// _ZZ22bc_gpu_update_edge_optILb0ELi2EEvPfPKiS2_S2_iiPiPyS0_S3_S4_S0_S3_S3_S3_S3_S3_S3_S3_mmmmS2_iiiiE6Q2_row has been demoted
// _ZZ22bc_gpu_update_edge_optILb0ELi2EEvPfPKiS2_S2_iiPiPyS0_S3_S4_S0_S3_S3_S3_S3_S3_S3_S3_mmmmS2_iiiiE8temp_row has been demoted
// _ZZ22bc_gpu_update_edge_optILb0ELi2EEvPfPKiS2_S2_iiPiPyS0_S3_S4_S0_S3_S3_S3_S3_S3_S3_S3_mmmmS2_iiiiE6QQ_row has been demoted
// _ZZ22bc_gpu_update_edge_optILb0ELi2EEvPfPKiS2_S2_iiPiPyS0_S3_S4_S0_S3_S3_S3_S3_S3_S3_S3_mmmmS2_iiiiE13current_depth has been demoted
// _ZZ22bc_gpu_update_edge_optILb0ELi2EEvPfPKiS2_S2_iiPiPyS0_S3_S4_S0_S3_S3_S3_S3_S3_S3_S3_mmmmS2_iiiiE4temp has been demoted
// _ZZ22bc_gpu_update_edge_optILb0ELi2EEvPfPKiS2_S2_iiPiPyS0_S3_S4_S0_S3_S3_S3_S3_S3_S3_S3_mmmmS2_iiiiE11touched_row_0 has been demoted
// _ZZ22bc_gpu_update_edge_optILb0ELi2EEvPfPKiS2_S2_iiPiPyS0_S3_S4_S0_S3_S3_S3_S3_S3_S3_S3_mmmmS2_iiiiE13sigma_hat_row_0 has been demoted
// _ZZ22bc_gpu_update_edge_optILb0ELi2EEvPfPKiS2_S2_iiPiPyS0_S3_S4_S0_S3_S3_S3_S3_S3_S3_S3_mmmmS2_iiiiE13delta_hat_row_0 has been demoted
// _ZZ22bc_gpu_update_edge_optILb0ELi2EEvPfPKiS2_S2_iiPiPyS0_S3_S4_S0_S3_S3_S3_S3_S3_S3_S3_mmmmS2_iiiiE9moved_row has been demoted
// _ZZ22bc_gpu_update_edge_optILb0ELi2EEvPfPKiS2_S2_iiPiPyS0_S3_S4_S0_S3_S3_S3_S3_S3_S3_S3_mmmmS2_iiiiE12movement_row has been demoted
// _ZZ22bc_gpu_update_edge_optILb0ELi2EEvPfPKiS2_S2_iiPiPyS0_S3_S4_S0_S3_S3_S3_S3_S3_S3_S3_mmmmS2_iiiiE5Q_row_0 has been demoted
// _ZZ22bc_gpu_update_edge_optILb0ELi2EEvPfPKiS2_S2_iiPiPyS0_S3_S4_S0_S3_S3_S3_S3_S3_S3_S3_mmmmS2_iiiiE6Q2_row_0 has been demoted
// _ZZ22bc_gpu_update_edge_optILb0ELi2EEvPfPKiS2_S2_iiPiPyS0_S3_S4_S0_S3_S3_S3_S3_S3_S3_S3_mmmmS2_iiiiE6QQ_row_0 has been demoted
// _ZZ22bc_gpu_update_edge_optILb0ELi2EEvPfPKiS2_S2_iiPiPyS0_S3_S4_S0_S3_S3_S3_S3_S3_S3_S3_mmmmS2_iiiiE13current_depth_0 has been demoted
// _ZZ22bc_gpu_update_edge_optILb0ELi2EEvPfPKiS2_S2_iiPiPyS0_S3_S4_S0_S3_S3_S3_S3_S3_S3_S3_mmmmS2_iiiiE4done_0 has been demoted
// _ZZ22bc_gpu_update_edge_optILb0ELi2EEvPfPKiS2_S2_iiPiPyS0_S3_S4_S0_S3_S3_S3_S3_S3_S3_S3_mmmmS2_iiiiE6repeat has been demoted
// _ZZ22bc_gpu_update_edge_optILb0ELi2EEvPfPKiS2_S2_iiPiPyS0_S3_S4_S0_S3_S3_S3_S3_S3_S3_S3_mmmmS2_iiiiE7QQfound has been demoted
// _ZZ22bc_gpu_update_edge_optILb0ELi2EEvPfPKiS2_S2_iiPiPyS0_S3_S4_S0_S3_S3_S3_S3_S3_S3_S3_mmmmS2_iiiiE5maxQQ has been demoted
// _ZZ22bc_gpu_update_edge_optILb1ELi2EEvPfPKiS2_S2_iiPiPyS0_S3_S4_S0_S3_S3_S3_S3_S3_S3_S3_mmmmS2_iiiiE1l has been demoted
// _ZZ22bc_gpu_update_edge_optILb1ELi2EEvPfPKiS2_S2_iiPiPyS0_S3_S4_S0_S3_S3_S3_S3_S3_S3_S3_mmmmS2_iiiiE1i has been demoted
// _ZZ22bc_gpu_update_edge_optILb1ELi2EEvPfPKiS2_S2_iiPiPyS0_S3_S4_S0_S3_S3_S3_S3_S3_S3_S3_mmmmS2_iiiiE7compute has been demoted
// _ZZ22bc_gpu_update_edge_optILb1ELi2EEvPfPKiS2_S2_iiPiPyS0_S3_S4_S0_S3_S3_S3_S3_S3_S3_S3_mmmmS2_iiiiE9recompute has been demoted
// _ZZ22bc_gpu_update_edge_optILb1ELi2EEvPfPKiS2_S2_iiPiPyS0_S3_S4_S0_S3_S3_S3_S3_S3_S3_S3_mmmmS2_iiiiE5u_low has been demoted
// _ZZ22bc_gpu_update_edge_optILb1ELi2EEvPfPKiS2_S2_iiPiPyS0_S3_S4_S0_S3_S3_S3_S3_S3_S3_S3_mmmmS2_iiiiE6u_high has been demoted
// _ZZ22bc_gpu_update_edge_optILb1ELi2EEvPfPKiS2_S2_iiPiPyS0_S3_S4_S0_S3_S3_S3_S3_S3_S3_S3_mmmmS2_iiiiE5d_row has been demoted
// _ZZ22bc_gpu_update_edge_optILb1ELi2EEvPfPKiS2_S2_iiPiPyS0_S3_S4_S0_S3_S3_S3_S3_S3_S3_S3_mmmmS2_iiiiE9sigma_row has been demoted
// _ZZ22bc_gpu_update_edge_optILb1ELi2EEvPfPKiS2_S2_iiPiPyS0_S3_S4_S0_S3_S3_S3_S3_S3_S3_S3_mmmmS2_iiiiE9delta_row has been demoted
// _ZZ22bc_gpu_update_edge_optILb1ELi2EEvPfPKiS2_S2_iiPiPyS0_S3_S4_S0_S3_S3_S3_S3_S3_S3_S3_mmmmS2_iiiiE9src_level has been demoted
// _ZZ22bc_gpu_update_edge_optILb1ELi2EEvPfPKiS2_S2_iiPiPyS0_S3_S4_S0_S3_S3_S3_S3_S3_S3_S3_mmmmS2_iiiiE9dst_level has been demoted
// _ZZ22bc_gpu_update_edge_optILb1ELi2EEvPfPKiS2_S2_iiPiPyS0_S3_S4_S0_S3_S3_S3_S3_S3_S3_S3_mmmmS2_iiiiE5Q_len has been demoted
// _ZZ22bc_gpu_update_edge_optILb1ELi2EEvPfPKiS2_S2_iiPiPyS0_S3_S4_S0_S3_S3_S3_S3_S3_S3_S3_mmmmS2_iiiiE6Q2_len has been demoted
// _ZZ22bc_gpu_update_edge_optILb1ELi2EEvPfPKiS2_S2_iiPiPyS0_S3_S4_S0_S3_S3_S3_S3_S3_S3_S3_mmmmS2_iiiiE6QQ_len has been demoted
// _ZZ22bc_gpu_update_edge_optILb1ELi2EEvPfPKiS2_S2_iiPiPyS0_S3_S4_S0_S3_S3_S3_S3_S3_S3_S3_mmmmS2_iiiiE8Q_shared has been demoted
// _ZZ22bc_gpu_update_edge_optILb1ELi2EEvPfPKiS2_S2_iiPiPyS0_S3_S4_S0_S3_S3_S3_S3_S3_S3_S3_mmmmS2_iiiiE9Q2_shared has been demoted
// _ZZ22bc_gpu_update_edge_optILb1ELi2EEvPfPKiS2_S2_iiPiPyS0_S3_S4_S0_S3_S3_S3_S3_S3_S3_S3_mmmmS2_iiiiE11touched_row has been demoted
// _ZZ22bc_gpu_update_edge_optILb1ELi2EEvPfPKiS2_S2_iiPiPyS0_S3_S4_S0_S3_S3_S3_S3_S3_S3_S3_mmmmS2_iiiiE13sigma_hat_row has been demoted
// _ZZ22bc_gpu_update_edge_optILb1ELi2EEvPfPKiS2_S2_iiPiPyS0_S3_S4_S0_S3_S3_S3_S3_S3_S3_S3_mmmmS2_iiiiE13delta_hat_row has been demoted
// _ZZ22bc_gpu_update_edge_optILb1ELi2EEvPfPKiS2_S2_iiPiPyS0_S3_S4_S0_S3_S3_S3_S3_S3_S3_S3_mmmmS2_iiiiE5Q_row has been demoted
// _ZZ22bc_gpu_update_edge_optILb1ELi2EEvPfPKiS2_S2_iiPiPyS0_S3_S4_S0_S3_S3_S3_S3_S3_S3_S3_mmmmS2_iiiiE6Q2_row has been demoted
// _ZZ22bc_gpu_update_edge_optILb1ELi2EEvPfPKiS2_S2_iiPiPyS0_S3_S4_S0_S3_S3_S3_S3_S3_S3_S3_mmmmS2_iiiiE8temp_row has been demoted
// _ZZ22bc_gpu_update_edge_optILb1ELi2EEvPfPKiS2_S2_iiPiPyS0_S3_S4_S0_S3_S3_S3_S3_S3_S3_S3_mmmmS2_iiiiE6QQ_row has been demoted
// _ZZ22bc_gpu_update_edge_optILb1ELi2EEvPfPKiS2_S2_iiPiPyS0_S3_S4_S0_S3_S3_S3_S3_S3_S3_S3_mmmmS2_iiiiE13current_depth has been demoted
// _ZZ22bc_gpu_update_edge_optILb1ELi2EEvPfPKiS2_S2_iiPiPyS0_S3_S4_S0_S3_S3_S3_S3_S3_S3_S3_mmmmS2_iiiiE4temp has been demoted
// _ZZ22bc_gpu_update_edge_optILb1ELi2EEvPfPKiS2_S2_iiPiPyS0_S3_S4_S0_S3_S3_S3_S3_S3_S3_S3_mmmmS2_iiiiE11touched_row_0 has been demoted
// _ZZ22bc_gpu_update_edge_optILb1ELi2EEvPfPKiS2_S2_iiPiPyS0_S3_S4_S0_S3_S3_S3_S3_S3_S3_S3_mmmmS2_iiiiE13sigma_hat_row_0 has been demoted
// _ZZ22bc_gpu_update_edge_optILb1ELi2EEvPfPKiS2_S2_iiPiPyS0_S3_S4_S0_S3_S3_S3_S3_S3_S3_S3_mmmmS2_iiiiE13delta_hat_row_0 has been demoted
// _ZZ22bc_gpu_update_edge_optILb1ELi2EEvPfPKiS2_S2_iiPiPyS0_S3_S4_S0_S3_S3_S3_S3_S3_S3_S3_mmmmS2_iiiiE9moved_row has been demoted
// _ZZ22bc_gpu_update_edge_optILb1ELi2EEvPfPKiS2_S2_iiPiPyS0_S3_S4_S0_S3_S3_S3_S3_S3_S3_S3_mmmmS2_iiiiE12movement_row has been demoted
// _ZZ22bc_gpu_update_edge_optILb1ELi2EEvPfPKiS2_S2_iiPiPyS0_S3_S4_S0_S3_S3_S3_S3_S3_S3_S3_mmmmS2_iiiiE5Q_row_0 has been demoted
// _ZZ22bc_gpu_update_edge_optILb1ELi2EEvPfPKiS2_S2_iiPiPyS0_S3_S4_S0_S3_S3_S3_S3_S3_S3_S3_mmmmS2_iiiiE6Q2_row_0 has been demoted
// _ZZ22bc_gpu_update_edge_optILb1ELi2EEvPfPKiS2_S2_iiPiPyS0_S3_S4_S0_S3_S3_S3_S3_S3_S3_S3_mmmmS2_iiiiE6QQ_row_0 has been demoted
// _ZZ22bc_gpu_update_edge_optILb1ELi2EEvPfPKiS2_S2_iiPiPyS0_S3_S4_S0_S3_S3_S3_S3_S3_S3_S3_mmmmS2_iiiiE13current_depth_0 has been demoted
// _ZZ22bc_gpu_update_edge_optILb1ELi2EEvPfPKiS2_S2_iiPiPyS0_S3_S4_S0_S3_S3_S3_S3_S3_S3_S3_mmmmS2_iiiiE4done_0 has been demoted
// _ZZ22bc_gpu_update_edge_optILb1ELi2EEvPfPKiS2_S2_iiPiPyS0_S3_S4_S0_S3_S3_S3_S3_S3_S3_S3_mmmmS2_iiiiE6repeat has been demoted
// _ZZ22bc_gpu_update_edge_optILb1ELi2EEvPfPKiS2_S2_iiPiPyS0_S3_S4_S0_S3_S3_S3_S3_S3_S3_S3_mmmmS2_iiiiE7QQfound has been demoted
// _ZZ22bc_gpu_update_edge_optILb1ELi2EEvPfPKiS2_S2_iiPiPyS0_S3_S4_S0_S3_S3_S3_S3_S3_S3_S3_mmmmS2_iiiiE5maxQQ has been demoted
// _ZZ22bc_gpu_update_edge_SOAILb0EEvPfP10graph_dataiiPiPyS0_P11vertex_dataS3_mmPKiiiiiE7compute has been demoted
// _ZZ22bc_gpu_update_edge_SOAILb0EEvPfP10graph_dataiiPiPyS0_P11vertex_dataS3_mmPKiiiiiE9recompute has been demoted
// _ZZ22bc_gpu_update_edge_SOAILb0EEvPfP10graph_dataiiPiPyS0_P11vertex_dataS3_mmPKiiiiiE5u_low has been demoted
// _ZZ22bc_gpu_update_edge_SOAILb0EEvPfP10graph_dataiiPiPyS0_P11vertex_dataS3_mmPKiiiiiE6u_high has been demoted
// _ZZ22bc_gpu_update_edge_SOAILb0EEvPfP10graph_dataiiPiPyS0_P11vertex_dataS3_mmPKiiiiiE5d_row has been demoted
// _ZZ22bc_gpu_update_edge_SOAILb0EEvPfP10graph_dataiiPiPyS0_P11vertex_dataS3_mmPKiiiiiE9sigma_row has been demoted
// _ZZ22bc_gpu_update_edge_SOAILb0EEvPfP10graph_dataiiPiPyS0_P11vertex_dataS3_mmPKiiiiiE9delta_row has been demoted
// _ZZ22bc_gpu_update_edge_SOAILb0EEvPfP10graph_dataiiPiPyS0_P11vertex_dataS3_mmPKiiiiiE13current_depth has been demoted
// _ZZ22bc_gpu_update_edge_SOAILb0EEvPfP10graph_dataiiPiPyS0_P11vertex_dataS3_mmPKiiiiiE4done has been demoted
// _ZZ22bc_gpu_update_edge_SOAILb0EEvPfP10graph_dataiiPiPyS0_P11vertex_dataS3_mmPKiiiiiE13current_depth_0 has been demoted
// _ZZ22bc_gpu_update_edge_SOAILb0EEvPfP10graph_dataiiPiPyS0_P11vertex_dataS3_mmPKiiiiiE4done_0 has been demoted
// _ZZ22bc_gpu_update_edge_SOAILb0EEvPfP10graph_dataiiPiPyS0_P11vertex_dataS3_mmPKiiiiiE10first_iter has been demoted
// _ZZ22bc_gpu_update_edge_SOAILb0EEvPfP10graph_dataiiPiPyS0_P11vertex_dataS3_mmPKiiiiiE6repeat has been demoted
// _ZZ22bc_gpu_update_edge_SOAILb0EEvPfP10graph_dataiiPiPyS0_P11vertex_dataS3_mmPKiiiiiE13current_depth_1 has been demoted
// _ZZ22bc_gpu_update_edge_SOAILb0EEvPfP10graph_dataiiPiPyS0_P11vertex_dataS3_mmPKiiiiiE4done_1 has been demoted
// _ZZ22bc_gpu_update_edge_SOAILb1EEvPfP10graph_dataiiPiPyS0_P11vertex_dataS3_mmPKiiiiiE7compute has been demoted
// _ZZ22bc_gpu_update_edge_SOAILb1EEvPfP10graph_dataiiPiPyS0_P11vertex_dataS3_mmPKiiiiiE9recompute has been demoted
// _ZZ22bc_gpu_update_edge_SOAILb1EEvPfP10graph_dataiiPiPyS0_P11vertex_dataS3_mmPKiiiiiE5u_low has been demoted
// _ZZ22bc_gpu_update_edge_SOAILb1EEvPfP10graph_dataiiPiPyS0_P11vertex_dataS3_mmPKiiiiiE6u_high has been demoted
// _ZZ22bc_gpu_update_edge_SOAILb1EEvPfP10graph_dataiiPiPyS0_P11vertex_dataS3_mmPKiiiiiE5d_row has been demoted
// _ZZ22bc_gpu_update_edge_SOAILb1EEvPfP10graph_dataiiPiPyS0_P11vertex_dataS3_mmPKiiiiiE9sigma_row has been demoted
// _ZZ22bc_gpu_update_edge_SOAILb1EEvPfP10graph_dataiiPiPyS0_P11vertex_dataS3_mmPKiiiiiE9delta_row has been demoted
// _ZZ22bc_gpu_update_edge_SOAILb1EEvPfP10graph_dataiiPiPyS0_P11vertex_dataS3_mmPKiiiiiE13current_depth has been demoted
// _ZZ22bc_gpu_update_edge_SOAILb1EEvPfP10graph_dataiiPiPyS0_P11vertex_dataS3_mmPKiiiiiE4done has been demoted
// _ZZ22bc_gpu_update_edge_SOAILb1EEvPfP10graph_dataiiPiPyS0_P11vertex_dataS3_mmPKiiiiiE13current_depth_0 has been demoted
// _ZZ22bc_gpu_update_edge_SOAILb1EEvPfP10graph_dataiiPiPyS0_P11vertex_dataS3_mmPKiiiiiE4done_0 has been demoted
// _ZZ22bc_gpu_update_edge_SOAILb1EEvPfP10graph_dataiiPiPyS0_P11vertex_dataS3_mmPKiiiiiE10first_iter has been demoted
// _ZZ22bc_gpu_update_edge_SOAILb1EEvPfP10graph_dataiiPiPyS0_P11vertex_dataS3_mmPKiiiiiE6repeat has been demoted
// _ZZ22bc_gpu_update_edge_SOAILb1EEvPfP10graph_dataiiPiPyS0_P11vertex_dataS3_mmPKiiiiiE13current_depth_1 has been demoted
// _ZZ22bc_gpu_update_edge_SOAILb1EEvPfP10graph_dataiiPiPyS0_P11vertex_dataS3_mmPKiiiiiE4done_1 has been demoted
// _ZZ22bc_gpu_update_edge_AOSILb0EEvPfPKiP14graph_data_aosiiPiPyS0_P15vertex_data_aosS5_mmS2_iiiiE7compute has been demoted
// _ZZ22bc_gpu_update_edge_AOSILb0EEvPfPKiP14graph_data_aosiiPiPyS0_P15vertex_data_aosS5_mmS2_iiiiE9recompute has been demoted
// _ZZ22bc_gpu_update_edge_AOSILb0EEvPfPKiP14graph_data_aosiiPiPyS0_P15vertex_data_aosS5_mmS2_iiiiE5u_low has been demoted
// _ZZ22bc_gpu_update_edge_AOSILb0EEvPfPKiP14graph_data_aosiiPiPyS0_P15vertex_data_aosS5_mmS2_iiiiE6u_high has been demoted
// _ZZ22bc_gpu_update_edge_AOSILb0EEvPfPKiP14graph_data_aosiiPiPyS0_P15vertex_data_aosS5_mmS2_iiiiE5d_row has been demoted
// _ZZ22bc_gpu_update_edge_AOSILb0EEvPfPKiP14graph_data_aosiiPiPyS0_P15vertex_data_aosS5_mmS2_iiiiE9sigma_row has been demoted
// _ZZ22bc_gpu_update_edge_AOSILb0EEvPfPKiP14graph_data_aosiiPiPyS0_P15vertex_data_aosS5_mmS2_iiiiE9delta_row has been demoted
// _ZZ22bc_gpu_update_edge_AOSILb0EEvPfPKiP14graph_data_aosiiPiPyS0_P15vertex_data_aosS5_mmS2_iiiiE13current_depth has been demoted
// _ZZ22bc_gpu_update_edge_AOSILb0EEvPfPKiP14graph_data_aosiiPiPyS0_P15vertex_data_aosS5_mmS2_iiiiE4done has been demoted
// _ZZ22bc_gpu_update_edge_AOSILb0EEvPfPKiP14graph_data_aosiiPiPyS0_P15vertex_data_aosS5_mmS2_iiiiE13current_depth_0 has been demoted
// _ZZ22bc_gpu_update_edge_AOSILb0EEvPfPKiP14graph_data_aosiiPiPyS0_P15vertex_data_aosS5_mmS2_iiiiE4done_0 has been demoted
// _ZZ22bc_gpu_update_edge_AOSILb0EEvPfPKiP14graph_data_aosiiPiPyS0_P15vertex_data_aosS5_mmS2_iiiiE10first_iter has been demoted
// _ZZ22bc_gpu_update_edge_AOSILb0EEvPfPKiP14graph_data_aosiiPiPyS0_P15vertex_data_aosS5_mmS2_iiiiE6repeat has been demoted
// _ZZ22bc_gpu_update_edge_AOSILb0EEvPfPKiP14graph_data_aosiiPiPyS0_P15vertex_data_aosS5_mmS2_iiiiE13current_depth_1 has been demoted
// _ZZ22bc_gpu_update_edge_AOSILb0EEvPfPKiP14graph_data_aosiiPiPyS0_P15vertex_data_aosS5_mmS2_iiiiE4done_1 has been demoted
// _ZZ22bc_gpu_update_edge_AOSILb1EEvPfPKiP14graph_data_aosiiPiPyS0_P15vertex_data_aosS5_mmS2_iiiiE7compute has been demoted
// _ZZ22bc_gpu_update_edge_AOSILb1EEvPfPKiP14graph_data_aosiiPiPyS0_P15vertex_data_aosS5_mmS2_iiiiE9recompute has been demoted
// _ZZ22bc_gpu_update_edge_AOSILb1EEvPfPKiP14graph_data_aosiiPiPyS0_P15vertex_data_aosS5_mmS2_iiiiE5u_low has been demoted
// _ZZ22bc_gpu_update_edge_AOSILb1EEvPfPKiP14graph_data_aosiiPiPyS0_P15vertex_data_aosS5_mmS2_iiiiE6u_high has been demoted
// _ZZ22bc_gpu_update_edge_AOSILb1EEvPfPKiP14graph_data_aosiiPiPyS0_P15vertex_data_aosS5_mmS2_iiiiE5d_row has been demoted
// _ZZ22bc_gpu_update_edge_AOSILb1EEvPfPKiP14graph_data_aosiiPiPyS0_P15vertex_data_aosS5_mmS2_iiiiE9sigma_row has been demoted
// _ZZ22bc_gpu_update_edge_AOSILb1EEvPfPKiP14graph_data_aosiiPiPyS0_P15vertex_data_aosS5_mmS2_iiiiE9delta_row has been demoted
// _ZZ22bc_gpu_update_edge_AOSILb1EEvPfPKiP14graph_data_aosiiPiPyS0_P15vertex_data_aosS5_mmS2_iiiiE13current_depth has been demoted
// _ZZ22bc_gpu_update_edge_AOSILb1EEvPfPKiP14graph_data_aosiiPiPyS0_P15vertex_data_aosS5_mmS2_iiiiE4done has been demoted
// _ZZ22bc_gpu_update_edge_AOSILb1EEvPfPKiP14graph_data_aosiiPiPyS0_P15vertex_data_aosS5_mmS2_iiiiE13current_depth_0 has been demoted
// _ZZ22bc_gpu_update_edge_AOSILb1EEvPfPKiP14graph_data_aosiiPiPyS0_P15vertex_data_aosS5_mmS2_iiiiE4done_0 has been demoted
// _ZZ22bc_gpu_update_edge_AOSILb1EEvPfPKiP14graph_data_aosiiPiPyS0_P15vertex_data_aosS5_mmS2_iiiiE10first_iter has been demoted
// _ZZ22bc_gpu_update_edge_AOSILb1EEvPfPKiP14graph_data_aosiiPiPyS0_P15vertex_data_aosS5_mmS2_iiiiE6repeat has been demoted
// _ZZ22bc_gpu_update_edge_AOSILb1EEvPfPKiP14graph_data_aosiiPiPyS0_P15vertex_data_aosS5_mmS2_iiiiE13current_depth_1 has been demoted
// _ZZ22bc_gpu_update_edge_AOSILb1EEvPfPKiP14graph_data_aosiiPiPyS0_P15vertex_data_aosS5_mmS2_iiiiE4done_1 has been demoted

.visible .entry _Z18bc_gpu_update_edgeILb0EEvPfPKiS2_S2_iiPiPyS0_mmS2_iiii(
	.param .u64 .ptr .align 1 _Z18bc_gpu_update_edgeILb0EEvPfPKiS2_S2_iiPiPyS0_mmS2_iiii_param_0,
	.param .u64 .ptr .align 1 _Z18bc_gpu_update_edgeILb0EEvPfPKiS2_S2_iiPiPyS0_mmS2_iiii_param_1,
	.param .u64 .ptr .align 1 _Z18bc_gpu_update_edgeILb0EEvPfPKiS2_S2_iiPiPyS0_mmS2_iiii_param_2,
	.param .u64 .ptr .align 1 _Z18bc_gpu_update_edgeILb0EEvPfPKiS2_S2_iiPiPyS0_mmS2_iiii_param_3,
	.param .u32 _Z18bc_gpu_update_edgeILb0EEvPfPKiS2_S2_iiPiPyS0_mmS2_iiii_param_4,
	.param .u32 _Z18bc_gpu_update_edgeILb0EEvPfPKiS2_S2_iiPiPyS0_mmS2_iiii_param_5,
	.param .u64 .ptr .align 1 _Z18bc_gpu_update_edgeILb0EEvPfPKiS2_S2_iiPiPyS0_mmS2_iiii_param_6,
	.param .u64 .ptr .align 1 _Z18bc_gpu_update_edgeILb0EEvPfPKiS2_S2_iiPiPyS0_mmS2_iiii_param_7,
	.param .u64 .ptr .align 1 _Z18bc_gpu_update_edgeILb0EEvPfPKiS2_S2_iiPiPyS0_mmS2_iiii_param_8,
	.param .u64 _Z18bc_gpu_update_edgeILb0EEvPfPKiS2_S2_iiPiPyS0_mmS2_iiii_param_9,
	.param .u64 _Z18bc_gpu_update_edgeILb0EEvPfPKiS2_S2_iiPiPyS0_mmS2_iiii_param_10,
	.param .u64 .ptr .align 1 _Z18bc_gpu_update_edgeILb0EEvPfPKiS2_S2_iiPiPyS0_mmS2_iiii_param_11,
	.param .u32 _Z18bc_gpu_update_edgeILb0EEvPfPKiS2_S2_iiPiPyS0_mmS2_iiii_param_12,
	.param .u32 _Z18bc_gpu_update_edgeILb0EEvPfPKiS2_S2_iiPiPyS0_mmS2_iiii_param_13,
	.param .u32 _Z18bc_gpu_update_edgeILb0EEvPfPKiS2_S2_iiPiPyS0_mmS2_iiii_param_14,
	.param .u32 _Z18bc_gpu_update_edgeILb0EEvPfPKiS2_S2_iiPiPyS0_mmS2_iiii_param_15
)
{
	.reg .pred 	%p<173>;
	.reg .b16 	%rs<26>;
	.reg .b32 	%r<267>;
	.reg .b32 	%f<77>;
	.reg .b64 	%rd<631>;
	// demoted variable
	.shared .align 4 .u32 _ZZ18bc_gpu_update_edgeILb0EEvPfPKiS2_S2_iiPiPyS0_mmS2_iiiiE9recompute;
	// demoted variable
	.shared .align 4 .u32 _ZZ18bc_gpu_update_edgeILb0EEvPfPKiS2_S2_iiPiPyS0_mmS2_iiiiE5u_low;
	// demoted variable
	.shared .align 4 .u32 _ZZ18bc_gpu_update_edgeILb0EEvPfPKiS2_S2_iiPiPyS0_mmS2_iiiiE6u_high;
	// demoted variable
	.shared .align 8 .u64 _ZZ18bc_gpu_update_edgeILb0EEvPfPKiS2_S2_iiPiPyS0_mmS2_iiiiE7touched;
	// demoted variable
	.shared .align 8 .u64 _ZZ18bc_gpu_update_edgeILb0EEvPfPKiS2_S2_iiPiPyS0_mmS2_iiiiE2dP;
	// demoted variable
	.shared .align 8 .u64 _ZZ18bc_gpu_update_edgeILb0EEvPfPKiS2_S2_iiPiPyS0_mmS2_iiiiE9sigma_hat;
	// demoted variable
	.shared .align 8 .u64 _ZZ18bc_gpu_update_edgeILb0EEvPfPKiS2_S2_iiPiPyS0_mmS2_iiiiE9delta_hat;
	// demoted variable
	.shared .align 8 .u64 _ZZ18bc_gpu_update_edgeILb0EEvPfPKiS2_S2_iiPiPyS0_mmS2_iiiiE2QQ;
	// demoted variable
	.shared .align 1 .u8 _ZZ18bc_gpu_update_edgeILb0EEvPfPKiS2_S2_iiPiPyS0_mmS2_iiiiE4done;
	// demoted variable
	.shared .align 8 .u64 _ZZ18bc_gpu_update_edgeILb0EEvPfPKiS2_S2_iiPiPyS0_mmS2_iiiiE11touched_row;
	// demoted variable
	.shared .align 8 .u64 _ZZ18bc_gpu_update_edgeILb0EEvPfPKiS2_S2_iiPiPyS0_mmS2_iiiiE13sigma_hat_row;
	// demoted variable
	.shared .align 8 .u64 _ZZ18bc_gpu_update_edgeILb0EEvPfPKiS2_S2_iiPiPyS0_mmS2_iiiiE13delta_hat_row;
	// demoted variable
	.shared .align 8 .u64 _ZZ18bc_gpu_update_edgeILb0EEvPfPKiS2_S2_iiPiPyS0_mmS2_iiiiE9moved_row;
	// demoted variable
	.shared .align 8 .u64 _ZZ18bc_gpu_update_edgeILb0EEvPfPKiS2_S2_iiPiPyS0_mmS2_iiiiE12movement_row;
	// demoted variable
	.shared .align 8 .u64 _ZZ18bc_gpu_update_edgeILb0EEvPfPKiS2_S2_iiPiPyS0_mmS2_iiiiE2dP_0;
	// demoted variable
	.shared .align 8 .u64 _ZZ18bc_gpu_update_edgeILb0EEvPfPKiS2_S2_iiPiPyS0_mmS2_iiiiE1Q;
	// demoted variable
	.shared .align 8 .u64 _ZZ18bc_gpu_update_edgeILb0EEvPfPKiS2_S2_iiPiPyS0_mmS2_iiiiE2Q2;
	// demoted variable
	.shared .align 8 .u64 _ZZ18bc_gpu_update_edgeILb0EEvPfPKiS2_S2_iiPiPyS0_mmS2_iiiiE2QQ_0;
	// demoted variable
	.shared .align 8 .u64 _ZZ18bc_gpu_update_edgeILb0EEvPfPKiS2_S2_iiPiPyS0_mmS2_iiiiE5d_row;
	// demoted variable
	.shared .align 8 .u64 _ZZ18bc_gpu_update_edgeILb0EEvPfPKiS2_S2_iiPiPyS0_mmS2_iiiiE9sigma_row;
	// demoted variable
	.shared .align 8 .u64 _ZZ18bc_gpu_update_edgeILb0EEvPfPKiS2_S2_iiPiPyS0_mmS2_iiiiE9delta_row;
	// demoted variable
	.shared .align 4 .u32 _ZZ18bc_gpu_update_edgeILb0EEvPfPKiS2_S2_iiPiPyS0_mmS2_iiiiE13current_depth;
	// demoted variable
	.shared .align 1 .u8 _ZZ18bc_gpu_update_edgeILb0EEvPfPKiS2_S2_iiPiPyS0_mmS2_iiiiE4done_0;
	// demoted variable
	.shared .align 1 .u8 _ZZ18bc_gpu_update_edgeILb0EEvPfPKiS2_S2_iiPiPyS0_mmS2_iiiiE6repeat;
	// demoted variable
	.shared .align 1 .u8 _ZZ18bc_gpu_update_edgeILb0EEvPfPKiS2_S2_iiPiPyS0_mmS2_iiiiE4done_1;
	ld.param.u64 	%rd71, [_Z18bc_gpu_update_edgeILb0EEvPfPKiS2_S2_iiPiPyS0_mmS2_iiii_param_0];
	ld.param.u64 	%rd65, [_Z18bc_gpu_update_edgeILb0EEvPfPKiS2_S2_iiPiPyS0_mmS2_iiii_param_1];
	ld.param.u64 	%rd72, [_Z18bc_gpu_update_edgeILb0EEvPfPKiS2_S2_iiPiPyS0_mmS2_iiii_param_2];
	ld.param.u64 	%rd73, [_Z18bc_gpu_update_edgeILb0EEvPfPKiS2_S2_iiPiPyS0_mmS2_iiii_param_3];
	ld.param.u32 	%r90, [_Z18bc_gpu_update_edgeILb0EEvPfPKiS2_S2_iiPiPyS0_mmS2_iiii_param_4];
	ld.param.u32 	%r91, [_Z18bc_gpu_update_edgeILb0EEvPfPKiS2_S2_iiPiPyS0_mmS2_iiii_param_5];
	ld.param.u64 	%rd67, [_Z18bc_gpu_update_edgeILb0EEvPfPKiS2_S2_iiPiPyS0_mmS2_iiii_param_7];
	ld.param.u64 	%rd68, [_Z18bc_gpu_update_edgeILb0EEvPfPKiS2_S2_iiPiPyS0_mmS2_iiii_param_8];
	ld.param.u64 	%rd70, [_Z18bc_gpu_update_edgeILb0EEvPfPKiS2_S2_iiPiPyS0_mmS2_iiii_param_10];
	ld.param.u32 	%r95, [_Z18bc_gpu_update_edgeILb0EEvPfPKiS2_S2_iiPiPyS0_mmS2_iiii_param_12];
	ld.param.u32 	%r92, [_Z18bc_gpu_update_edgeILb0EEvPfPKiS2_S2_iiPiPyS0_mmS2_iiii_param_13];
	ld.param.u32 	%r93, [_Z18bc_gpu_update_edgeILb0EEvPfPKiS2_S2_iiPiPyS0_mmS2_iiii_param_14];
	ld.param.u32 	%r94, [_Z18bc_gpu_update_edgeILb0EEvPfPKiS2_S2_iiPiPyS0_mmS2_iiii_param_15];
	cvta.to.global.u64 	%rd1, %rd67;
	cvta.to.global.u64 	%rd2, %rd73;
	cvta.to.global.u64 	%rd3, %rd72;
	cvta.to.global.u64 	%rd4, %rd71;
	cvta.to.global.u64 	%rd5, %rd68;
	mov.u32 	%r96, %ctaid.x;
	add.s32 	%r238, %r95, %r96;
	setp.ge.s32 	%p1, %r238, %r92;
	@%p1 bra 	$L__BB0_215;
	mov.u32 	%r2, %tid.x;
	mov.u32 	%r3, %ntid.x;
	shl.b32 	%r4, %r91, 1;
	cvt.s64.s32 	%rd6, %r90;
	and.b32  	%r5, %r90, 3;
	and.b32  	%r6, %r90, 2147483644;
	cvta.to.global.u64 	%rd7, %rd65;
$L__BB0_2:
	ld.param.u64 	%rd617, [_Z18bc_gpu_update_edgeILb0EEvPfPKiS2_S2_iiPiPyS0_mmS2_iiii_param_9];
	ld.param.u64 	%rd613, [_Z18bc_gpu_update_edgeILb0EEvPfPKiS2_S2_iiPiPyS0_mmS2_iiii_param_6];
	setp.ne.s32 	%p2, %r2, 0;
	cvt.s64.s32 	%rd8, %r238;
	mul.lo.s64 	%rd9, %rd617, %rd8;
	cvta.to.global.u64 	%rd74, %rd613;
	add.s64 	%rd10, %rd74, %rd9;
	@%p2 bra 	$L__BB0_14;
	mul.wide.s32 	%rd75, %r93, 4;
	add.s64 	%rd76, %rd10, %rd75;
	ld.global.u32 	%r8, [%rd76];
	mul.wide.s32 	%rd77, %r94, 4;
	add.s64 	%rd78, %rd10, %rd77;
	ld.global.u32 	%r9, [%rd78];
	sub.s32 	%r10, %r8, %r9;
	setp.ne.s32 	%p3, %r10, 0;
	@%p3 bra 	$L__BB0_5;
	mov.b32 	%r101, 0;
	st.shared.u32 	[_ZZ18bc_gpu_update_edgeILb0EEvPfPKiS2_S2_iiPiPyS0_mmS2_iiiiE9recompute], %r101;
	bra.uni 	$L__BB0_14;
$L__BB0_5:
	setp.ne.s32 	%p4, %r8, 2147483647;
	setp.ne.s32 	%p5, %r9, 2147483647;
	and.pred  	%p6, %p4, %p5;
	@%p6 bra 	$L__BB0_7;
	mov.b32 	%r100, 3;
	st.shared.u32 	[_ZZ18bc_gpu_update_edgeILb0EEvPfPKiS2_S2_iiPiPyS0_mmS2_iiiiE9recompute], %r100;
	bra.uni 	$L__BB0_14;
$L__BB0_7:
	abs.s32 	%r97, %r10;
	setp.ne.s32 	%p7, %r97, 1;
	@%p7 bra 	$L__BB0_11;
	mov.b32 	%r99, 1;
	st.shared.u32 	[_ZZ18bc_gpu_update_edgeILb0EEvPfPKiS2_S2_iiPiPyS0_mmS2_iiiiE9recompute], %r99;
	setp.le.s32 	%p9, %r8, %r9;
	@%p9 bra 	$L__BB0_10;
	st.shared.u32 	[_ZZ18bc_gpu_update_edgeILb0EEvPfPKiS2_S2_iiPiPyS0_mmS2_iiiiE5u_low], %r93;
	st.shared.u32 	[_ZZ18bc_gpu_update_edgeILb0EEvPfPKiS2_S2_iiPiPyS0_mmS2_iiiiE6u_high], %r94;
	bra.uni 	$L__BB0_14;
$L__BB0_10:
	st.shared.u32 	[_ZZ18bc_gpu_update_edgeILb0EEvPfPKiS2_S2_iiPiPyS0_mmS2_iiiiE6u_high], %r93;
	st.shared.u32 	[_ZZ18bc_gpu_update_edgeILb0EEvPfPKiS2_S2_iiPiPyS0_mmS2_iiiiE5u_low], %r94;
	bra.uni 	$L__BB0_14;
$L__BB0_11:
	mov.b32 	%r98, 2;
	st.shared.u32 	[_ZZ18bc_gpu_update_edgeILb0EEvPfPKiS2_S2_iiPiPyS0_mmS2_iiiiE9recompute], %r98;
	setp.le.s32 	%p8, %r8, %r9;
	@%p8 bra 	$L__BB0_13;
	st.shared.u32 	[_ZZ18bc_gpu_update_edgeILb0EEvPfPKiS2_S2_iiPiPyS0_mmS2_iiiiE5u_low], %r93;
	st.shared.u32 	[_ZZ18bc_gpu_update_edgeILb0EEvPfPKiS2_S2_iiPiPyS0_mmS2_iiiiE6u_high], %r94;
	bra.uni 	$L__BB0_14;
$L__BB0_13:
	st.shared.u32 	[_ZZ18bc_gpu_update_edgeILb0EEvPfPKiS2_S2_iiPiPyS0_mmS2_iiiiE6u_high], %r93;
	st.shared.u32 	[_ZZ18bc_gpu_update_edgeILb0EEvPfPKiS2_S2_iiPiPyS0_mmS2_iiiiE5u_low], %r94;
$L__BB0_14:
	bar.sync 	0;
	ld.shared.u32 	%r102, [_ZZ18bc_gpu_update_edgeILb0EEvPfPKiS2_S2_iiPiPyS0_mmS2_iiiiE9recompute];
	setp.eq.s32 	%p10, %r102, 3;
	@%p10 bra 	$L__BB0_178;
	setp.eq.s32 	%p11, %r102, 2;
	@%p11 bra 	$L__BB0_65;
	setp.ne.s32 	%p12, %r102, 1;
	@%p12 bra 	$L__BB0_214;
	setp.ne.s32 	%p131, %r2, 0;
	@%p131 bra 	$L__BB0_19;
	shl.b64 	%rd453, %rd6, 2;
	{ // callseq 18, 0
	.param .b64 param0;
	st.param.b64 	[param0], %rd453;
	.param .b64 retval0;
	call.uni (retval0), 
	malloc, 
	(
	param0
	);
	ld.param.b64 	%rd454, [retval0];
	} // callseq 18
	st.shared.u64 	[_ZZ18bc_gpu_update_edgeILb0EEvPfPKiS2_S2_iiPiPyS0_mmS2_iiiiE7touched], %rd454;
	{ // callseq 19, 0
	.param .b64 param0;
	st.param.b64 	[param0], %rd453;
	.param .b64 retval0;
	call.uni (retval0), 
	malloc, 
	(
	param0
	);
	ld.param.b64 	%rd456, [retval0];
	} // callseq 19
	st.shared.u64 	[_ZZ18bc_gpu_update_edgeILb0EEvPfPKiS2_S2_iiPiPyS0_mmS2_iiiiE2dP], %rd456;
	shl.b64 	%rd458, %rd6, 3;
	{ // callseq 20, 0
	.param .b64 param0;
	st.param.b64 	[param0], %rd458;
	.param .b64 retval0;
	call.uni (retval0), 
	malloc, 
	(
	param0
	);
	ld.param.b64 	%rd459, [retval0];
	} // callseq 20
	st.shared.u64 	[_ZZ18bc_gpu_update_edgeILb0EEvPfPKiS2_S2_iiPiPyS0_mmS2_iiiiE9sigma_hat], %rd459;
	{ // callseq 21, 0
	.param .b64 param0;
	st.param.b64 	[param0], %rd453;
	.param .b64 retval0;
	call.uni (retval0), 
	malloc, 
	(
	param0
	);
	ld.param.b64 	%rd461, [retval0];
	} // callseq 21
	st.shared.u64 	[_ZZ18bc_gpu_update_edgeILb0EEvPfPKiS2_S2_iiPiPyS0_mmS2_iiiiE9delta_hat], %rd461;
	{ // callseq 22, 0
	.param .b64 param0;
	st.param.b64 	[param0], %rd6;
	.param .b64 retval0;
	call.uni (retval0), 
	malloc, 
	(
	param0
	);
	ld.param.b64 	%rd463, [retval0];
	} // callseq 22
	st.shared.u64 	[_ZZ18bc_gpu_update_edgeILb0EEvPfPKiS2_S2_iiPiPyS0_mmS2_iiiiE2QQ], %rd463;
$L__BB0_19:
	bar.sync 	0;
	ld.shared.u64 	%rd465, [_ZZ18bc_gpu_update_edgeILb0EEvPfPKiS2_S2_iiPiPyS0_mmS2_iiiiE7touched];
	setp.ne.s64 	%p132, %rd465, 0;
	ld.shared.u64 	%rd466, [_ZZ18bc_gpu_update_edgeILb0EEvPfPKiS2_S2_iiPiPyS0_mmS2_iiiiE2dP];
	setp.ne.s64 	%p133, %rd466, 0;
	and.pred  	%p134, %p132, %p133;
	ld.shared.u64 	%rd468, [_ZZ18bc_gpu_update_edgeILb0EEvPfPKiS2_S2_iiPiPyS0_mmS2_iiiiE9sigma_hat];
	setp.ne.s64 	%p135, %rd468, 0;
	and.pred  	%p136, %p134, %p135;
	ld.shared.u64 	%rd470, [_ZZ18bc_gpu_update_edgeILb0EEvPfPKiS2_S2_iiPiPyS0_mmS2_iiiiE9delta_hat];
	setp.ne.s64 	%p137, %rd470, 0;
	and.pred  	%p138, %p136, %p137;
	ld.shared.u64 	%rd472, [_ZZ18bc_gpu_update_edgeILb0EEvPfPKiS2_S2_iiPiPyS0_mmS2_iiiiE2QQ];
	setp.ne.s64 	%p139, %rd472, 0;
	and.pred  	%p140, %p138, %p139;
	@%p140 bra 	$L__BB0_21;
	// begin inline asm
	trap;
	// end inline asm
$L__BB0_21:
	setp.ge.s32 	%p141, %r2, %r90;
	mad.lo.s64 	%rd11, %rd70, %rd8, %rd1;
	@%p141 bra 	$L__BB0_27;
	mov.u32 	%r239, %r2;
$L__BB0_23:
	ld.shared.u32 	%r210, [_ZZ18bc_gpu_update_edgeILb0EEvPfPKiS2_S2_iiPiPyS0_mmS2_iiiiE5u_low];
	setp.ne.s32 	%p142, %r239, %r210;
	@%p142 bra 	$L__BB0_25;
	ld.shared.u64 	%rd487, [_ZZ18bc_gpu_update_edgeILb0EEvPfPKiS2_S2_iiPiPyS0_mmS2_iiiiE7touched];
	cvt.s64.s32 	%rd488, %r239;
	mul.wide.s32 	%rd489, %r239, 4;
	add.s64 	%rd490, %rd487, %rd489;
	mov.b32 	%r212, -1;
	st.u32 	[%rd490], %r212;
	ld.shared.u32 	%r213, [_ZZ18bc_gpu_update_edgeILb0EEvPfPKiS2_S2_iiPiPyS0_mmS2_iiiiE6u_high];
	mul.wide.s32 	%rd491, %r213, 8;
	add.s64 	%rd492, %rd11, %rd491;
	ld.global.u64 	%rd493, [%rd492];
	ld.shared.u64 	%rd494, [_ZZ18bc_gpu_update_edgeILb0EEvPfPKiS2_S2_iiPiPyS0_mmS2_iiiiE2dP];
	add.s64 	%rd495, %rd494, %rd489;
	st.u32 	[%rd495], %rd493;
	mul.wide.s32 	%rd496, %r239, 8;
	add.s64 	%rd497, %rd11, %rd496;
	ld.global.u64 	%rd498, [%rd497];
	ld.shared.u64 	%rd499, [_ZZ18bc_gpu_update_edgeILb0EEvPfPKiS2_S2_iiPiPyS0_mmS2_iiiiE2dP];
	add.s64 	%rd500, %rd499, %rd489;
	ld.s32 	%rd501, [%rd500];
	add.s64 	%rd502, %rd498, %rd501;
	ld.shared.u64 	%rd503, [_ZZ18bc_gpu_update_edgeILb0EEvPfPKiS2_S2_iiPiPyS0_mmS2_iiiiE9sigma_hat];
	add.s64 	%rd504, %rd503, %rd496;
	st.u64 	[%rd504], %rd502;
	ld.shared.u64 	%rd505, [_ZZ18bc_gpu_update_edgeILb0EEvPfPKiS2_S2_iiPiPyS0_mmS2_iiiiE2QQ];
	add.s64 	%rd506, %rd505, %rd488;
	mov.b16 	%rs17, 1;
	st.u8 	[%rd506], %rs17;
	bra.uni 	$L__BB0_26;
$L__BB0_25:
	ld.shared.u64 	%rd474, [_ZZ18bc_gpu_update_edgeILb0EEvPfPKiS2_S2_iiPiPyS0_mmS2_iiiiE7touched];
	cvt.s64.s32 	%rd475, %r239;
	mul.wide.s32 	%rd476, %r239, 4;
	add.s64 	%rd477, %rd474, %rd476;
	mov.b32 	%r211, 0;
	st.u32 	[%rd477], %r211;
	ld.shared.u64 	%rd478, [_ZZ18bc_gpu_update_edgeILb0EEvPfPKiS2_S2_iiPiPyS0_mmS2_iiiiE2dP];
	add.s64 	%rd479, %rd478, %rd476;
	st.u32 	[%rd479], %r211;
	mul.wide.s32 	%rd480, %r239, 8;
	add.s64 	%rd481, %rd11, %rd480;
	ld.global.u64 	%rd482, [%rd481];
	ld.shared.u64 	%rd483, [_ZZ18bc_gpu_update_edgeILb0EEvPfPKiS2_S2_iiPiPyS0_mmS2_iiiiE9sigma_hat];
	add.s64 	%rd484, %rd483, %rd480;
	st.u64 	[%rd484], %rd482;
	ld.shared.u64 	%rd485, [_ZZ18bc_gpu_update_edgeILb0EEvPfPKiS2_S2_iiPiPyS0_mmS2_iiiiE2QQ];
	add.s64 	%rd486, %rd485, %rd475;
	mov.b16 	%rs16, 0;
	st.u8 	[%rd486], %rs16;
$L__BB0_26:
	ld.shared.u64 	%rd507, [_ZZ18bc_gpu_update_edgeILb0EEvPfPKiS2_S2_iiPiPyS0_mmS2_iiiiE9delta_hat];
	mul.wide.s32 	%rd508, %r239, 4;
	add.s64 	%rd509, %rd507, %rd508;
	mov.b32 	%r214, 0;
	st.u32 	[%rd509], %r214;
	add.s32 	%r239, %r239, %r3;
	setp.lt.s32 	%p143, %r239, %r90;
	@%p143 bra 	$L__BB0_23;
$L__BB0_27:
	setp.ne.s32 	%p144, %r2, 0;
	ld.shared.u32 	%r215, [_ZZ18bc_gpu_update_edgeILb0EEvPfPKiS2_S2_iiPiPyS0_mmS2_iiiiE5u_low];
	mul.wide.s32 	%rd510, %r215, 4;
	add.s64 	%rd511, %rd10, %rd510;
	ld.global.u32 	%r242, [%rd511];
	@%p144 bra 	$L__BB0_29;
	mov.b16 	%rs18, 0;
	st.shared.u8 	[_ZZ18bc_gpu_update_edgeILb0EEvPfPKiS2_S2_iiPiPyS0_mmS2_iiiiE4done], %rs18;
$L__BB0_29:
	bar.sync 	0;
	ld.shared.u8 	%rs19, [_ZZ18bc_gpu_update_edgeILb0EEvPfPKiS2_S2_iiPiPyS0_mmS2_iiiiE4done];
	setp.ne.s16 	%p145, %rs19, 0;
	@%p145 bra 	$L__BB0_40;
$L__BB0_30:
	setp.ge.s32 	%p146, %r2, %r4;
	bar.sync 	0;
	mov.b16 	%rs20, 1;
	st.shared.u8 	[_ZZ18bc_gpu_update_edgeILb0EEvPfPKiS2_S2_iiPiPyS0_mmS2_iiiiE4done], %rs20;
	bar.sync 	0;
	@%p146 bra 	$L__BB0_39;
	mov.u32 	%r241, %r2;
$L__BB0_32:
	mul.wide.s32 	%rd512, %r241, 4;
	add.s64 	%rd513, %rd3, %rd512;
	ld.global.nc.u32 	%r16, [%rd513];
	mul.wide.s32 	%rd514, %r16, 4;
	add.s64 	%rd515, %rd10, %rd514;
	ld.global.u32 	%r216, [%rd515];
	setp.ne.s32 	%p147, %r216, %r242;
	@%p147 bra 	$L__BB0_38;
	mul.wide.s32 	%rd516, %r241, 4;
	add.s64 	%rd517, %rd2, %rd516;
	ld.global.nc.u32 	%r17, [%rd517];
	mul.wide.s32 	%rd518, %r17, 4;
	add.s64 	%rd519, %rd10, %rd518;
	ld.global.u32 	%r217, [%rd519];
	add.s32 	%r218, %r242, 1;
	setp.ne.s32 	%p148, %r217, %r218;
	@%p148 bra 	$L__BB0_38;
	ld.shared.u64 	%rd520, [_ZZ18bc_gpu_update_edgeILb0EEvPfPKiS2_S2_iiPiPyS0_mmS2_iiiiE7touched];
	mul.wide.s32 	%rd521, %r17, 4;
	add.s64 	%rd522, %rd520, %rd521;
	atom.exch.b32 	%r219, [%rd522], -1;
	setp.ne.s32 	%p149, %r219, 0;
	@%p149 bra 	$L__BB0_36;
	cvt.s64.s32 	%rd528, %r17;
	mov.b16 	%rs21, 0;
	st.shared.u8 	[_ZZ18bc_gpu_update_edgeILb0EEvPfPKiS2_S2_iiPiPyS0_mmS2_iiiiE4done], %rs21;
	ld.shared.u64 	%rd529, [_ZZ18bc_gpu_update_edgeILb0EEvPfPKiS2_S2_iiPiPyS0_mmS2_iiiiE2dP];
	mul.wide.s32 	%rd530, %r16, 4;
	add.s64 	%rd531, %rd529, %rd530;
	ld.u32 	%r222, [%rd531];
	mul.wide.s32 	%rd532, %r17, 4;
	add.s64 	%rd533, %rd529, %rd532;
	st.u32 	[%rd533], %r222;
	ld.shared.u64 	%rd534, [_ZZ18bc_gpu_update_edgeILb0EEvPfPKiS2_S2_iiPiPyS0_mmS2_iiiiE2QQ];
	add.s64 	%rd535, %rd534, %rd528;
	mov.b16 	%rs22, 1;
	st.u8 	[%rd535], %rs22;
	bra.uni 	$L__BB0_37;
$L__BB0_36:
	ld.shared.u64 	%rd523, [_ZZ18bc_gpu_update_edgeILb0EEvPfPKiS2_S2_iiPiPyS0_mmS2_iiiiE2dP];
	mul.wide.s32 	%rd524, %r17, 4;
	add.s64 	%rd525, %rd523, %rd524;
	mul.wide.s32 	%rd526, %r16, 4;
	add.s64 	%rd527, %rd523, %rd526;
	ld.u32 	%r220, [%rd527];
	atom.add.u32 	%r221, [%rd525], %r220;
$L__BB0_37:
	ld.shared.u64 	%rd536, [_ZZ18bc_gpu_update_edgeILb0EEvPfPKiS2_S2_iiPiPyS0_mmS2_iiiiE9sigma_hat];
	mul.wide.s32 	%rd537, %r17, 8;
	add.s64 	%rd538, %rd536, %rd537;
	ld.shared.u64 	%rd539, [_ZZ18bc_gpu_update_edgeILb0EEvPfPKiS2_S2_iiPiPyS0_mmS2_iiiiE2dP];
	mul.wide.s32 	%rd540, %r16, 4;
	add.s64 	%rd541, %rd539, %rd540;
	ld.s32 	%rd542, [%rd541];
	atom.add.u64 	%rd543, [%rd538], %rd542;
$L__BB0_38:
	add.s32 	%r241, %r241, %r3;
	setp.lt.s32 	%p150, %r241, %r4;
	@%p150 bra 	$L__BB0_32;
$L__BB0_39:
	bar.sync 	0;
	add.s32 	%r242, %r242, 1;
	ld.shared.u8 	%rs23, [_ZZ18bc_gpu_update_edgeILb0EEvPfPKiS2_S2_iiPiPyS0_mmS2_iiiiE4done];
	setp.eq.s16 	%p151, %rs23, 0;
	@%p151 bra 	$L__BB0_30;
$L__BB0_40:
	bar.sync 	0;
	setp.lt.s32 	%p152, %r242, 2;
	add.s64 	%rd12, %rd5, %rd9;
	@%p152 bra 	$L__BB0_41;
	bra.uni 	$L__BB0_52;
$L__BB0_41:
	setp.ge.s32 	%p165, %r2, %r90;
	mov.u32 	%r245, %r2;
	@%p165 bra 	$L__BB0_50;
$L__BB0_42:
	cvt.u32.u64 	%r233, %rd8;
	setp.eq.s32 	%p166, %r245, %r233;
	@%p166 bra 	$L__BB0_45;
	ld.shared.u64 	%rd591, [_ZZ18bc_gpu_update_edgeILb0EEvPfPKiS2_S2_iiPiPyS0_mmS2_iiiiE7touched];
	mul.wide.s32 	%rd592, %r245, 4;
	add.s64 	%rd593, %rd591, %rd592;
	ld.u32 	%r234, [%rd593];
	setp.eq.s32 	%p167, %r234, 0;
	@%p167 bra 	$L__BB0_45;
	ld.shared.u64 	%rd594, [_ZZ18bc_gpu_update_edgeILb0EEvPfPKiS2_S2_iiPiPyS0_mmS2_iiiiE9delta_hat];
	add.s64 	%rd596, %rd594, %rd592;
	ld.f32 	%f67, [%rd596];
	add.s64 	%rd597, %rd12, %rd592;
	ld.global.f32 	%f68, [%rd597];
	sub.f32 	%f69, %f67, %f68;
	add.s64 	%rd598, %rd4, %rd592;
	atom.global.add.f32 	%f70, [%rd598], %f69;
$L__BB0_45:
	add.s32 	%r245, %r245, %r3;
	setp.lt.s32 	%p168, %r245, %r90;
	@%p168 bra 	$L__BB0_42;
	ld.shared.u64 	%rd14, [_ZZ18bc_gpu_update_edgeILb0EEvPfPKiS2_S2_iiPiPyS0_mmS2_iiiiE9sigma_hat];
	ld.shared.u64 	%rd15, [_ZZ18bc_gpu_update_edgeILb0EEvPfPKiS2_S2_iiPiPyS0_mmS2_iiiiE7touched];
	ld.shared.u64 	%rd16, [_ZZ18bc_gpu_update_edgeILb0EEvPfPKiS2_S2_iiPiPyS0_mmS2_iiiiE9delta_hat];
	mov.u32 	%r246, %r2;
$L__BB0_47:
	mul.wide.s32 	%rd599, %r246, 8;
	add.s64 	%rd600, %rd14, %rd599;
	ld.u64 	%rd601, [%rd600];
	add.s64 	%rd602, %rd11, %rd599;
	st.global.u64 	[%rd602], %rd601;
	mul.wide.s32 	%rd603, %r246, 4;
	add.s64 	%rd604, %rd15, %rd603;
	ld.u32 	%r235, [%rd604];
	setp.eq.s32 	%p169, %r235, 0;
	@%p169 bra 	$L__BB0_49;
	mul.wide.s32 	%rd605, %r246, 4;
	add.s64 	%rd606, %rd16, %rd605;
	ld.f32 	%f71, [%rd606];
	add.s64 	%rd607, %rd12, %rd605;
	st.global.f32 	[%rd607], %f71;
$L__BB0_49:
	add.s32 	%r246, %r246, %r3;
	setp.lt.s32 	%p170, %r246, %r90;
	@%p170 bra 	$L__BB0_47;
$L__BB0_50:
	setp.ne.s32 	%p171, %r2, 0;
	bar.sync 	0;
	@%p171 bra 	$L__BB0_214;
	ld.shared.u64 	%rd608, [_ZZ18bc_gpu_update_edgeILb0EEvPfPKiS2_S2_iiPiPyS0_mmS2_iiiiE7touched];
	{ // callseq 23, 0
	.param .b64 param0;
	st.param.b64 	[param0], %rd608;
	call.uni 
	free, 
	(
	param0
	);
	} // callseq 23
	ld.shared.u64 	%rd609, [_ZZ18bc_gpu_update_edgeILb0EEvPfPKiS2_S2_iiPiPyS0_mmS2_iiiiE2dP];
	{ // callseq 24, 0
	.param .b64 param0;
	st.param.b64 	[param0], %rd609;
	call.uni 
	free, 
	(
	param0
	);
	} // callseq 24
	ld.shared.u64 	%rd610, [_ZZ18bc_gpu_update_edgeILb0EEvPfPKiS2_S2_iiPiPyS0_mmS2_iiiiE9sigma_hat];
	{ // callseq 25, 0
	.param .b64 param0;
	st.param.b64 	[param0], %rd610;
	call.uni 
	free, 
	(
	param0
	);
	} // callseq 25
	ld.shared.u64 	%rd611, [_ZZ18bc_gpu_update_edgeILb0EEvPfPKiS2_S2_iiPiPyS0_mmS2_iiiiE9delta_hat];
	{ // callseq 26, 0
	.param .b64 param0;
	st.param.b64 	[param0], %rd611;
	call.uni 
	free, 
	(
	param0
	);
	} // callseq 26
	ld.shared.u64 	%rd612, [_ZZ18bc_gpu_update_edgeILb0EEvPfPKiS2_S2_iiPiPyS0_mmS2_iiiiE2QQ];
	{ // callseq 27, 0
	.param .b64 param0;
	st.param.b64 	[param0], %rd612;
	call.uni 
	free, 
	(
	param0
	);
	} // callseq 27
	bra.uni 	$L__BB0_214;
$L__BB0_52:
	setp.ge.s32 	%p153, %r2, %r4;
	add.s32 	%r22, %r242, -1;
	@%p153 bra 	$L__BB0_64;
	mov.u32 	%r244, %r2;
$L__BB0_54:
	mul.wide.s32 	%rd544, %r244, 4;
	add.s64 	%rd545, %rd3, %rd544;
	ld.global.nc.u32 	%r24, [%rd545];
	mul.wide.s32 	%rd546, %r24, 4;
	add.s64 	%rd547, %rd10, %rd546;
	ld.global.u32 	%r223, [%rd547];
	setp.ne.s32 	%p154, %r223, %r22;
	@%p154 bra 	$L__BB0_63;
	mul.wide.s32 	%rd548, %r244, 4;
	add.s64 	%rd549, %rd2, %rd548;
	ld.global.nc.u32 	%r25, [%rd549];
	mul.wide.s32 	%rd550, %r25, 4;
	add.s64 	%rd551, %rd10, %rd550;
	ld.global.u32 	%r224, [%rd551];
	add.s32 	%r225, %r224, 2;
	setp.ne.s32 	%p155, %r242, %r225;
	@%p155 bra 	$L__BB0_63;
	cvt.s64.s32 	%rd552, %r24;
	ld.shared.u64 	%rd553, [_ZZ18bc_gpu_update_edgeILb0EEvPfPKiS2_S2_iiPiPyS0_mmS2_iiiiE2QQ];
	add.s64 	%rd554, %rd553, %rd552;
	ld.u8 	%rs24, [%rd554];
	setp.eq.s16 	%p156, %rs24, 0;
	@%p156 bra 	$L__BB0_63;
	ld.shared.u64 	%rd555, [_ZZ18bc_gpu_update_edgeILb0EEvPfPKiS2_S2_iiPiPyS0_mmS2_iiiiE7touched];
	mul.wide.s32 	%rd556, %r25, 4;
	add.s64 	%rd13, %rd555, %rd556;
	ld.u32 	%r226, [%rd13];
	setp.eq.s32 	%p157, %r226, -1;
	@%p157 bra 	$L__BB0_60;
	atom.exch.b32 	%r227, [%rd13], 1;
	setp.ne.s32 	%p158, %r227, 0;
	@%p158 bra 	$L__BB0_60;
	cvt.s64.s32 	%rd557, %r25;
	ld.shared.u64 	%rd558, [_ZZ18bc_gpu_update_edgeILb0EEvPfPKiS2_S2_iiPiPyS0_mmS2_iiiiE7touched];
	mul.wide.s32 	%rd559, %r25, 4;
	add.s64 	%rd560, %rd558, %rd559;
	mov.b32 	%r228, 1;
	st.u32 	[%rd560], %r228;
	ld.shared.u64 	%rd561, [_ZZ18bc_gpu_update_edgeILb0EEvPfPKiS2_S2_iiPiPyS0_mmS2_iiiiE9delta_hat];
	add.s64 	%rd562, %rd561, %rd559;
	add.s64 	%rd563, %rd12, %rd559;
	ld.global.f32 	%f50, [%rd563];
	atom.add.f32 	%f51, [%rd562], %f50;
	ld.shared.u64 	%rd564, [_ZZ18bc_gpu_update_edgeILb0EEvPfPKiS2_S2_iiPiPyS0_mmS2_iiiiE2QQ];
	add.s64 	%rd565, %rd564, %rd557;
	mov.b16 	%rs25, 1;
	st.u8 	[%rd565], %rs25;
$L__BB0_60:
	ld.shared.u64 	%rd566, [_ZZ18bc_gpu_update_edgeILb0EEvPfPKiS2_S2_iiPiPyS0_mmS2_iiiiE9sigma_hat];
	mul.wide.s32 	%rd567, %r25, 8;
	add.s64 	%rd568, %rd566, %rd567;
	ld.u64 	%rd569, [%rd568];
	cvt.rn.f32.u64 	%f52, %rd569;
	mul.wide.s32 	%rd570, %r24, 8;
	add.s64 	%rd571, %rd566, %rd570;
	ld.u64 	%rd572, [%rd571];
	cvt.rn.f32.u64 	%f53, %rd572;
	div.rn.f32 	%f54, %f52, %f53;
	ld.shared.u64 	%rd573, [_ZZ18bc_gpu_update_edgeILb0EEvPfPKiS2_S2_iiPiPyS0_mmS2_iiiiE9delta_hat];
	mul.wide.s32 	%rd574, %r24, 4;
	add.s64 	%rd575, %rd573, %rd574;
	ld.f32 	%f55, [%rd575];
	add.f32 	%f56, %f55, 0f3F800000;
	mul.f32 	%f57, %f54, %f56;
	mul.wide.s32 	%rd576, %r25, 4;
	add.s64 	%rd577, %rd573, %rd576;
	atom.add.f32 	%f58, [%rd577], %f57;
	ld.shared.u64 	%rd578, [_ZZ18bc_gpu_update_edgeILb0EEvPfPKiS2_S2_iiPiPyS0_mmS2_iiiiE7touched];
	add.s64 	%rd579, %rd578, %rd576;
	ld.u32 	%r229, [%rd579];
	setp.ne.s32 	%p159, %r229, 1;
	@%p159 bra 	$L__BB0_63;
	ld.shared.u32 	%r230, [_ZZ18bc_gpu_update_edgeILb0EEvPfPKiS2_S2_iiPiPyS0_mmS2_iiiiE6u_high];
	setp.eq.s32 	%p160, %r25, %r230;
	ld.shared.u32 	%r231, [_ZZ18bc_gpu_update_edgeILb0EEvPfPKiS2_S2_iiPiPyS0_mmS2_iiiiE5u_low];
	setp.eq.s32 	%p161, %r24, %r231;
	and.pred  	%p162, %p160, %p161;
	@%p162 bra 	$L__BB0_63;
	mul.wide.s32 	%rd580, %r25, 8;
	add.s64 	%rd581, %rd11, %rd580;
	ld.global.u64 	%rd582, [%rd581];
	cvt.rn.f32.u64 	%f59, %rd582;
	mul.wide.s32 	%rd583, %r24, 8;
	add.s64 	%rd584, %rd11, %rd583;
	ld.global.u64 	%rd585, [%rd584];
	cvt.rn.f32.u64 	%f60, %rd585;
	div.rn.f32 	%f61, %f59, %f60;
	mul.wide.s32 	%rd586, %r24, 4;
	add.s64 	%rd587, %rd12, %rd586;
	ld.global.f32 	%f62, [%rd587];
	add.f32 	%f63, %f62, 0f3F800000;
	ld.shared.u64 	%rd588, [_ZZ18bc_gpu_update_edgeILb0EEvPfPKiS2_S2_iiPiPyS0_mmS2_iiiiE9delta_hat];
	mul.wide.s32 	%rd589, %r25, 4;
	add.s64 	%rd590, %rd588, %rd589;
	neg.f32 	%f64, %f63;
	mul.f32 	%f65, %f61, %f64;
	atom.add.f32 	%f66, [%rd590], %f65;
$L__BB0_63:
	add.s32 	%r244, %r244, %r3;
	setp.lt.s32 	%p163, %r244, %r4;
	@%p163 bra 	$L__BB0_54;
$L__BB0_64:
	bar.sync 	0;
	setp.gt.s32 	%p164, %r242, 2;
	mov.u32 	%r242, %r22;
	@%p164 bra 	$L__BB0_52;
	bra.uni 	$L__BB0_41;
$L__BB0_65:
	setp.ne.s32 	%p35, %r2, 0;
	@%p35 bra 	$L__BB0_67;
	ld.param.u64 	%rd616, [_Z18bc_gpu_update_edgeILb0EEvPfPKiS2_S2_iiPiPyS0_mmS2_iiii_param_8];
	ld.param.u64 	%rd615, [_Z18bc_gpu_update_edgeILb0EEvPfPKiS2_S2_iiPiPyS0_mmS2_iiii_param_7];
	ld.param.u64 	%rd614, [_Z18bc_gpu_update_edgeILb0EEvPfPKiS2_S2_iiPiPyS0_mmS2_iiii_param_6];
	shl.b64 	%rd128, %rd6, 2;
	{ // callseq 0, 0
	.param .b64 param0;
	st.param.b64 	[param0], %rd128;
	.param .b64 retval0;
	call.uni (retval0), 
	malloc, 
	(
	param0
	);
	ld.param.b64 	%rd129, [retval0];
	} // callseq 0
	st.shared.u64 	[_ZZ18bc_gpu_update_edgeILb0EEvPfPKiS2_S2_iiPiPyS0_mmS2_iiiiE11touched_row], %rd129;
	shl.b64 	%rd131, %rd6, 3;
	{ // callseq 1, 0
	.param .b64 param0;
	st.param.b64 	[param0], %rd131;
	.param .b64 retval0;
	call.uni (retval0), 
	malloc, 
	(
	param0
	);
	ld.param.b64 	%rd132, [retval0];
	} // callseq 1
	st.shared.u64 	[_ZZ18bc_gpu_update_edgeILb0EEvPfPKiS2_S2_iiPiPyS0_mmS2_iiiiE13sigma_hat_row], %rd132;
	{ // callseq 2, 0
	.param .b64 param0;
	st.param.b64 	[param0], %rd128;
	.param .b64 retval0;
	call.uni (retval0), 
	malloc, 
	(
	param0
	);
	ld.param.b64 	%rd134, [retval0];
	} // callseq 2
	st.shared.u64 	[_ZZ18bc_gpu_update_edgeILb0EEvPfPKiS2_S2_iiPiPyS0_mmS2_iiiiE13delta_hat_row], %rd134;
	{ // callseq 3, 0
	.param .b64 param0;
	st.param.b64 	[param0], %rd128;
	.param .b64 retval0;
	call.uni (retval0), 
	malloc, 
	(
	param0
	);
	ld.param.b64 	%rd136, [retval0];
	} // callseq 3
	st.shared.u64 	[_ZZ18bc_gpu_update_edgeILb0EEvPfPKiS2_S2_iiPiPyS0_mmS2_iiiiE9moved_row], %rd136;
	{ // callseq 4, 0
	.param .b64 param0;
	st.param.b64 	[param0], %rd128;
	.param .b64 retval0;
	call.uni (retval0), 
	malloc, 
	(
	param0
	);
	ld.param.b64 	%rd138, [retval0];
	} // callseq 4
	st.shared.u64 	[_ZZ18bc_gpu_update_edgeILb0EEvPfPKiS2_S2_iiPiPyS0_mmS2_iiiiE12movement_row], %rd138;
	{ // callseq 5, 0
	.param .b64 param0;
	st.param.b64 	[param0], %rd131;
	.param .b64 retval0;
	call.uni (retval0), 
	malloc, 
	(
	param0
	);
	ld.param.b64 	%rd140, [retval0];
	} // callseq 5
	st.shared.u64 	[_ZZ18bc_gpu_update_edgeILb0EEvPfPKiS2_S2_iiPiPyS0_mmS2_iiiiE2dP_0], %rd140;
	{ // callseq 6, 0
	.param .b64 param0;
	st.param.b64 	[param0], %rd128;
	.param .b64 retval0;
	call.uni (retval0), 
	malloc, 
	(
	param0
	);
	ld.param.b64 	%rd142, [retval0];
	} // callseq 6
	st.shared.u64 	[_ZZ18bc_gpu_update_edgeILb0EEvPfPKiS2_S2_iiPiPyS0_mmS2_iiiiE1Q], %rd142;
	{ // callseq 7, 0
	.param .b64 param0;
	st.param.b64 	[param0], %rd128;
	.param .b64 retval0;
	call.uni (retval0), 
	malloc, 
	(
	param0
	);
	ld.param.b64 	%rd144, [retval0];
	} // callseq 7
	st.shared.u64 	[_ZZ18bc_gpu_update_edgeILb0EEvPfPKiS2_S2_iiPiPyS0_mmS2_iiiiE2Q2], %rd144;
	{ // callseq 8, 0
	.param .b64 param0;
	st.param.b64 	[param0], %rd128;
	.param .b64 retval0;
	call.uni (retval0), 
	malloc, 
	(
	param0
	);
	ld.param.b64 	%rd146, [retval0];
	} // callseq 8
	st.shared.u64 	[_ZZ18bc_gpu_update_edgeILb0EEvPfPKiS2_S2_iiPiPyS0_mmS2_iiiiE2QQ_0], %rd146;
	add.s64 	%rd148, %rd614, %rd9;
	st.shared.u64 	[_ZZ18bc_gpu_update_edgeILb0EEvPfPKiS2_S2_iiPiPyS0_mmS2_iiiiE5d_row], %rd148;
	mad.lo.s64 	%rd149, %rd70, %rd8, %rd615;
	st.shared.u64 	[_ZZ18bc_gpu_update_edgeILb0EEvPfPKiS2_S2_iiPiPyS0_mmS2_iiiiE9sigma_row], %rd149;
	add.s64 	%rd150, %rd616, %rd9;
	st.shared.u64 	[_ZZ18bc_gpu_update_edgeILb0EEvPfPKiS2_S2_iiPiPyS0_mmS2_iiiiE9delta_row], %rd150;
$L__BB0_67:
	bar.sync 	0;
	ld.shared.u64 	%rd151, [_ZZ18bc_gpu_update_edgeILb0EEvPfPKiS2_S2_iiPiPyS0_mmS2_iiiiE11touched_row];
	setp.ne.s64 	%p36, %rd151, 0;
	ld.shared.u64 	%rd152, [_ZZ18bc_gpu_update_edgeILb0EEvPfPKiS2_S2_iiPiPyS0_mmS2_iiiiE2dP_0];
	setp.ne.s64 	%p37, %rd152, 0;
	and.pred  	%p38, %p36, %p37;
	ld.shared.u64 	%rd154, [_ZZ18bc_gpu_update_edgeILb0EEvPfPKiS2_S2_iiPiPyS0_mmS2_iiiiE13sigma_hat_row];
	setp.ne.s64 	%p39, %rd154, 0;
	and.pred  	%p40, %p38, %p39;
	ld.shared.u64 	%rd156, [_ZZ18bc_gpu_update_edgeILb0EEvPfPKiS2_S2_iiPiPyS0_mmS2_iiiiE13delta_hat_row];
	setp.ne.s64 	%p41, %rd156, 0;
	and.pred  	%p42, %p40, %p41;
	ld.shared.u64 	%rd158, [_ZZ18bc_gpu_update_edgeILb0EEvPfPKiS2_S2_iiPiPyS0_mmS2_iiiiE9moved_row];
	setp.ne.s64 	%p43, %rd158, 0;
	and.pred  	%p44, %p42, %p43;
	ld.shared.u64 	%rd160, [_ZZ18bc_gpu_update_edgeILb0EEvPfPKiS2_S2_iiPiPyS0_mmS2_iiiiE12movement_row];
	setp.ne.s64 	%p45, %rd160, 0;
	and.pred  	%p46, %p44, %p45;
	ld.shared.u64 	%rd162, [_ZZ18bc_gpu_update_edgeILb0EEvPfPKiS2_S2_iiPiPyS0_mmS2_iiiiE1Q];
	setp.ne.s64 	%p47, %rd162, 0;
	and.pred  	%p48, %p46, %p47;
	ld.shared.u64 	%rd164, [_ZZ18bc_gpu_update_edgeILb0EEvPfPKiS2_S2_iiPiPyS0_mmS2_iiiiE2Q2];
	setp.ne.s64 	%p49, %rd164, 0;
	and.pred  	%p50, %p48, %p49;
	ld.shared.u64 	%rd166, [_ZZ18bc_gpu_update_edgeILb0EEvPfPKiS2_S2_iiPiPyS0_mmS2_iiiiE2QQ_0];
	setp.ne.s64 	%p51, %rd166, 0;
	and.pred  	%p52, %p50, %p51;
	@%p52 bra 	$L__BB0_69;
	// begin inline asm
	trap;
	// end inline asm
$L__BB0_69:
	setp.ge.s32 	%p53, %r2, %r90;
	@%p53 bra 	$L__BB0_75;
	mov.u32 	%r247, %r2;
$L__BB0_71:
	ld.shared.u32 	%r115, [_ZZ18bc_gpu_update_edgeILb0EEvPfPKiS2_S2_iiPiPyS0_mmS2_iiiiE5u_low];
	setp.ne.s32 	%p54, %r247, %r115;
	@%p54 bra 	$L__BB0_73;
	ld.shared.u64 	%rd183, [_ZZ18bc_gpu_update_edgeILb0EEvPfPKiS2_S2_iiPiPyS0_mmS2_iiiiE11touched_row];
	mul.wide.s32 	%rd184, %r247, 4;
	add.s64 	%rd185, %rd183, %rd184;
	mov.b32 	%r117, -1;
	st.u32 	[%rd185], %r117;
	ld.shared.u64 	%rd186, [_ZZ18bc_gpu_update_edgeILb0EEvPfPKiS2_S2_iiPiPyS0_mmS2_iiiiE9sigma_row];
	ld.shared.u32 	%r118, [_ZZ18bc_gpu_update_edgeILb0EEvPfPKiS2_S2_iiPiPyS0_mmS2_iiiiE6u_high];
	mul.wide.s32 	%rd187, %r118, 8;
	add.s64 	%rd188, %rd186, %rd187;
	ld.u64 	%rd189, [%rd188];
	ld.shared.u64 	%rd190, [_ZZ18bc_gpu_update_edgeILb0EEvPfPKiS2_S2_iiPiPyS0_mmS2_iiiiE13sigma_hat_row];
	mul.wide.s32 	%rd191, %r247, 8;
	add.s64 	%rd192, %rd190, %rd191;
	st.u64 	[%rd192], %rd189;
	ld.shared.u64 	%rd193, [_ZZ18bc_gpu_update_edgeILb0EEvPfPKiS2_S2_iiPiPyS0_mmS2_iiiiE9moved_row];
	add.s64 	%rd194, %rd193, %rd184;
	mov.b32 	%r119, 1;
	st.u32 	[%rd194], %r119;
	ld.shared.u64 	%rd195, [_ZZ18bc_gpu_update_edgeILb0EEvPfPKiS2_S2_iiPiPyS0_mmS2_iiiiE5d_row];
	ld.shared.u32 	%r120, [_ZZ18bc_gpu_update_edgeILb0EEvPfPKiS2_S2_iiPiPyS0_mmS2_iiiiE5u_low];
	mul.wide.s32 	%rd196, %r120, 4;
	add.s64 	%rd197, %rd195, %rd196;
	ld.u32 	%r121, [%rd197];
	ld.shared.u32 	%r122, [_ZZ18bc_gpu_update_edgeILb0EEvPfPKiS2_S2_iiPiPyS0_mmS2_iiiiE6u_high];
	mul.wide.s32 	%rd198, %r122, 4;
	add.s64 	%rd199, %rd195, %rd198;
	ld.u32 	%r123, [%rd199];
	not.b32 	%r124, %r123;
	add.s32 	%r125, %r121, %r124;
	ld.shared.u64 	%rd200, [_ZZ18bc_gpu_update_edgeILb0EEvPfPKiS2_S2_iiPiPyS0_mmS2_iiiiE12movement_row];
	add.s64 	%rd201, %rd200, %rd184;
	st.u32 	[%rd201], %r125;
	ld.shared.u64 	%rd202, [_ZZ18bc_gpu_update_edgeILb0EEvPfPKiS2_S2_iiPiPyS0_mmS2_iiiiE9sigma_row];
	ld.shared.u32 	%r126, [_ZZ18bc_gpu_update_edgeILb0EEvPfPKiS2_S2_iiPiPyS0_mmS2_iiiiE6u_high];
	mul.wide.s32 	%rd203, %r126, 8;
	add.s64 	%rd204, %rd202, %rd203;
	ld.u64 	%rd205, [%rd204];
	ld.shared.u64 	%rd206, [_ZZ18bc_gpu_update_edgeILb0EEvPfPKiS2_S2_iiPiPyS0_mmS2_iiiiE2dP_0];
	add.s64 	%rd207, %rd206, %rd191;
	st.u64 	[%rd207], %rd205;
	ld.shared.u64 	%rd208, [_ZZ18bc_gpu_update_edgeILb0EEvPfPKiS2_S2_iiPiPyS0_mmS2_iiiiE1Q];
	add.s64 	%rd209, %rd208, %rd184;
	st.u32 	[%rd209], %r119;
	bra.uni 	$L__BB0_74;
$L__BB0_73:
	ld.shared.u64 	%rd168, [_ZZ18bc_gpu_update_edgeILb0EEvPfPKiS2_S2_iiPiPyS0_mmS2_iiiiE11touched_row];
	mul.wide.s32 	%rd169, %r247, 4;
	add.s64 	%rd170, %rd168, %rd169;
	mov.b32 	%r116, 0;
	st.u32 	[%rd170], %r116;
	ld.shared.u64 	%rd171, [_ZZ18bc_gpu_update_edgeILb0EEvPfPKiS2_S2_iiPiPyS0_mmS2_iiiiE13sigma_hat_row];
	mul.wide.s32 	%rd172, %r247, 8;
	add.s64 	%rd173, %rd171, %rd172;
	mov.b64 	%rd174, 0;
	st.u64 	[%rd173], %rd174;
	ld.shared.u64 	%rd175, [_ZZ18bc_gpu_update_edgeILb0EEvPfPKiS2_S2_iiPiPyS0_mmS2_iiiiE9moved_row];
	add.s64 	%rd176, %rd175, %rd169;
	st.u32 	[%rd176], %r116;
	ld.shared.u64 	%rd177, [_ZZ18bc_gpu_update_edgeILb0EEvPfPKiS2_S2_iiPiPyS0_mmS2_iiiiE12movement_row];
	add.s64 	%rd178, %rd177, %rd169;
	st.u32 	[%rd178], %r116;
	ld.shared.u64 	%rd179, [_ZZ18bc_gpu_update_edgeILb0EEvPfPKiS2_S2_iiPiPyS0_mmS2_iiiiE2dP_0];
	add.s64 	%rd180, %rd179, %rd172;
	st.u64 	[%rd180], %rd174;
	ld.shared.u64 	%rd181, [_ZZ18bc_gpu_update_edgeILb0EEvPfPKiS2_S2_iiPiPyS0_mmS2_iiiiE1Q];
	add.s64 	%rd182, %rd181, %rd169;
	st.u32 	[%rd182], %r116;
$L__BB0_74:
	ld.shared.u64 	%rd210, [_ZZ18bc_gpu_update_edgeILb0EEvPfPKiS2_S2_iiPiPyS0_mmS2_iiiiE13delta_hat_row];
	mul.wide.s32 	%rd211, %r247, 4;
	add.s64 	%rd212, %rd210, %rd211;
	mov.b32 	%r127, 0;
	st.u32 	[%rd212], %r127;
	ld.shared.u64 	%rd213, [_ZZ18bc_gpu_update_edgeILb0EEvPfPKiS2_S2_iiPiPyS0_mmS2_iiiiE2QQ_0];
	add.s64 	%rd214, %rd213, %rd211;
	st.u32 	[%rd214], %r127;
	ld.shared.u64 	%rd215, [_ZZ18bc_gpu_update_edgeILb0EEvPfPKiS2_S2_iiPiPyS0_mmS2_iiiiE2Q2];
	add.s64 	%rd216, %rd215, %rd211;
	st.u32 	[%rd216], %r127;
	add.s32 	%r247, %r247, %r3;
	setp.lt.s32 	%p55, %r247, %r90;
	@%p55 bra 	$L__BB0_71;
$L__BB0_75:
	setp.ne.s32 	%p56, %r2, 0;
	@%p56 bra 	$L__BB0_77;
	ld.shared.u64 	%rd217, [_ZZ18bc_gpu_update_edgeILb0EEvPfPKiS2_S2_iiPiPyS0_mmS2_iiiiE5d_row];
	ld.shared.u32 	%r128, [_ZZ18bc_gpu_update_edgeILb0EEvPfPKiS2_S2_iiPiPyS0_mmS2_iiiiE5u_low];
	mul.wide.s32 	%rd218, %r128, 4;
	add.s64 	%rd219, %rd217, %rd218;
	ld.u32 	%r129, [%rd219];
	st.shared.u32 	[_ZZ18bc_gpu_update_edgeILb0EEvPfPKiS2_S2_iiPiPyS0_mmS2_iiiiE13current_depth], %r129;
	mov.b16 	%rs6, 0;
	st.shared.u8 	[_ZZ18bc_gpu_update_edgeILb0EEvPfPKiS2_S2_iiPiPyS0_mmS2_iiiiE4done_0], %rs6;
$L__BB0_77:
	bar.sync 	0;
	ld.shared.u8 	%rs7, [_ZZ18bc_gpu_update_edgeILb0EEvPfPKiS2_S2_iiPiPyS0_mmS2_iiiiE4done_0];
	setp.ne.s16 	%p57, %rs7, 0;
	@%p57 bra 	$L__BB0_101;
$L__BB0_78:
	setp.ge.s32 	%p58, %r2, %r90;
	bar.sync 	0;
	mov.b16 	%rs8, 1;
	st.shared.u8 	[_ZZ18bc_gpu_update_edgeILb0EEvPfPKiS2_S2_iiPiPyS0_mmS2_iiiiE4done_0], %rs8;
	bar.sync 	0;
	@%p58 bra 	$L__BB0_93;
	ld.shared.u64 	%rd620, [_ZZ18bc_gpu_update_edgeILb0EEvPfPKiS2_S2_iiPiPyS0_mmS2_iiiiE1Q];
	mov.u32 	%r248, %r2;
$L__BB0_80:
	mul.wide.s32 	%rd220, %r248, 4;
	add.s64 	%rd221, %rd620, %rd220;
	ld.u32 	%r130, [%rd221];
	setp.eq.s32 	%p59, %r130, 0;
	@%p59 bra 	$L__BB0_92;
	add.s64 	%rd223, %rd7, %rd220;
	ld.global.nc.u32 	%r249, [%rd223];
	ld.global.nc.u32 	%r35, [%rd223+4];
	setp.ge.s32 	%p60, %r249, %r35;
	@%p60 bra 	$L__BB0_91;
$L__BB0_82:
	mul.wide.s32 	%rd224, %r249, 4;
	add.s64 	%rd225, %rd2, %rd224;
	ld.global.nc.u32 	%r37, [%rd225];
	ld.shared.u64 	%rd226, [_ZZ18bc_gpu_update_edgeILb0EEvPfPKiS2_S2_iiPiPyS0_mmS2_iiiiE12movement_row];
	mul.wide.s32 	%rd227, %r248, 4;
	add.s64 	%rd228, %rd226, %rd227;
	ld.u32 	%r131, [%rd228];
	mul.wide.s32 	%rd229, %r37, 4;
	add.s64 	%rd230, %rd226, %rd229;
	ld.u32 	%r132, [%rd230];
	sub.s32 	%r133, %r131, %r132;
	ld.shared.u64 	%rd231, [_ZZ18bc_gpu_update_edgeILb0EEvPfPKiS2_S2_iiPiPyS0_mmS2_iiiiE5d_row];
	add.s64 	%rd232, %rd231, %rd227;
	ld.u32 	%r134, [%rd232];
	add.s64 	%rd233, %rd231, %rd229;
	ld.u32 	%r135, [%rd233];
	not.b32 	%r136, %r134;
	add.s32 	%r137, %r133, %r136;
	add.s32 	%r38, %r137, %r135;
	setp.lt.s32 	%p61, %r38, 1;
	@%p61 bra 	$L__BB0_85;
	ld.shared.u64 	%rd267, [_ZZ18bc_gpu_update_edgeILb0EEvPfPKiS2_S2_iiPiPyS0_mmS2_iiiiE2dP_0];
	mul.wide.s32 	%rd268, %r37, 8;
	add.s64 	%rd269, %rd267, %rd268;
	mul.wide.s32 	%rd270, %r248, 8;
	add.s64 	%rd271, %rd267, %rd270;
	ld.u64 	%rd272, [%rd271];
	atom.add.u64 	%rd273, [%rd269], %rd272;
	ld.shared.u64 	%rd274, [_ZZ18bc_gpu_update_edgeILb0EEvPfPKiS2_S2_iiPiPyS0_mmS2_iiiiE13sigma_hat_row];
	add.s64 	%rd275, %rd274, %rd268;
	ld.shared.u64 	%rd276, [_ZZ18bc_gpu_update_edgeILb0EEvPfPKiS2_S2_iiPiPyS0_mmS2_iiiiE2dP_0];
	add.s64 	%rd277, %rd276, %rd270;
	ld.u64 	%rd278, [%rd277];
	atom.add.u64 	%rd279, [%rd275], %rd278;
	ld.shared.u64 	%rd280, [_ZZ18bc_gpu_update_edgeILb0EEvPfPKiS2_S2_iiPiPyS0_mmS2_iiiiE9moved_row];
	mul.wide.s32 	%rd281, %r37, 4;
	add.s64 	%rd282, %rd280, %rd281;
	mov.b32 	%r141, 1;
	st.u32 	[%rd282], %r141;
	ld.shared.u64 	%rd283, [_ZZ18bc_gpu_update_edgeILb0EEvPfPKiS2_S2_iiPiPyS0_mmS2_iiiiE12movement_row];
	add.s64 	%rd284, %rd283, %rd281;
	atom.max.s32 	%r142, [%rd284], %r38;
	ld.shared.u64 	%rd285, [_ZZ18bc_gpu_update_edgeILb0EEvPfPKiS2_S2_iiPiPyS0_mmS2_iiiiE11touched_row];
	add.s64 	%rd19, %rd285, %rd281;
	ld.u32 	%r143, [%rd19];
	setp.ne.s32 	%p67, %r143, 0;
	@%p67 bra 	$L__BB0_90;
	mov.b32 	%r144, -1;
	st.u32 	[%rd19], %r144;
	mov.b16 	%rs10, 0;
	st.shared.u8 	[_ZZ18bc_gpu_update_edgeILb0EEvPfPKiS2_S2_iiPiPyS0_mmS2_iiiiE4done_0], %rs10;
	ld.shared.u64 	%rd286, [_ZZ18bc_gpu_update_edgeILb0EEvPfPKiS2_S2_iiPiPyS0_mmS2_iiiiE2Q2];
	add.s64 	%rd288, %rd286, %rd281;
	mov.b32 	%r145, 1;
	st.u32 	[%rd288], %r145;
	bra.uni 	$L__BB0_90;
$L__BB0_85:
	setp.ne.s32 	%p62, %r38, 0;
	ld.shared.u64 	%rd619, [_ZZ18bc_gpu_update_edgeILb0EEvPfPKiS2_S2_iiPiPyS0_mmS2_iiiiE11touched_row];
	@%p62 bra 	$L__BB0_88;
	add.s64 	%rd235, %rd619, %rd229;
	atom.exch.b32 	%r138, [%rd235], -1;
	setp.eq.s32 	%p63, %r138, 0;
	@%p63 bra 	$L__BB0_216;
	ld.shared.u64 	%rd619, [_ZZ18bc_gpu_update_edgeILb0EEvPfPKiS2_S2_iiPiPyS0_mmS2_iiiiE11touched_row];
$L__BB0_88:
	add.s64 	%rd237, %rd619, %rd229;
	ld.u32 	%r139, [%rd237];
	setp.ne.s32 	%p65, %r139, -1;
	or.pred  	%p66, %p62, %p65;
	@%p66 bra 	$L__BB0_90;
	ld.shared.u64 	%rd238, [_ZZ18bc_gpu_update_edgeILb0EEvPfPKiS2_S2_iiPiPyS0_mmS2_iiiiE13sigma_hat_row];
	mul.wide.s32 	%rd239, %r37, 8;
	add.s64 	%rd240, %rd238, %rd239;
	ld.shared.u64 	%rd241, [_ZZ18bc_gpu_update_edgeILb0EEvPfPKiS2_S2_iiPiPyS0_mmS2_iiiiE2dP_0];
	mul.wide.s32 	%rd242, %r248, 8;
	add.s64 	%rd243, %rd241, %rd242;
	ld.u64 	%rd244, [%rd243];
	atom.add.u64 	%rd245, [%rd240], %rd244;
	ld.shared.u64 	%rd246, [_ZZ18bc_gpu_update_edgeILb0EEvPfPKiS2_S2_iiPiPyS0_mmS2_iiiiE2dP_0];
	add.s64 	%rd247, %rd246, %rd239;
	add.s64 	%rd248, %rd246, %rd242;
	ld.u64 	%rd249, [%rd248];
	atom.add.u64 	%rd250, [%rd247], %rd249;
$L__BB0_90:
	add.s32 	%r249, %r249, 1;
	setp.lt.s32 	%p68, %r249, %r35;
	@%p68 bra 	$L__BB0_82;
$L__BB0_91:
	ld.shared.u64 	%rd289, [_ZZ18bc_gpu_update_edgeILb0EEvPfPKiS2_S2_iiPiPyS0_mmS2_iiiiE12movement_row];
	mul.wide.s32 	%rd290, %r248, 4;
	add.s64 	%rd291, %rd289, %rd290;
	ld.u32 	%r146, [%rd291];
	ld.shared.u64 	%rd292, [_ZZ18bc_gpu_update_edgeILb0EEvPfPKiS2_S2_iiPiPyS0_mmS2_iiiiE5d_row];
	add.s64 	%rd293, %rd292, %rd290;
	ld.u32 	%r147, [%rd293];
	sub.s32 	%r148, %r147, %r146;
	st.u32 	[%rd293], %r148;
	ld.shared.u64 	%rd294, [_ZZ18bc_gpu_update_edgeILb0EEvPfPKiS2_S2_iiPiPyS0_mmS2_iiiiE1Q];
	add.s64 	%rd295, %rd294, %rd290;
	mov.b32 	%r149, 0;
	st.u32 	[%rd295], %r149;
	ld.shared.u64 	%rd296, [_ZZ18bc_gpu_update_edgeILb0EEvPfPKiS2_S2_iiPiPyS0_mmS2_iiiiE2QQ_0];
	add.s64 	%rd297, %rd296, %rd290;
	mov.b32 	%r150, 1;
	st.u32 	[%rd297], %r150;
	ld.shared.u64 	%rd620, [_ZZ18bc_gpu_update_edgeILb0EEvPfPKiS2_S2_iiPiPyS0_mmS2_iiiiE1Q];
$L__BB0_92:
	add.s32 	%r248, %r248, %r3;
	setp.lt.s32 	%p69, %r248, %r90;
	@%p69 bra 	$L__BB0_80;
$L__BB0_93:
	setp.ge.s32 	%p70, %r2, %r90;
	bar.sync 	0;
	@%p70 bra 	$L__BB0_98;
	ld.shared.u64 	%rd622, [_ZZ18bc_gpu_update_edgeILb0EEvPfPKiS2_S2_iiPiPyS0_mmS2_iiiiE2Q2];
	mov.u32 	%r250, %r2;
$L__BB0_95:
	mul.wide.s32 	%rd298, %r250, 4;
	add.s64 	%rd299, %rd622, %rd298;
	ld.u32 	%r151, [%rd299];
	setp.ne.s32 	%p71, %r151, 1;
	@%p71 bra 	$L__BB0_97;
	ld.shared.u64 	%rd300, [_ZZ18bc_gpu_update_edgeILb0EEvPfPKiS2_S2_iiPiPyS0_mmS2_iiiiE1Q];
	add.s64 	%rd302, %rd300, %rd298;
	mov.b32 	%r152, 1;
	st.u32 	[%rd302], %r152;
	ld.shared.u64 	%rd303, [_ZZ18bc_gpu_update_edgeILb0EEvPfPKiS2_S2_iiPiPyS0_mmS2_iiiiE2Q2];
	add.s64 	%rd304, %rd303, %rd298;
	mov.b32 	%r153, 0;
	st.u32 	[%rd304], %r153;
	ld.shared.u64 	%rd622, [_ZZ18bc_gpu_update_edgeILb0EEvPfPKiS2_S2_iiPiPyS0_mmS2_iiiiE2Q2];
$L__BB0_97:
	add.s32 	%r250, %r250, %r3;
	setp.lt.s32 	%p72, %r250, %r90;
	@%p72 bra 	$L__BB0_95;
$L__BB0_98:
	setp.ne.s32 	%p73, %r2, 0;
	bar.sync 	0;
	@%p73 bra 	$L__BB0_100;
	ld.shared.u32 	%r154, [_ZZ18bc_gpu_update_edgeILb0EEvPfPKiS2_S2_iiPiPyS0_mmS2_iiiiE13current_depth];
	add.s32 	%r155, %r154, 1;
	st.shared.u32 	[_ZZ18bc_gpu_update_edgeILb0EEvPfPKiS2_S2_iiPiPyS0_mmS2_iiiiE13current_depth], %r155;
$L__BB0_100:
	ld.shared.u8 	%rs11, [_ZZ18bc_gpu_update_edgeILb0EEvPfPKiS2_S2_iiPiPyS0_mmS2_iiiiE4done_0];
	setp.eq.s16 	%p74, %rs11, 0;
	@%p74 bra 	$L__BB0_78;
$L__BB0_101:
	setp.ge.s32 	%p75, %r2, %r90;
	bar.sync 	0;
	@%p75 bra 	$L__BB0_108;
	mov.u32 	%r251, %r2;
$L__BB0_103:
	ld.shared.u32 	%r156, [_ZZ18bc_gpu_update_edgeILb0EEvPfPKiS2_S2_iiPiPyS0_mmS2_iiiiE5u_low];
	setp.eq.s32 	%p76, %r251, %r156;
	@%p76 bra 	$L__BB0_105;
	ld.shared.u64 	%rd305, [_ZZ18bc_gpu_update_edgeILb0EEvPfPKiS2_S2_iiPiPyS0_mmS2_iiiiE9moved_row];
	mul.wide.s32 	%rd306, %r251, 4;
	add.s64 	%rd307, %rd305, %rd306;
	ld.u32 	%r157, [%rd307];
	setp.eq.s32 	%p77, %r157, 0;
	@%p77 bra 	$L__BB0_106;
$L__BB0_105:
	ld.shared.u64 	%rd308, [_ZZ18bc_gpu_update_edgeILb0EEvPfPKiS2_S2_iiPiPyS0_mmS2_iiiiE11touched_row];
	mul.wide.s32 	%rd309, %r251, 4;
	add.s64 	%rd310, %rd308, %rd309;
	ld.u32 	%r158, [%rd310];
	setp.ne.s32 	%p78, %r158, 0;
	@%p78 bra 	$L__BB0_107;
$L__BB0_106:
	ld.shared.u64 	%rd311, [_ZZ18bc_gpu_update_edgeILb0EEvPfPKiS2_S2_iiPiPyS0_mmS2_iiiiE9sigma_row];
	mul.wide.s32 	%rd312, %r251, 8;
	add.s64 	%rd313, %rd311, %rd312;
	ld.u64 	%rd314, [%rd313];
	ld.shared.u64 	%rd315, [_ZZ18bc_gpu_update_edgeILb0EEvPfPKiS2_S2_iiPiPyS0_mmS2_iiiiE13sigma_hat_row];
	add.s64 	%rd316, %rd315, %rd312;
	ld.u64 	%rd317, [%rd316];
	add.s64 	%rd318, %rd317, %rd314;
	st.u64 	[%rd316], %rd318;
$L__BB0_107:
	ld.shared.u64 	%rd319, [_ZZ18bc_gpu_update_edgeILb0EEvPfPKiS2_S2_iiPiPyS0_mmS2_iiiiE2Q2];
	mul.wide.s32 	%rd320, %r251, 4;
	add.s64 	%rd321, %rd319, %rd320;
	mov.b32 	%r159, 0;
	st.u32 	[%rd321], %r159;
	add.s32 	%r251, %r251, %r3;
	setp.lt.s32 	%p79, %r251, %r90;
	@%p79 bra 	$L__BB0_103;
$L__BB0_108:
	setp.ne.s32 	%p80, %r2, 0;
	bar.sync 	0;
	ld.shared.u32 	%r160, [_ZZ18bc_gpu_update_edgeILb0EEvPfPKiS2_S2_iiPiPyS0_mmS2_iiiiE13current_depth];
	add.s32 	%r161, %r160, -1;
	st.shared.u32 	[_ZZ18bc_gpu_update_edgeILb0EEvPfPKiS2_S2_iiPiPyS0_mmS2_iiiiE13current_depth], %r161;
	@%p80 bra 	$L__BB0_110;
	mov.b16 	%rs12, 0;
	st.shared.u8 	[_ZZ18bc_gpu_update_edgeILb0EEvPfPKiS2_S2_iiPiPyS0_mmS2_iiiiE6repeat], %rs12;
$L__BB0_110:
	bar.sync 	0;
	ld.shared.u32 	%r162, [_ZZ18bc_gpu_update_edgeILb0EEvPfPKiS2_S2_iiPiPyS0_mmS2_iiiiE13current_depth];
	setp.lt.s32 	%p81, %r162, 1;
	@%p81 bra 	$L__BB0_111;
	bra.uni 	$L__BB0_127;
$L__BB0_111:
	setp.ge.s32 	%p122, %r2, %r90;
	@%p122 bra 	$L__BB0_125;
	ld.shared.u64 	%rd630, [_ZZ18bc_gpu_update_edgeILb0EEvPfPKiS2_S2_iiPiPyS0_mmS2_iiiiE13delta_hat_row];
	mov.u32 	%r255, %r2;
$L__BB0_113:
	mul.wide.s32 	%rd420, %r255, 4;
	add.s64 	%rd57, %rd630, %rd420;
	ld.f32 	%f44, [%rd57];
	setp.geu.f32 	%p123, %f44, 0f00000000;
	@%p123 bra 	$L__BB0_115;
	mov.b32 	%r206, 0;
	st.u32 	[%rd57], %r206;
	ld.shared.u64 	%rd630, [_ZZ18bc_gpu_update_edgeILb0EEvPfPKiS2_S2_iiPiPyS0_mmS2_iiiiE13delta_hat_row];
$L__BB0_115:
	add.s32 	%r255, %r255, %r3;
	setp.lt.s32 	%p124, %r255, %r90;
	@%p124 bra 	$L__BB0_113;
	mov.u32 	%r256, %r2;
$L__BB0_117:
	cvt.u32.u64 	%r207, %rd8;
	setp.eq.s32 	%p125, %r256, %r207;
	@%p125 bra 	$L__BB0_120;
	ld.shared.u64 	%rd421, [_ZZ18bc_gpu_update_edgeILb0EEvPfPKiS2_S2_iiPiPyS0_mmS2_iiiiE11touched_row];
	mul.wide.s32 	%rd422, %r256, 4;
	add.s64 	%rd423, %rd421, %rd422;
	ld.u32 	%r208, [%rd423];
	setp.eq.s32 	%p126, %r208, 0;
	@%p126 bra 	$L__BB0_120;
	ld.shared.u64 	%rd424, [_ZZ18bc_gpu_update_edgeILb0EEvPfPKiS2_S2_iiPiPyS0_mmS2_iiiiE13delta_hat_row];
	add.s64 	%rd426, %rd424, %rd422;
	ld.f32 	%f45, [%rd426];
	ld.shared.u64 	%rd427, [_ZZ18bc_gpu_update_edgeILb0EEvPfPKiS2_S2_iiPiPyS0_mmS2_iiiiE9delta_row];
	add.s64 	%rd428, %rd427, %rd422;
	ld.f32 	%f46, [%rd428];
	sub.f32 	%f47, %f45, %f46;
	add.s64 	%rd429, %rd4, %rd422;
	atom.global.add.f32 	%f48, [%rd429], %f47;
$L__BB0_120:
	add.s32 	%r256, %r256, %r3;
	setp.lt.s32 	%p127, %r256, %r90;
	@%p127 bra 	$L__BB0_117;
	mov.u32 	%r257, %r2;
$L__BB0_122:
	ld.shared.u64 	%rd430, [_ZZ18bc_gpu_update_edgeILb0EEvPfPKiS2_S2_iiPiPyS0_mmS2_iiiiE13sigma_hat_row];
	mul.wide.s32 	%rd431, %r257, 8;
	add.s64 	%rd432, %rd430, %rd431;
	ld.u64 	%rd433, [%rd432];
	ld.shared.u64 	%rd434, [_ZZ18bc_gpu_update_edgeILb0EEvPfPKiS2_S2_iiPiPyS0_mmS2_iiiiE9sigma_row];
	add.s64 	%rd435, %rd434, %rd431;
	st.u64 	[%rd435], %rd433;
	ld.shared.u64 	%rd436, [_ZZ18bc_gpu_update_edgeILb0EEvPfPKiS2_S2_iiPiPyS0_mmS2_iiiiE11touched_row];
	mul.wide.s32 	%rd437, %r257, 4;
	add.s64 	%rd438, %rd436, %rd437;
	ld.u32 	%r209, [%rd438];
	setp.eq.s32 	%p128, %r209, 0;
	@%p128 bra 	$L__BB0_124;
	ld.shared.u64 	%rd439, [_ZZ18bc_gpu_update_edgeILb0EEvPfPKiS2_S2_iiPiPyS0_mmS2_iiiiE13delta_hat_row];
	add.s64 	%rd441, %rd439, %rd437;
	ld.f32 	%f49, [%rd441];
	ld.shared.u64 	%rd442, [_ZZ18bc_gpu_update_edgeILb0EEvPfPKiS2_S2_iiPiPyS0_mmS2_iiiiE9delta_row];
	add.s64 	%rd443, %rd442, %rd437;
	st.f32 	[%rd443], %f49;
$L__BB0_124:
	add.s32 	%r257, %r257, %r3;
	setp.lt.s32 	%p129, %r257, %r90;
	@%p129 bra 	$L__BB0_122;
$L__BB0_125:
	setp.ne.s32 	%p130, %r2, 0;
	bar.sync 	0;
	@%p130 bra 	$L__BB0_214;
	ld.shared.u64 	%rd444, [_ZZ18bc_gpu_update_edgeILb0EEvPfPKiS2_S2_iiPiPyS0_mmS2_iiiiE11touched_row];
	{ // callseq 9, 0
	.param .b64 param0;
	st.param.b64 	[param0], %rd444;
	call.uni 
	free, 
	(
	param0
	);
	} // callseq 9
	ld.shared.u64 	%rd445, [_ZZ18bc_gpu_update_edgeILb0EEvPfPKiS2_S2_iiPiPyS0_mmS2_iiiiE13sigma_hat_row];
	{ // callseq 10, 0
	.param .b64 param0;
	st.param.b64 	[param0], %rd445;
	call.uni 
	free, 
	(
	param0
	);
	} // callseq 10
	ld.shared.u64 	%rd446, [_ZZ18bc_gpu_update_edgeILb0EEvPfPKiS2_S2_iiPiPyS0_mmS2_iiiiE13delta_hat_row];
	{ // callseq 11, 0
	.param .b64 param0;
	st.param.b64 	[param0], %rd446;
	call.uni 
	free, 
	(
	param0
	);
	} // callseq 11
	ld.shared.u64 	%rd447, [_ZZ18bc_gpu_update_edgeILb0EEvPfPKiS2_S2_iiPiPyS0_mmS2_iiiiE9moved_row];
	{ // callseq 12, 0
	.param .b64 param0;
	st.param.b64 	[param0], %rd447;
	call.uni 
	free, 
	(
	param0
	);
	} // callseq 12
	ld.shared.u64 	%rd448, [_ZZ18bc_gpu_update_edgeILb0EEvPfPKiS2_S2_iiPiPyS0_mmS2_iiiiE12movement_row];
	{ // callseq 13, 0
	.param .b64 param0;
	st.param.b64 	[param0], %rd448;
	call.uni 
	free, 
	(
	param0
	);
	} // callseq 13
	ld.shared.u64 	%rd449, [_ZZ18bc_gpu_update_edgeILb0EEvPfPKiS2_S2_iiPiPyS0_mmS2_iiiiE2dP_0];
	{ // callseq 14, 0
	.param .b64 param0;
	st.param.b64 	[param0], %rd449;
	call.uni 
	free, 
	(
	param0
	);
	} // callseq 14
	ld.shared.u64 	%rd450, [_ZZ18bc_gpu_update_edgeILb0EEvPfPKiS2_S2_iiPiPyS0_mmS2_iiiiE1Q];
	{ // callseq 15, 0
	.param .b64 param0;
	st.param.b64 	[param0], %rd450;
	call.uni 
	free, 
	(
	param0
	);
	} // callseq 15
	ld.shared.u64 	%rd451, [_ZZ18bc_gpu_update_edgeILb0EEvPfPKiS2_S2_iiPiPyS0_mmS2_iiiiE2Q2];
	{ // callseq 16, 0
	.param .b64 param0;
	st.param.b64 	[param0], %rd451;
	call.uni 
	free, 
	(
	param0
	);
	} // callseq 16
	ld.shared.u64 	%rd452, [_ZZ18bc_gpu_update_edgeILb0EEvPfPKiS2_S2_iiPiPyS0_mmS2_iiiiE2QQ_0];
	{ // callseq 17, 0
	.param .b64 param0;
	st.param.b64 	[param0], %rd452;
	call.uni 
	free, 
	(
	param0
	);
	} // callseq 17
	bra.uni 	$L__BB0_214;
$L__BB0_127:
	setp.ge.s32 	%p82, %r2, %r4;
	@%p82 bra 	$L__BB0_147;
	mov.u32 	%r252, %r2;
$L__BB0_129:
	mul.wide.s32 	%rd322, %r252, 4;
	add.s64 	%rd323, %rd3, %rd322;
	ld.global.nc.u32 	%r46, [%rd323];
	ld.shared.u64 	%rd324, [_ZZ18bc_gpu_update_edgeILb0EEvPfPKiS2_S2_iiPiPyS0_mmS2_iiiiE2QQ_0];
	mul.wide.s32 	%rd325, %r46, 4;
	add.s64 	%rd326, %rd324, %rd325;
	ld.u32 	%r163, [%rd326];
	setp.eq.s32 	%p83, %r163, 0;
	@%p83 bra 	$L__BB0_146;
	ld.shared.u64 	%rd30, [_ZZ18bc_gpu_update_edgeILb0EEvPfPKiS2_S2_iiPiPyS0_mmS2_iiiiE5d_row];
	add.s64 	%rd328, %rd30, %rd325;
	ld.u32 	%r47, [%rd328];
	ld.shared.u32 	%r164, [_ZZ18bc_gpu_update_edgeILb0EEvPfPKiS2_S2_iiPiPyS0_mmS2_iiiiE13current_depth];
	setp.ne.s32 	%p84, %r47, %r164;
	@%p84 bra 	$L__BB0_146;
	add.s64 	%rd330, %rd2, %rd322;
	ld.global.nc.u32 	%r48, [%rd330];
	mul.wide.s32 	%rd331, %r48, 4;
	add.s64 	%rd332, %rd30, %rd331;
	ld.u32 	%r49, [%rd332];
	add.s32 	%r165, %r47, -1;
	setp.ne.s32 	%p85, %r49, %r165;
	mov.f32 	%f74, 0f00000000;
	@%p85 bra 	$L__BB0_139;
	ld.shared.u64 	%rd623, [_ZZ18bc_gpu_update_edgeILb0EEvPfPKiS2_S2_iiPiPyS0_mmS2_iiiiE11touched_row];
	add.s64 	%rd32, %rd623, %rd331;
	ld.u32 	%r172, [%rd32];
	setp.eq.s32 	%p91, %r172, -1;
	@%p91 bra 	$L__BB0_135;
	atom.exch.b32 	%r173, [%rd32], 1;
	setp.ne.s32 	%p92, %r173, 0;
	ld.shared.u64 	%rd623, [_ZZ18bc_gpu_update_edgeILb0EEvPfPKiS2_S2_iiPiPyS0_mmS2_iiiiE11touched_row];
	@%p92 bra 	$L__BB0_135;
	ld.shared.u64 	%rd360, [_ZZ18bc_gpu_update_edgeILb0EEvPfPKiS2_S2_iiPiPyS0_mmS2_iiiiE9delta_row];
	add.s64 	%rd362, %rd360, %rd331;
	ld.f32 	%f74, [%rd362];
	add.s64 	%rd363, %rd623, %rd331;
	mov.b32 	%r174, 1;
	st.u32 	[%rd363], %r174;
	ld.shared.u64 	%rd364, [_ZZ18bc_gpu_update_edgeILb0EEvPfPKiS2_S2_iiPiPyS0_mmS2_iiiiE2QQ_0];
	add.s64 	%rd365, %rd364, %rd331;
	st.u32 	[%rd365], %r174;
	ld.shared.u64 	%rd623, [_ZZ18bc_gpu_update_edgeILb0EEvPfPKiS2_S2_iiPiPyS0_mmS2_iiiiE11touched_row];
$L__BB0_135:
	ld.shared.u64 	%rd366, [_ZZ18bc_gpu_update_edgeILb0EEvPfPKiS2_S2_iiPiPyS0_mmS2_iiiiE13sigma_hat_row];
	mul.wide.s32 	%rd367, %r48, 8;
	add.s64 	%rd368, %rd366, %rd367;
	ld.u64 	%rd369, [%rd368];
	cvt.rn.f32.u64 	%f32, %rd369;
	mul.wide.s32 	%rd370, %r46, 8;
	add.s64 	%rd371, %rd366, %rd370;
	ld.u64 	%rd372, [%rd371];
	cvt.rn.f32.u64 	%f33, %rd372;
	div.rn.f32 	%f34, %f32, %f33;
	ld.shared.u64 	%rd36, [_ZZ18bc_gpu_update_edgeILb0EEvPfPKiS2_S2_iiPiPyS0_mmS2_iiiiE13delta_hat_row];
	mul.wide.s32 	%rd373, %r46, 4;
	add.s64 	%rd374, %rd36, %rd373;
	ld.f32 	%f35, [%rd374];
	add.f32 	%f36, %f35, 0f3F800000;
	fma.rn.f32 	%f75, %f34, %f36, %f74;
	mul.wide.s32 	%rd375, %r48, 4;
	add.s64 	%rd376, %rd623, %rd375;
	ld.u32 	%r175, [%rd376];
	setp.lt.s32 	%p93, %r175, 1;
	@%p93 bra 	$L__BB0_138;
	ld.shared.u32 	%r176, [_ZZ18bc_gpu_update_edgeILb0EEvPfPKiS2_S2_iiPiPyS0_mmS2_iiiiE6u_high];
	setp.eq.s32 	%p94, %r48, %r176;
	ld.shared.u32 	%r177, [_ZZ18bc_gpu_update_edgeILb0EEvPfPKiS2_S2_iiPiPyS0_mmS2_iiiiE5u_low];
	setp.eq.s32 	%p95, %r46, %r177;
	and.pred  	%p96, %p94, %p95;
	@%p96 bra 	$L__BB0_138;
	ld.shared.u64 	%rd377, [_ZZ18bc_gpu_update_edgeILb0EEvPfPKiS2_S2_iiPiPyS0_mmS2_iiiiE9sigma_row];
	mul.wide.s32 	%rd378, %r48, 8;
	add.s64 	%rd379, %rd377, %rd378;
	ld.u64 	%rd380, [%rd379];
	cvt.rn.f32.u64 	%f37, %rd380;
	mul.wide.s32 	%rd381, %r46, 8;
	add.s64 	%rd382, %rd377, %rd381;
	ld.u64 	%rd383, [%rd382];
	cvt.rn.f32.u64 	%f38, %rd383;
	div.rn.f32 	%f39, %f37, %f38;
	ld.shared.u64 	%rd384, [_ZZ18bc_gpu_update_edgeILb0EEvPfPKiS2_S2_iiPiPyS0_mmS2_iiiiE9delta_row];
	mul.wide.s32 	%rd385, %r46, 4;
	add.s64 	%rd386, %rd384, %rd385;
	ld.f32 	%f40, [%rd386];
	add.f32 	%f41, %f40, 0f3F800000;
	mul.f32 	%f42, %f39, %f41;
	sub.f32 	%f75, %f75, %f42;
$L__BB0_138:
	mul.wide.s32 	%rd387, %r48, 4;
	add.s64 	%rd388, %rd36, %rd387;
	atom.add.f32 	%f43, [%rd388], %f75;
	bra.uni 	$L__BB0_146;
$L__BB0_139:
	setp.ne.s32 	%p86, %r49, %r47;
	@%p86 bra 	$L__BB0_146;
	ld.shared.u64 	%rd37, [_ZZ18bc_gpu_update_edgeILb0EEvPfPKiS2_S2_iiPiPyS0_mmS2_iiiiE9moved_row];
	mul.wide.s32 	%rd333, %r46, 4;
	add.s64 	%rd334, %rd37, %rd333;
	ld.u32 	%r166, [%rd334];
	setp.eq.s32 	%p87, %r166, 0;
	@%p87 bra 	$L__BB0_146;
	add.s64 	%rd336, %rd37, %rd331;
	ld.u32 	%r167, [%rd336];
	setp.ne.s32 	%p88, %r167, 0;
	mov.f32 	%f76, 0f00000000;
	@%p88 bra 	$L__BB0_146;
	ld.shared.u64 	%rd337, [_ZZ18bc_gpu_update_edgeILb0EEvPfPKiS2_S2_iiPiPyS0_mmS2_iiiiE11touched_row];
	add.s64 	%rd38, %rd337, %rd331;
	ld.u32 	%r168, [%rd38];
	setp.eq.s32 	%p89, %r168, -1;
	@%p89 bra 	$L__BB0_145;
	atom.exch.b32 	%r169, [%rd38], 1;
	setp.ne.s32 	%p90, %r169, 0;
	@%p90 bra 	$L__BB0_145;
	ld.shared.u64 	%rd339, [_ZZ18bc_gpu_update_edgeILb0EEvPfPKiS2_S2_iiPiPyS0_mmS2_iiiiE9delta_row];
	add.s64 	%rd341, %rd339, %rd331;
	ld.f32 	%f76, [%rd341];
	ld.shared.u64 	%rd342, [_ZZ18bc_gpu_update_edgeILb0EEvPfPKiS2_S2_iiPiPyS0_mmS2_iiiiE11touched_row];
	add.s64 	%rd343, %rd342, %rd331;
	mov.b32 	%r170, 1;
	st.u32 	[%rd343], %r170;
	ld.shared.u64 	%rd344, [_ZZ18bc_gpu_update_edgeILb0EEvPfPKiS2_S2_iiPiPyS0_mmS2_iiiiE2QQ_0];
	add.s64 	%rd345, %rd344, %rd331;
	mov.b32 	%r171, 2;
	st.u32 	[%rd345], %r171;
	mov.b16 	%rs13, 1;
	st.shared.u8 	[_ZZ18bc_gpu_update_edgeILb0EEvPfPKiS2_S2_iiPiPyS0_mmS2_iiiiE6repeat], %rs13;
$L__BB0_145:
	ld.shared.u64 	%rd346, [_ZZ18bc_gpu_update_edgeILb0EEvPfPKiS2_S2_iiPiPyS0_mmS2_iiiiE9sigma_row];
	mul.wide.s32 	%rd347, %r48, 8;
	add.s64 	%rd348, %rd346, %rd347;
	ld.u64 	%rd349, [%rd348];
	cvt.rn.f32.u64 	%f22, %rd349;
	mul.wide.s32 	%rd350, %r46, 8;
	add.s64 	%rd351, %rd346, %rd350;
	ld.u64 	%rd352, [%rd351];
	cvt.rn.f32.u64 	%f23, %rd352;
	div.rn.f32 	%f24, %f22, %f23;
	ld.shared.u64 	%rd353, [_ZZ18bc_gpu_update_edgeILb0EEvPfPKiS2_S2_iiPiPyS0_mmS2_iiiiE9delta_row];
	mul.wide.s32 	%rd354, %r46, 4;
	add.s64 	%rd355, %rd353, %rd354;
	ld.f32 	%f25, [%rd355];
	add.f32 	%f26, %f25, 0f3F800000;
	mul.f32 	%f27, %f24, %f26;
	sub.f32 	%f28, %f76, %f27;
	ld.shared.u64 	%rd356, [_ZZ18bc_gpu_update_edgeILb0EEvPfPKiS2_S2_iiPiPyS0_mmS2_iiiiE13delta_hat_row];
	add.s64 	%rd358, %rd356, %rd331;
	atom.add.f32 	%f29, [%rd358], %f28;
$L__BB0_146:
	add.s32 	%r252, %r252, %r3;
	setp.lt.s32 	%p97, %r252, %r4;
	@%p97 bra 	$L__BB0_129;
$L__BB0_147:
	setp.ne.s32 	%p98, %r2, 0;
	bar.sync 	0;
	ld.shared.u8 	%rs14, [_ZZ18bc_gpu_update_edgeILb0EEvPfPKiS2_S2_iiPiPyS0_mmS2_iiiiE6repeat];
	setp.eq.s16 	%p99, %rs14, 0;
	or.pred  	%p100, %p98, %p99;
	@%p100 bra 	$L__BB0_177;
	setp.lt.s32 	%p101, %r90, 1;
	@%p101 bra 	$L__BB0_176;
	setp.lt.u32 	%p102, %r90, 4;
	mov.b32 	%r254, 0;
	@%p102 bra 	$L__BB0_164;
	mov.b32 	%r253, 0;
	ld.shared.u64 	%rd626, [_ZZ18bc_gpu_update_edgeILb0EEvPfPKiS2_S2_iiPiPyS0_mmS2_iiiiE2QQ_0];
$L__BB0_151:
	mul.wide.u32 	%rd389, %r253, 4;
	add.s64 	%rd41, %rd626, %rd389;
	ld.u32 	%r52, [%rd41];
	setp.lt.s32 	%p103, %r52, 1;
	@%p103 bra 	$L__BB0_154;
	ld.shared.u64 	%rd390, [_ZZ18bc_gpu_update_edgeILb0EEvPfPKiS2_S2_iiPiPyS0_mmS2_iiiiE5d_row];
	mul.wide.u32 	%rd391, %r253, 4;
	add.s64 	%rd392, %rd390, %rd391;
	ld.u32 	%r181, [%rd392];
	ld.shared.u32 	%r182, [_ZZ18bc_gpu_update_edgeILb0EEvPfPKiS2_S2_iiPiPyS0_mmS2_iiiiE13current_depth];
	setp.ne.s32 	%p104, %r181, %r182;
	@%p104 bra 	$L__BB0_154;
	add.s32 	%r183, %r52, -1;
	st.u32 	[%rd41], %r183;
	ld.shared.u64 	%rd626, [_ZZ18bc_gpu_update_edgeILb0EEvPfPKiS2_S2_iiPiPyS0_mmS2_iiiiE2QQ_0];
$L__BB0_154:
	mul.wide.u32 	%rd393, %r253, 4;
	add.s64 	%rd44, %rd626, %rd393;
	ld.u32 	%r53, [%rd44+4];
	setp.lt.s32 	%p105, %r53, 1;
	@%p105 bra 	$L__BB0_157;
	ld.shared.u64 	%rd394, [_ZZ18bc_gpu_update_edgeILb0EEvPfPKiS2_S2_iiPiPyS0_mmS2_iiiiE5d_row];
	mul.wide.u32 	%rd395, %r253, 4;
	add.s64 	%rd396, %rd394, %rd395;
	ld.u32 	%r184, [%rd396+4];
	ld.shared.u32 	%r185, [_ZZ18bc_gpu_update_edgeILb0EEvPfPKiS2_S2_iiPiPyS0_mmS2_iiiiE13current_depth];
	setp.ne.s32 	%p106, %r184, %r185;
	@%p106 bra 	$L__BB0_157;
	add.s32 	%r186, %r53, -1;
	st.u32 	[%rd44+4], %r186;
	ld.shared.u64 	%rd626, [_ZZ18bc_gpu_update_edgeILb0EEvPfPKiS2_S2_iiPiPyS0_mmS2_iiiiE2QQ_0];
$L__BB0_157:
	mul.wide.u32 	%rd397, %r253, 4;
	add.s64 	%rd47, %rd626, %rd397;
	ld.u32 	%r54, [%rd47+8];
	setp.lt.s32 	%p107, %r54, 1;
	@%p107 bra 	$L__BB0_160;
	ld.shared.u64 	%rd398, [_ZZ18bc_gpu_update_edgeILb0EEvPfPKiS2_S2_iiPiPyS0_mmS2_iiiiE5d_row];
	mul.wide.u32 	%rd399, %r253, 4;
	add.s64 	%rd400, %rd398, %rd399;
	ld.u32 	%r187, [%rd400+8];
	ld.shared.u32 	%r188, [_ZZ18bc_gpu_update_edgeILb0EEvPfPKiS2_S2_iiPiPyS0_mmS2_iiiiE13current_depth];
	setp.ne.s32 	%p108, %r187, %r188;
	@%p108 bra 	$L__BB0_160;
	add.s32 	%r189, %r54, -1;
	st.u32 	[%rd47+8], %r189;
	ld.shared.u64 	%rd626, [_ZZ18bc_gpu_update_edgeILb0EEvPfPKiS2_S2_iiPiPyS0_mmS2_iiiiE2QQ_0];
$L__BB0_160:
	mul.wide.u32 	%rd401, %r253, 4;
	add.s64 	%rd50, %rd626, %rd401;
	ld.u32 	%r55, [%rd50+12];
	setp.lt.s32 	%p109, %r55, 1;
	@%p109 bra 	$L__BB0_163;
	ld.shared.u64 	%rd402, [_ZZ18bc_gpu_update_edgeILb0EEvPfPKiS2_S2_iiPiPyS0_mmS2_iiiiE5d_row];
	mul.wide.u32 	%rd403, %r253, 4;
	add.s64 	%rd404, %rd402, %rd403;
	ld.u32 	%r190, [%rd404+12];
	ld.shared.u32 	%r191, [_ZZ18bc_gpu_update_edgeILb0EEvPfPKiS2_S2_iiPiPyS0_mmS2_iiiiE13current_depth];
	setp.ne.s32 	%p110, %r190, %r191;
	@%p110 bra 	$L__BB0_163;
	add.s32 	%r192, %r55, -1;
	st.u32 	[%rd50+12], %r192;
	ld.shared.u64 	%rd626, [_ZZ18bc_gpu_update_edgeILb0EEvPfPKiS2_S2_iiPiPyS0_mmS2_iiiiE2QQ_0];
$L__BB0_163:
	add.s32 	%r253, %r253, 4;
	setp.ne.s32 	%p111, %r253, %r6;
	mov.u32 	%r254, %r6;
	@%p111 bra 	$L__BB0_151;
$L__BB0_164:
	setp.eq.s32 	%p112, %r5, 0;
	@%p112 bra 	$L__BB0_176;
	ld.shared.u64 	%rd405, [_ZZ18bc_gpu_update_edgeILb0EEvPfPKiS2_S2_iiPiPyS0_mmS2_iiiiE2QQ_0];
	mul.wide.u32 	%rd406, %r254, 4;
	add.s64 	%rd53, %rd405, %rd406;
	ld.u32 	%r58, [%rd53];
	setp.lt.s32 	%p113, %r58, 1;
	@%p113 bra 	$L__BB0_168;
	ld.shared.u64 	%rd407, [_ZZ18bc_gpu_update_edgeILb0EEvPfPKiS2_S2_iiPiPyS0_mmS2_iiiiE5d_row];
	add.s64 	%rd409, %rd407, %rd406;
	ld.u32 	%r193, [%rd409];
	ld.shared.u32 	%r194, [_ZZ18bc_gpu_update_edgeILb0EEvPfPKiS2_S2_iiPiPyS0_mmS2_iiiiE13current_depth];
	setp.ne.s32 	%p114, %r193, %r194;
	@%p114 bra 	$L__BB0_168;
	add.s32 	%r195, %r58, -1;
	st.u32 	[%rd53], %r195;
$L__BB0_168:
	setp.eq.s32 	%p115, %r5, 1;
	@%p115 bra 	$L__BB0_176;
	ld.shared.u64 	%rd410, [_ZZ18bc_gpu_update_edgeILb0EEvPfPKiS2_S2_iiPiPyS0_mmS2_iiiiE2QQ_0];
	add.s64 	%rd54, %rd410, %rd406;
	ld.u32 	%r59, [%rd54+4];
	setp.lt.s32 	%p116, %r59, 1;
	@%p116 bra 	$L__BB0_172;
	ld.shared.u64 	%rd412, [_ZZ18bc_gpu_update_edgeILb0EEvPfPKiS2_S2_iiPiPyS0_mmS2_iiiiE5d_row];
	add.s64 	%rd414, %rd412, %rd406;
	ld.u32 	%r196, [%rd414+4];
	ld.shared.u32 	%r197, [_ZZ18bc_gpu_update_edgeILb0EEvPfPKiS2_S2_iiPiPyS0_mmS2_iiiiE13current_depth];
	setp.ne.s32 	%p117, %r196, %r197;
	@%p117 bra 	$L__BB0_172;
	add.s32 	%r198, %r59, -1;
	st.u32 	[%rd54+4], %r198;
$L__BB0_172:
	setp.eq.s32 	%p118, %r5, 2;
	@%p118 bra 	$L__BB0_176;
	ld.shared.u64 	%rd415, [_ZZ18bc_gpu_update_edgeILb0EEvPfPKiS2_S2_iiPiPyS0_mmS2_iiiiE2QQ_0];
	add.s64 	%rd55, %rd415, %rd406;
	ld.u32 	%r60, [%rd55+8];
	setp.lt.s32 	%p119, %r60, 1;
	@%p119 bra 	$L__BB0_176;
	ld.shared.u64 	%rd417, [_ZZ18bc_gpu_update_edgeILb0EEvPfPKiS2_S2_iiPiPyS0_mmS2_iiiiE5d_row];
	add.s64 	%rd419, %rd417, %rd406;
	ld.u32 	%r199, [%rd419+8];
	ld.shared.u32 	%r200, [_ZZ18bc_gpu_update_edgeILb0EEvPfPKiS2_S2_iiPiPyS0_mmS2_iiiiE13current_depth];
	setp.ne.s32 	%p120, %r199, %r200;
	@%p120 bra 	$L__BB0_176;
	add.s32 	%r201, %r60, -1;
	st.u32 	[%rd55+8], %r201;
$L__BB0_176:
	ld.shared.u32 	%r202, [_ZZ18bc_gpu_update_edgeILb0EEvPfPKiS2_S2_iiPiPyS0_mmS2_iiiiE13current_depth];
	add.s32 	%r203, %r202, 1;
	st.shared.u32 	[_ZZ18bc_gpu_update_edgeILb0EEvPfPKiS2_S2_iiPiPyS0_mmS2_iiiiE13current_depth], %r203;
	mov.b16 	%rs15, 0;
	st.shared.u8 	[_ZZ18bc_gpu_update_edgeILb0EEvPfPKiS2_S2_iiPiPyS0_mmS2_iiiiE6repeat], %rs15;
$L__BB0_177:
	bar.sync 	0;
	ld.shared.u32 	%r204, [_ZZ18bc_gpu_update_edgeILb0EEvPfPKiS2_S2_iiPiPyS0_mmS2_iiiiE13current_depth];
	add.s32 	%r205, %r204, -1;
	st.shared.u32 	[_ZZ18bc_gpu_update_edgeILb0EEvPfPKiS2_S2_iiPiPyS0_mmS2_iiiiE13current_depth], %r205;
	setp.gt.s32 	%p121, %r204, 1;
	@%p121 bra 	$L__BB0_127;
	bra.uni 	$L__BB0_111;
$L__BB0_178:
	setp.ge.s32 	%p13, %r2, %r90;
	add.s64 	%rd60, %rd5, %rd9;
	mov.u32 	%r258, %r2;
	@%p13 bra 	$L__BB0_187;
$L__BB0_179:
	cvt.u32.u64 	%r103, %rd8;
	setp.eq.s32 	%p14, %r258, %r103;
	@%p14 bra 	$L__BB0_181;
	mul.wide.s32 	%rd79, %r258, 4;
	add.s64 	%rd80, %rd4, %rd79;
	add.s64 	%rd81, %rd60, %rd79;
	ld.global.f32 	%f8, [%rd81];
	neg.f32 	%f9, %f8;
	atom.global.add.f32 	%f10, [%rd80], %f9;
$L__BB0_181:
	add.s32 	%r258, %r258, %r3;
	setp.lt.s32 	%p15, %r258, %r90;
	@%p15 bra 	$L__BB0_179;
	mad.lo.s64 	%rd61, %rd70, %rd8, %rd1;
	mov.u32 	%r259, %r2;
$L__BB0_183:
	setp.ne.s32 	%p16, %r259, %r103;
	@%p16 bra 	$L__BB0_185;
	shl.b64 	%rd87, %rd8, 3;
	add.s64 	%rd88, %rd61, %rd87;
	mov.b64 	%rd89, 1;
	st.global.u64 	[%rd88], %rd89;
	shl.b64 	%rd90, %rd8, 2;
	add.s64 	%rd91, %rd10, %rd90;
	mov.b32 	%r106, 0;
	st.global.u32 	[%rd91], %r106;
	bra.uni 	$L__BB0_186;
$L__BB0_185:
	mul.wide.s32 	%rd82, %r259, 8;
	add.s64 	%rd83, %rd61, %rd82;
	mov.b64 	%rd84, 0;
	st.global.u64 	[%rd83], %rd84;
	mul.wide.s32 	%rd85, %r259, 4;
	add.s64 	%rd86, %rd10, %rd85;
	mov.b32 	%r105, 2147483647;
	st.global.u32 	[%rd86], %r105;
$L__BB0_186:
	mul.wide.s32 	%rd92, %r259, 4;
	add.s64 	%rd93, %rd60, %rd92;
	mov.b32 	%r107, 0;
	st.global.u32 	[%rd93], %r107;
	add.s32 	%r259, %r259, %r3;
	setp.lt.s32 	%p17, %r259, %r90;
	@%p17 bra 	$L__BB0_183;
$L__BB0_187:
	setp.ne.s32 	%p18, %r2, 0;
	@%p18 bra 	$L__BB0_189;
	mov.b16 	%rs1, 0;
	st.shared.u8 	[_ZZ18bc_gpu_update_edgeILb0EEvPfPKiS2_S2_iiPiPyS0_mmS2_iiiiE4done_1], %rs1;
$L__BB0_189:
	bar.sync 	0;
	ld.shared.u8 	%rs2, [_ZZ18bc_gpu_update_edgeILb0EEvPfPKiS2_S2_iiPiPyS0_mmS2_iiiiE4done_1];
	setp.ne.s16 	%p19, %rs2, 0;
	mov.b32 	%r263, 0;
	@%p19 bra 	$L__BB0_200;
	mad.lo.s64 	%rd62, %rd70, %rd8, %rd1;
	mov.b32 	%r263, 0;
$L__BB0_191:
	setp.ge.s32 	%p20, %r2, %r4;
	bar.sync 	0;
	mov.b16 	%rs3, 1;
	st.shared.u8 	[_ZZ18bc_gpu_update_edgeILb0EEvPfPKiS2_S2_iiPiPyS0_mmS2_iiiiE4done_1], %rs3;
	bar.sync 	0;
	@%p20 bra 	$L__BB0_199;
	add.s32 	%r72, %r263, 1;
	mov.u32 	%r261, %r2;
$L__BB0_193:
	mul.wide.s32 	%rd94, %r261, 4;
	add.s64 	%rd95, %rd3, %rd94;
	ld.global.nc.u32 	%r74, [%rd95];
	mul.wide.s32 	%rd96, %r74, 4;
	add.s64 	%rd97, %rd10, %rd96;
	ld.global.u32 	%r110, [%rd97];
	setp.ne.s32 	%p21, %r110, %r263;
	@%p21 bra 	$L__BB0_198;
	mul.wide.s32 	%rd98, %r261, 4;
	add.s64 	%rd99, %rd2, %rd98;
	ld.global.nc.u32 	%r75, [%rd99];
	mul.wide.s32 	%rd100, %r75, 4;
	add.s64 	%rd63, %rd10, %rd100;
	ld.global.u32 	%r262, [%rd63];
	setp.ne.s32 	%p22, %r262, 2147483647;
	@%p22 bra 	$L__BB0_196;
	st.global.u32 	[%rd63], %r72;
	mov.b16 	%rs4, 0;
	st.shared.u8 	[_ZZ18bc_gpu_update_edgeILb0EEvPfPKiS2_S2_iiPiPyS0_mmS2_iiiiE4done_1], %rs4;
	mov.u32 	%r262, %r72;
$L__BB0_196:
	setp.ne.s32 	%p23, %r262, %r72;
	@%p23 bra 	$L__BB0_198;
	mul.wide.s32 	%rd101, %r75, 8;
	add.s64 	%rd102, %rd62, %rd101;
	mul.wide.s32 	%rd103, %r74, 8;
	add.s64 	%rd104, %rd62, %rd103;
	ld.global.u64 	%rd105, [%rd104];
	atom.global.add.u64 	%rd106, [%rd102], %rd105;
$L__BB0_198:
	add.s32 	%r261, %r261, %r3;
	setp.lt.s32 	%p24, %r261, %r4;
	@%p24 bra 	$L__BB0_193;
$L__BB0_199:
	bar.sync 	0;
	add.s32 	%r263, %r263, 1;
	ld.shared.u8 	%rs5, [_ZZ18bc_gpu_update_edgeILb0EEvPfPKiS2_S2_iiPiPyS0_mmS2_iiiiE4done_1];
	setp.eq.s16 	%p25, %rs5, 0;
	@%p25 bra 	$L__BB0_191;
$L__BB0_200:
	bar.sync 	0;
	setp.lt.s32 	%p26, %r263, 2;
	@%p26 bra 	$L__BB0_209;
	mad.lo.s64 	%rd64, %rd70, %rd8, %rd1;
$L__BB0_202:
	setp.ge.s32 	%p27, %r2, %r4;
	add.s32 	%r82, %r263, -1;
	@%p27 bra 	$L__BB0_208;
	mov.u32 	%r265, %r2;
$L__BB0_204:
	mul.wide.s32 	%rd107, %r265, 4;
	add.s64 	%rd108, %rd3, %rd107;
	ld.global.nc.u32 	%r84, [%rd108];
	mul.wide.s32 	%rd109, %r84, 4;
	add.s64 	%rd110, %rd10, %rd109;
	ld.global.u32 	%r111, [%rd110];
	setp.ne.s32 	%p28, %r111, %r82;
	@%p28 bra 	$L__BB0_207;
	mul.wide.s32 	%rd111, %r265, 4;
	add.s64 	%rd112, %rd2, %rd111;
	ld.global.nc.u32 	%r85, [%rd112];
	mul.wide.s32 	%rd113, %r85, 4;
	add.s64 	%rd114, %rd10, %rd113;
	ld.global.u32 	%r112, [%rd114];
	add.s32 	%r113, %r112, 2;
	setp.ne.s32 	%p29, %r263, %r113;
	@%p29 bra 	$L__BB0_207;
	mul.wide.s32 	%rd115, %r85, 8;
	add.s64 	%rd116, %rd64, %rd115;
	ld.global.u64 	%rd117, [%rd116];
	cvt.rn.f32.u64 	%f11, %rd117;
	mul.wide.s32 	%rd118, %r84, 8;
	add.s64 	%rd119, %rd64, %rd118;
	ld.global.u64 	%rd120, [%rd119];
	cvt.rn.f32.u64 	%f12, %rd120;
	div.rn.f32 	%f13, %f11, %f12;
	mul.wide.s32 	%rd121, %r84, 4;
	add.s64 	%rd122, %rd60, %rd121;
	ld.global.f32 	%f14, [%rd122];
	add.f32 	%f15, %f14, 0f3F800000;
	mul.f32 	%f16, %f13, %f15;
	mul.wide.s32 	%rd123, %r85, 4;
	add.s64 	%rd124, %rd60, %rd123;
	atom.global.add.f32 	%f17, [%rd124], %f16;
$L__BB0_207:
	add.s32 	%r265, %r265, %r3;
	setp.lt.s32 	%p30, %r265, %r4;
	@%p30 bra 	$L__BB0_204;
$L__BB0_208:
	bar.sync 	0;
	setp.gt.s32 	%p31, %r263, 2;
	mov.u32 	%r263, %r82;
	@%p31 bra 	$L__BB0_202;
$L__BB0_209:
	setp.ge.s32 	%p32, %r2, %r90;
	mov.u32 	%r266, %r2;
	@%p32 bra 	$L__BB0_213;
$L__BB0_210:
	cvt.u32.u64 	%r114, %rd8;
	setp.eq.s32 	%p33, %r266, %r114;
	@%p33 bra 	$L__BB0_212;
	mul.wide.s32 	%rd125, %r266, 4;
	add.s64 	%rd126, %rd4, %rd125;
	add.s64 	%rd127, %rd60, %rd125;
	ld.global.f32 	%f18, [%rd127];
	atom.global.add.f32 	%f19, [%rd126], %f18;
$L__BB0_212:
	add.s32 	%r266, %r266, %r3;
	setp.lt.s32 	%p34, %r266, %r90;
	@%p34 bra 	$L__BB0_210;
$L__BB0_213:
	bar.sync 	0;
$L__BB0_214:
	cvt.u32.u64 	%r236, %rd8;
	mov.u32 	%r237, %nctaid.x;
	add.s32 	%r238, %r236, %r237;
	setp.lt.s32 	%p172, %r238, %r92;
	@%p172 bra 	$L__BB0_2;
$L__BB0_215:
	ret;
$L__BB0_216:
	ld.shared.u64 	%rd251, [_ZZ18bc_gpu_update_edgeILb0EEvPfPKiS2_S2_iiPiPyS0_mmS2_iiiiE2dP_0];
	mul.wide.s32 	%rd252, %r37, 8;
	add.s64 	%rd253, %rd251, %rd252;
	mul.wide.s32 	%rd254, %r248, 8;
	add.s64 	%rd255, %rd251, %rd254;
	ld.u64 	%rd256, [%rd255];
	atom.add.u64 	%rd257, [%rd253], %rd256;
	ld.shared.u64 	%rd258, [_ZZ18bc_gpu_update_edgeILb0EEvPfPKiS2_S2_iiPiPyS0_mmS2_iiiiE13sigma_hat_row];
	add.s64 	%rd259, %rd258, %rd252;
	ld.shared.u64 	%rd260, [_ZZ18bc_gpu_update_edgeILb0EEvPfPKiS2_S2_iiPiPyS0_mmS2_iiiiE2dP_0];
	add.s64 	%rd261, %rd260, %rd254;
	ld.u64 	%rd262, [%rd261];
	atom.add.u64 	%rd263, [%rd259], %rd262;
	mov.b16 	%rs9, 0;
	st.shared.u8 	[_ZZ18bc_gpu_update_edgeILb0EEvPfPKiS2_S2_iiPiPyS0_mmS2_iiiiE4done_0], %rs9;
	ld.shared.u64 	%rd264, [_ZZ18bc_gpu_update_edgeILb0EEvPfPKiS2_S2_iiPiPyS0_mmS2_iiiiE2Q2];
	mul.wide.s32 	%rd265, %r37, 4;
	add.s64 	%rd266, %rd264, %rd265;
	mov.b32 	%r140, 1;
	st.u32 	[%rd266], %r140;
	bra.uni 	$L__BB0_90;

}
	// .globl	_Z18bc_gpu_update_edgeILb1EEvPfPKiS2_S2_iiPiPyS0_mmS2_iiii
.visible .entry _Z18bc_gpu_update_edgeILb1EEvPfPKiS2_S2_iiPiPyS0_mmS2_iiii(
	.param .u64 .ptr .align 1 _Z18bc_gpu_update_edgeILb1EEvPfPKiS2_S2_iiPiPyS0_mmS2_iiii_param_0,
	.param .u64 .ptr .align 1 _Z18bc_gpu_update_edgeILb1EEvPfPKiS2_S2_iiPiPyS0_mmS2_iiii_param_1,
	.param .u64 .ptr .align 1 _Z18bc_gpu_update_edgeILb1EEvPfPKiS2_S2_iiPiPyS0_mmS2_iiii_param_2,
	.param .u64 .ptr .align 1 _Z18bc_gpu_update_edgeILb1EEvPfPKiS2_S2_iiPiPyS0_mmS2_iiii_param_3,
	.param .u32 _Z18bc_gpu_update_edgeILb1EEvPfPKiS2_S2_iiPiPyS0_mmS2_iiii_param_4,
	.param .u32 _Z18bc_gpu_update_edgeILb1EEvPfPKiS2_S2_iiPiPyS0_mmS2_iiii_param_5,
	.param .u64 .ptr .align 1 _Z18bc_gpu_update_edgeILb1EEvPfPKiS2_S2_iiPiPyS0_mmS2_iiii_param_6,
	.param .u64 .ptr .align 1 _Z18bc_gpu_update_edgeILb1EEvPfPKiS2_S2_iiPiPyS0_mmS2_iiii_param_7,
	.param .u64 .ptr .align 1 _Z18bc_gpu_update_edgeILb1EEvPfPKiS2_S2_iiPiPyS0_mmS2_iiii_param_8,
	.param .u64 _Z18bc_gpu_update_edgeILb1EEvPfPKiS2_S2_iiPiPyS0_mmS2_iiii_param_9,
	.param .u64 _Z18bc_gpu_update_edgeILb1EEvPfPKiS2_S2_iiPiPyS0_mmS2_iiii_param_10,
	.param .u64 .ptr .align 1 _Z18bc_gpu_update_edgeILb1EEvPfPKiS2_S2_iiPiPyS0_mmS2_iiii_param_11,
	.param .u32 _Z18bc_gpu_update_edgeILb1EEvPfPKiS2_S2_iiPiPyS0_mmS2_iiii_param_12,
	.param .u32 _Z18bc_gpu_update_edgeILb1EEvPfPKiS2_S2_iiPiPyS0_mmS2_iiii_param_13,
	.param .u32 _Z18bc_gpu_update_edgeILb1EEvPfPKiS2_S2_iiPiPyS0_mmS2_iiii_param_14,
	.param .u32 _Z18bc_gpu_update_edgeILb1EEvPfPKiS2_S2_iiPiPyS0_mmS2_iiii_param_15
)
{
	.reg .pred 	%p<173>;
	.reg .b16 	%rs<26>;
	.reg .b32 	%r<263>;
	.reg .b32 	%f<77>;
	.reg .b64 	%rd<626>;
	// demoted variable
	.shared .align 4 .u32 _ZZ18bc_gpu_update_edgeILb1EEvPfPKiS2_S2_iiPiPyS0_mmS2_iiiiE9recompute;
	// demoted variable
	.shared .align 4 .u32 _ZZ18bc_gpu_update_edgeILb1EEvPfPKiS2_S2_iiPiPyS0_mmS2_iiiiE5u_low;
	// demoted variable
	.shared .align 4 .u32 _ZZ18bc_gpu_update_edgeILb1EEvPfPKiS2_S2_iiPiPyS0_mmS2_iiiiE6u_high;
	// demoted variable
	.shared .align 8 .u64 _ZZ18bc_gpu_update_edgeILb1EEvPfPKiS2_S2_iiPiPyS0_mmS2_iiiiE7touched;
	// demoted variable
	.shared .align 8 .u64 _ZZ18bc_gpu_update_edgeILb1EEvPfPKiS2_S2_iiPiPyS0_mmS2_iiiiE2dP;
	// demoted variable
	.shared .align 8 .u64 _ZZ18bc_gpu_update_edgeILb1EEvPfPKiS2_S2_iiPiPyS0_mmS2_iiiiE9sigma_hat;
	// demoted variable
	.shared .align 8 .u64 _ZZ18bc_gpu_update_edgeILb1EEvPfPKiS2_S2_iiPiPyS0_mmS2_iiiiE9delta_hat;
	// demoted variable
	.shared .align 8 .u64 _ZZ18bc_gpu_update_edgeILb1EEvPfPKiS2_S2_iiPiPyS0_mmS2_iiiiE2QQ;
	// demoted variable
	.shared .align 1 .u8 _ZZ18bc_gpu_update_edgeILb1EEvPfPKiS2_S2_iiPiPyS0_mmS2_iiiiE4done;
	// demoted variable
	.shared .align 8 .u64 _ZZ18bc_gpu_update_edgeILb1EEvPfPKiS2_S2_iiPiPyS0_mmS2_iiiiE11touched_row;
	// demoted variable
	.shared .align 8 .u64 _ZZ18bc_gpu_update_edgeILb1EEvPfPKiS2_S2_iiPiPyS0_mmS2_iiiiE13sigma_hat_row;
	// demoted variable
	.shared .align 8 .u64 _ZZ18bc_gpu_update_edgeILb1EEvPfPKiS2_S2_iiPiPyS0_mmS2_iiiiE13delta_hat_row;
	// demoted variable
	.shared .align 8 .u64 _ZZ18bc_gpu_update_edgeILb1EEvPfPKiS2_S2_iiPiPyS0_mmS2_iiiiE9moved_row;
	// demoted variable
	.shared .align 8 .u64 _ZZ18bc_gpu_update_edgeILb1EEvPfPKiS2_S2_iiPiPyS0_mmS2_iiiiE12movement_row;
	// demoted variable
	.shared .align 8 .u64 _ZZ18bc_gpu_update_edgeILb1EEvPfPKiS2_S2_iiPiPyS0_mmS2_iiiiE2dP_0;
	// demoted variable
	.shared .align 8 .u64 _ZZ18bc_gpu_update_edgeILb1EEvPfPKiS2_S2_iiPiPyS0_mmS2_iiiiE1Q;
	// demoted variable
	.shared .align 8 .u64 _ZZ18bc_gpu_update_edgeILb1EEvPfPKiS2_S2_iiPiPyS0_mmS2_iiiiE2Q2;
	// demoted variable
	.shared .align 8 .u64 _ZZ18bc_gpu_update_edgeILb1EEvPfPKiS2_S2_iiPiPyS0_mmS2_iiiiE2QQ_0;
	// demoted variable
	.shared .align 8 .u64 _ZZ18bc_gpu_update_edgeILb1EEvPfPKiS2_S2_iiPiPyS0_mmS2_iiiiE5d_row;
	// demoted variable
	.shared .align 8 .u64 _ZZ18bc_gpu_update_edgeILb1EEvPfPKiS2_S2_iiPiPyS0_mmS2_iiiiE9sigma_row;
	// demoted variable
	.shared .align 8 .u64 _ZZ18bc_gpu_update_edgeILb1EEvPfPKiS2_S2_iiPiPyS0_mmS2_iiiiE9delta_row;
	// demoted variable
	.shared .align 4 .u32 _ZZ18bc_gpu_update_edgeILb1EEvPfPKiS2_S2_iiPiPyS0_mmS2_iiiiE13current_depth;
	// demoted variable
	.shared .align 1 .u8 _ZZ18bc_gpu_update_edgeILb1EEvPfPKiS2_S2_iiPiPyS0_mmS2_iiiiE4done_0;
	// demoted variable
	.shared .align 1 .u8 _ZZ18bc_gpu_update_edgeILb1EEvPfPKiS2_S2_iiPiPyS0_mmS2_iiiiE6repeat;
	// demoted variable
	.shared .align 1 .u8 _ZZ18bc_gpu_update_edgeILb1EEvPfPKiS2_S2_iiPiPyS0_mmS2_iiiiE4done_1;
	ld.param.u64 	%rd76, [_Z18bc_gpu_update_edgeILb1EEvPfPKiS2_S2_iiPiPyS0_mmS2_iiii_param_0];
	ld.param.u64 	%rd69, [_Z18bc_gpu_update_edgeILb1EEvPfPKiS2_S2_iiPiPyS0_mmS2_iiii_param_1];
	ld.param.u64 	%rd77, [_Z18bc_gpu_update_edgeILb1EEvPfPKiS2_S2_iiPiPyS0_mmS2_iiii_param_2];
	ld.param.u64 	%rd78, [_Z18bc_gpu_update_edgeILb1EEvPfPKiS2_S2_iiPiPyS0_mmS2_iiii_param_3];
	ld.param.u32 	%r93, [_Z18bc_gpu_update_edgeILb1EEvPfPKiS2_S2_iiPiPyS0_mmS2_iiii_param_4];
	ld.param.u32 	%r94, [_Z18bc_gpu_update_edgeILb1EEvPfPKiS2_S2_iiPiPyS0_mmS2_iiii_param_5];
	ld.param.u64 	%rd70, [_Z18bc_gpu_update_edgeILb1EEvPfPKiS2_S2_iiPiPyS0_mmS2_iiii_param_6];
	ld.param.u64 	%rd71, [_Z18bc_gpu_update_edgeILb1EEvPfPKiS2_S2_iiPiPyS0_mmS2_iiii_param_7];
	ld.param.u64 	%rd72, [_Z18bc_gpu_update_edgeILb1EEvPfPKiS2_S2_iiPiPyS0_mmS2_iiii_param_8];
	ld.param.u64 	%rd73, [_Z18bc_gpu_update_edgeILb1EEvPfPKiS2_S2_iiPiPyS0_mmS2_iiii_param_9];
	ld.param.u64 	%rd74, [_Z18bc_gpu_update_edgeILb1EEvPfPKiS2_S2_iiPiPyS0_mmS2_iiii_param_10];
	ld.param.u64 	%rd75, [_Z18bc_gpu_update_edgeILb1EEvPfPKiS2_S2_iiPiPyS0_mmS2_iiii_param_11];
	ld.param.u32 	%r98, [_Z18bc_gpu_update_edgeILb1EEvPfPKiS2_S2_iiPiPyS0_mmS2_iiii_param_12];
	ld.param.u32 	%r95, [_Z18bc_gpu_update_edgeILb1EEvPfPKiS2_S2_iiPiPyS0_mmS2_iiii_param_13];
	ld.param.u32 	%r96, [_Z18bc_gpu_update_edgeILb1EEvPfPKiS2_S2_iiPiPyS0_mmS2_iiii_param_14];
	ld.param.u32 	%r97, [_Z18bc_gpu_update_edgeILb1EEvPfPKiS2_S2_iiPiPyS0_mmS2_iiii_param_15];
	cvta.to.global.u64 	%rd1, %rd71;
	cvta.to.global.u64 	%rd2, %rd78;
	cvta.to.global.u64 	%rd3, %rd77;
	cvta.to.global.u64 	%rd4, %rd76;
	cvta.to.global.u64 	%rd5, %rd72;
	mov.u32 	%r99, %ctaid.x;
	add.s32 	%r234, %r98, %r99;
	setp.ge.s32 	%p1, %r234, %r95;
	@%p1 bra 	$L__BB1_207;
	mov.u32 	%r2, %tid.x;
	mov.u32 	%r3, %ntid.x;
	shl.b32 	%r4, %r94, 1;
	cvt.s64.s32 	%rd6, %r93;
	mul.wide.s32 	%rd7, %r93, 8;
	mov.u32 	%r5, %nctaid.x;
	and.b32  	%r6, %r93, 3;
	and.b32  	%r7, %r93, 2147483644;
	cvta.to.global.u64 	%rd8, %rd75;
	cvta.to.global.u64 	%rd9, %rd70;
	cvta.to.global.u64 	%rd10, %rd69;
$L__BB1_2:
	setp.ne.s32 	%p2, %r2, 0;
	cvt.s64.s32 	%rd11, %r234;
	mul.wide.s32 	%rd79, %r234, 4;
	add.s64 	%rd80, %rd8, %rd79;
	ld.global.nc.u32 	%r9, [%rd80];
	mul.lo.s64 	%rd12, %rd73, %rd11;
	add.s64 	%rd13, %rd9, %rd12;
	@%p2 bra 	$L__BB1_14;
	mul.wide.s32 	%rd81, %r96, 4;
	add.s64 	%rd82, %rd13, %rd81;
	ld.global.u32 	%r10, [%rd82];
	mul.wide.s32 	%rd83, %r97, 4;
	add.s64 	%rd84, %rd13, %rd83;
	ld.global.u32 	%r11, [%rd84];
	sub.s32 	%r12, %r10, %r11;
	setp.ne.s32 	%p3, %r12, 0;
	@%p3 bra 	$L__BB1_5;
	mov.b32 	%r104, 0;
	st.shared.u32 	[_ZZ18bc_gpu_update_edgeILb1EEvPfPKiS2_S2_iiPiPyS0_mmS2_iiiiE9recompute], %r104;
	bra.uni 	$L__BB1_14;
$L__BB1_5:
	setp.ne.s32 	%p4, %r10, 2147483647;
	setp.ne.s32 	%p5, %r11, 2147483647;
	and.pred  	%p6, %p4, %p5;
	@%p6 bra 	$L__BB1_7;
	mov.b32 	%r103, 3;
	st.shared.u32 	[_ZZ18bc_gpu_update_edgeILb1EEvPfPKiS2_S2_iiPiPyS0_mmS2_iiiiE9recompute], %r103;
	bra.uni 	$L__BB1_14;
$L__BB1_7:
	abs.s32 	%r100, %r12;
	setp.ne.s32 	%p7, %r100, 1;
	@%p7 bra 	$L__BB1_11;
	mov.b32 	%r102, 1;
	st.shared.u32 	[_ZZ18bc_gpu_update_edgeILb1EEvPfPKiS2_S2_iiPiPyS0_mmS2_iiiiE9recompute], %r102;
	setp.le.s32 	%p9, %r10, %r11;
	@%p9 bra 	$L__BB1_10;
	st.shared.u32 	[_ZZ18bc_gpu_update_edgeILb1EEvPfPKiS2_S2_iiPiPyS0_mmS2_iiiiE5u_low], %r96;
	st.shared.u32 	[_ZZ18bc_gpu_update_edgeILb1EEvPfPKiS2_S2_iiPiPyS0_mmS2_iiiiE6u_high], %r97;
	bra.uni 	$L__BB1_14;
$L__BB1_10:
	st.shared.u32 	[_ZZ18bc_gpu_update_edgeILb1EEvPfPKiS2_S2_iiPiPyS0_mmS2_iiiiE6u_high], %r96;
	st.shared.u32 	[_ZZ18bc_gpu_update_edgeILb1EEvPfPKiS2_S2_iiPiPyS0_mmS2_iiiiE5u_low], %r97;
	bra.uni 	$L__BB1_14;
$L__BB1_11:
	mov.b32 	%r101, 2;
	st.shared.u32 	[_ZZ18bc_gpu_update_edgeILb1EEvPfPKiS2_S2_iiPiPyS0_mmS2_iiiiE9recompute], %r101;
	setp.le.s32 	%p8, %r10, %r11;
	@%p8 bra 	$L__BB1_13;
	st.shared.u32 	[_ZZ18bc_gpu_update_edgeILb1EEvPfPKiS2_S2_iiPiPyS0_mmS2_iiiiE5u_low], %r96;
	st.shared.u32 	[_ZZ18bc_gpu_update_edgeILb1EEvPfPKiS2_S2_iiPiPyS0_mmS2_iiiiE6u_high], %r97;
	bra.uni 	$L__BB1_14;
$L__BB1_13:
	st.shared.u32 	[_ZZ18bc_gpu_update_edgeILb1EEvPfPKiS2_S2_iiPiPyS0_mmS2_iiiiE6u_high], %r96;
	st.shared.u32 	[_ZZ18bc_gpu_update_edgeILb1EEvPfPKiS2_S2_iiPiPyS0_mmS2_iiiiE5u_low], %r97;
$L__BB1_14:
	shl.b64 	%rd14, %rd6, 2;
	bar.sync 	0;
	ld.shared.u32 	%r105, [_ZZ18bc_gpu_update_edgeILb1EEvPfPKiS2_S2_iiPiPyS0_mmS2_iiiiE9recompute];
	setp.eq.s32 	%p10, %r105, 3;
	@%p10 bra 	$L__BB1_178;
	setp.eq.s32 	%p11, %r105, 2;
	@%p11 bra 	$L__BB1_65;
	setp.ne.s32 	%p12, %r105, 1;
	@%p12 bra 	$L__BB1_206;
	@%p2 bra 	$L__BB1_19;
	{ // callseq 46, 0
	.param .b64 param0;
	st.param.b64 	[param0], %rd14;
	.param .b64 retval0;
	call.uni (retval0), 
	malloc, 
	(
	param0
	);
	ld.param.b64 	%rd455, [retval0];
	} // callseq 46
	st.shared.u64 	[_ZZ18bc_gpu_update_edgeILb1EEvPfPKiS2_S2_iiPiPyS0_mmS2_iiiiE7touched], %rd455;
	{ // callseq 47, 0
	.param .b64 param0;
	st.param.b64 	[param0], %rd14;
	.param .b64 retval0;
	call.uni (retval0), 
	malloc, 
	(
	param0
	);
	ld.param.b64 	%rd457, [retval0];
	} // callseq 47
	st.shared.u64 	[_ZZ18bc_gpu_update_edgeILb1EEvPfPKiS2_S2_iiPiPyS0_mmS2_iiiiE2dP], %rd457;
	{ // callseq 48, 0
	.param .b64 param0;
	st.param.b64 	[param0], %rd7;
	.param .b64 retval0;
	call.uni (retval0), 
	malloc, 
	(
	param0
	);
	ld.param.b64 	%rd459, [retval0];
	} // callseq 48
	st.shared.u64 	[_ZZ18bc_gpu_update_edgeILb1EEvPfPKiS2_S2_iiPiPyS0_mmS2_iiiiE9sigma_hat], %rd459;
	{ // callseq 49, 0
	.param .b64 param0;
	st.param.b64 	[param0], %rd14;
	.param .b64 retval0;
	call.uni (retval0), 
	malloc, 
	(
	param0
	);
	ld.param.b64 	%rd461, [retval0];
	} // callseq 49
	st.shared.u64 	[_ZZ18bc_gpu_update_edgeILb1EEvPfPKiS2_S2_iiPiPyS0_mmS2_iiiiE9delta_hat], %rd461;
	{ // callseq 50, 0
	.param .b64 param0;
	st.param.b64 	[param0], %rd6;
	.param .b64 retval0;
	call.uni (retval0), 
	malloc, 
	(
	param0
	);
	ld.param.b64 	%rd463, [retval0];
	} // callseq 50
	st.shared.u64 	[_ZZ18bc_gpu_update_edgeILb1EEvPfPKiS2_S2_iiPiPyS0_mmS2_iiiiE2QQ], %rd463;
$L__BB1_19:
	bar.sync 	0;
	ld.shared.u64 	%rd465, [_ZZ18bc_gpu_update_edgeILb1EEvPfPKiS2_S2_iiPiPyS0_mmS2_iiiiE7touched];
	setp.ne.s64 	%p132, %rd465, 0;
	ld.shared.u64 	%rd466, [_ZZ18bc_gpu_update_edgeILb1EEvPfPKiS2_S2_iiPiPyS0_mmS2_iiiiE2dP];
	setp.ne.s64 	%p133, %rd466, 0;
	and.pred  	%p134, %p132, %p133;
	ld.shared.u64 	%rd468, [_ZZ18bc_gpu_update_edgeILb1EEvPfPKiS2_S2_iiPiPyS0_mmS2_iiiiE9sigma_hat];
	setp.ne.s64 	%p135, %rd468, 0;
	and.pred  	%p136, %p134, %p135;
	ld.shared.u64 	%rd470, [_ZZ18bc_gpu_update_edgeILb1EEvPfPKiS2_S2_iiPiPyS0_mmS2_iiiiE9delta_hat];
	setp.ne.s64 	%p137, %rd470, 0;
	and.pred  	%p138, %p136, %p137;
	ld.shared.u64 	%rd472, [_ZZ18bc_gpu_update_edgeILb1EEvPfPKiS2_S2_iiPiPyS0_mmS2_iiiiE2QQ];
	setp.ne.s64 	%p139, %rd472, 0;
	and.pred  	%p140, %p138, %p139;
	@%p140 bra 	$L__BB1_21;
	// begin inline asm
	trap;
	// end inline asm
$L__BB1_21:
	setp.ge.s32 	%p141, %r2, %r93;
	mad.lo.s64 	%rd15, %rd74, %rd11, %rd1;
	@%p141 bra 	$L__BB1_27;
	mov.u32 	%r235, %r2;
$L__BB1_23:
	ld.shared.u32 	%r209, [_ZZ18bc_gpu_update_edgeILb1EEvPfPKiS2_S2_iiPiPyS0_mmS2_iiiiE5u_low];
	setp.ne.s32 	%p142, %r235, %r209;
	@%p142 bra 	$L__BB1_25;
	ld.shared.u64 	%rd487, [_ZZ18bc_gpu_update_edgeILb1EEvPfPKiS2_S2_iiPiPyS0_mmS2_iiiiE7touched];
	cvt.s64.s32 	%rd488, %r235;
	mul.wide.s32 	%rd489, %r235, 4;
	add.s64 	%rd490, %rd487, %rd489;
	mov.b32 	%r211, -1;
	st.u32 	[%rd490], %r211;
	ld.shared.u32 	%r212, [_ZZ18bc_gpu_update_edgeILb1EEvPfPKiS2_S2_iiPiPyS0_mmS2_iiiiE6u_high];
	mul.wide.s32 	%rd491, %r212, 8;
	add.s64 	%rd492, %rd15, %rd491;
	ld.global.u64 	%rd493, [%rd492];
	ld.shared.u64 	%rd494, [_ZZ18bc_gpu_update_edgeILb1EEvPfPKiS2_S2_iiPiPyS0_mmS2_iiiiE2dP];
	add.s64 	%rd495, %rd494, %rd489;
	st.u32 	[%rd495], %rd493;
	mul.wide.s32 	%rd496, %r235, 8;
	add.s64 	%rd497, %rd15, %rd496;
	ld.global.u64 	%rd498, [%rd497];
	ld.shared.u64 	%rd499, [_ZZ18bc_gpu_update_edgeILb1EEvPfPKiS2_S2_iiPiPyS0_mmS2_iiiiE2dP];
	add.s64 	%rd500, %rd499, %rd489;
	ld.s32 	%rd501, [%rd500];
	add.s64 	%rd502, %rd498, %rd501;
	ld.shared.u64 	%rd503, [_ZZ18bc_gpu_update_edgeILb1EEvPfPKiS2_S2_iiPiPyS0_mmS2_iiiiE9sigma_hat];
	add.s64 	%rd504, %rd503, %rd496;
	st.u64 	[%rd504], %rd502;
	ld.shared.u64 	%rd505, [_ZZ18bc_gpu_update_edgeILb1EEvPfPKiS2_S2_iiPiPyS0_mmS2_iiiiE2QQ];
	add.s64 	%rd506, %rd505, %rd488;
	mov.b16 	%rs17, 1;
	st.u8 	[%rd506], %rs17;
	bra.uni 	$L__BB1_26;
$L__BB1_25:
	ld.shared.u64 	%rd474, [_ZZ18bc_gpu_update_edgeILb1EEvPfPKiS2_S2_iiPiPyS0_mmS2_iiiiE7touched];
	cvt.s64.s32 	%rd475, %r235;
	mul.wide.s32 	%rd476, %r235, 4;
	add.s64 	%rd477, %rd474, %rd476;
	mov.b32 	%r210, 0;
	st.u32 	[%rd477], %r210;
	ld.shared.u64 	%rd478, [_ZZ18bc_gpu_update_edgeILb1EEvPfPKiS2_S2_iiPiPyS0_mmS2_iiiiE2dP];
	add.s64 	%rd479, %rd478, %rd476;
	st.u32 	[%rd479], %r210;
	mul.wide.s32 	%rd480, %r235, 8;
	add.s64 	%rd481, %rd15, %rd480;
	ld.global.u64 	%rd482, [%rd481];
	ld.shared.u64 	%rd483, [_ZZ18bc_gpu_update_edgeILb1EEvPfPKiS2_S2_iiPiPyS0_mmS2_iiiiE9sigma_hat];
	add.s64 	%rd484, %rd483, %rd480;
	st.u64 	[%rd484], %rd482;
	ld.shared.u64 	%rd485, [_ZZ18bc_gpu_update_edgeILb1EEvPfPKiS2_S2_iiPiPyS0_mmS2_iiiiE2QQ];
	add.s64 	%rd486, %rd485, %rd475;
	mov.b16 	%rs16, 0;
	st.u8 	[%rd486], %rs16;
$L__BB1_26:
	ld.shared.u64 	%rd507, [_ZZ18bc_gpu_update_edgeILb1EEvPfPKiS2_S2_iiPiPyS0_mmS2_iiiiE9delta_hat];
	mul.wide.s32 	%rd508, %r235, 4;
	add.s64 	%rd509, %rd507, %rd508;
	mov.b32 	%r213, 0;
	st.u32 	[%rd509], %r213;
	add.s32 	%r235, %r235, %r3;
	setp.lt.s32 	%p143, %r235, %r93;
	@%p143 bra 	$L__BB1_23;
$L__BB1_27:
	ld.shared.u32 	%r214, [_ZZ18bc_gpu_update_edgeILb1EEvPfPKiS2_S2_iiPiPyS0_mmS2_iiiiE5u_low];
	mul.wide.s32 	%rd510, %r214, 4;
	add.s64 	%rd511, %rd13, %rd510;
	ld.global.u32 	%r238, [%rd511];
	@%p2 bra 	$L__BB1_29;
	mov.b16 	%rs18, 0;
	st.shared.u8 	[_ZZ18bc_gpu_update_edgeILb1EEvPfPKiS2_S2_iiPiPyS0_mmS2_iiiiE4done], %rs18;
$L__BB1_29:
	bar.sync 	0;
	ld.shared.u8 	%rs19, [_ZZ18bc_gpu_update_edgeILb1EEvPfPKiS2_S2_iiPiPyS0_mmS2_iiiiE4done];
	setp.ne.s16 	%p145, %rs19, 0;
	@%p145 bra 	$L__BB1_40;
$L__BB1_30:
	setp.ge.s32 	%p146, %r2, %r4;
	bar.sync 	0;
	mov.b16 	%rs20, 1;
	st.shared.u8 	[_ZZ18bc_gpu_update_edgeILb1EEvPfPKiS2_S2_iiPiPyS0_mmS2_iiiiE4done], %rs20;
	bar.sync 	0;
	@%p146 bra 	$L__BB1_39;
	add.s32 	%r17, %r238, 1;
	mov.u32 	%r237, %r2;
$L__BB1_32:
	mul.wide.s32 	%rd512, %r237, 4;
	add.s64 	%rd513, %rd3, %rd512;
	ld.global.nc.u32 	%r19, [%rd513];
	mul.wide.s32 	%rd514, %r19, 4;
	add.s64 	%rd515, %rd13, %rd514;
	ld.global.u32 	%r215, [%rd515];
	setp.ne.s32 	%p147, %r215, %r238;
	@%p147 bra 	$L__BB1_38;
	mul.wide.s32 	%rd516, %r237, 4;
	add.s64 	%rd517, %rd2, %rd516;
	ld.global.nc.u32 	%r20, [%rd517];
	mul.wide.s32 	%rd518, %r20, 4;
	add.s64 	%rd519, %rd13, %rd518;
	ld.global.u32 	%r216, [%rd519];
	setp.ne.s32 	%p148, %r216, %r17;
	@%p148 bra 	$L__BB1_38;
	ld.shared.u64 	%rd520, [_ZZ18bc_gpu_update_edgeILb1EEvPfPKiS2_S2_iiPiPyS0_mmS2_iiiiE7touched];
	mul.wide.s32 	%rd521, %r20, 4;
	add.s64 	%rd522, %rd520, %rd521;
	atom.exch.b32 	%r217, [%rd522], -1;
	setp.ne.s32 	%p149, %r217, 0;
	@%p149 bra 	$L__BB1_36;
	cvt.s64.s32 	%rd528, %r20;
	mov.b16 	%rs21, 0;
	st.shared.u8 	[_ZZ18bc_gpu_update_edgeILb1EEvPfPKiS2_S2_iiPiPyS0_mmS2_iiiiE4done], %rs21;
	ld.shared.u64 	%rd529, [_ZZ18bc_gpu_update_edgeILb1EEvPfPKiS2_S2_iiPiPyS0_mmS2_iiiiE2dP];
	mul.wide.s32 	%rd530, %r19, 4;
	add.s64 	%rd531, %rd529, %rd530;
	ld.u32 	%r220, [%rd531];
	mul.wide.s32 	%rd532, %r20, 4;
	add.s64 	%rd533, %rd529, %rd532;
	st.u32 	[%rd533], %r220;
	ld.shared.u64 	%rd534, [_ZZ18bc_gpu_update_edgeILb1EEvPfPKiS2_S2_iiPiPyS0_mmS2_iiiiE2QQ];
	add.s64 	%rd535, %rd534, %rd528;
	mov.b16 	%rs22, 1;
	st.u8 	[%rd535], %rs22;
	bra.uni 	$L__BB1_37;
$L__BB1_36:
	ld.shared.u64 	%rd523, [_ZZ18bc_gpu_update_edgeILb1EEvPfPKiS2_S2_iiPiPyS0_mmS2_iiiiE2dP];
	mul.wide.s32 	%rd524, %r20, 4;
	add.s64 	%rd525, %rd523, %rd524;
	mul.wide.s32 	%rd526, %r19, 4;
	add.s64 	%rd527, %rd523, %rd526;
	ld.u32 	%r218, [%rd527];
	atom.add.u32 	%r219, [%rd525], %r218;
$L__BB1_37:
	ld.shared.u64 	%rd536, [_ZZ18bc_gpu_update_edgeILb1EEvPfPKiS2_S2_iiPiPyS0_mmS2_iiiiE9sigma_hat];
	mul.wide.s32 	%rd537, %r20, 8;
	add.s64 	%rd538, %rd536, %rd537;
	ld.shared.u64 	%rd539, [_ZZ18bc_gpu_update_edgeILb1EEvPfPKiS2_S2_iiPiPyS0_mmS2_iiiiE2dP];
	mul.wide.s32 	%rd540, %r19, 4;
	add.s64 	%rd541, %rd539, %rd540;
	ld.s32 	%rd542, [%rd541];
	atom.add.u64 	%rd543, [%rd538], %rd542;
$L__BB1_38:
	add.s32 	%r237, %r237, %r3;
	setp.lt.s32 	%p150, %r237, %r4;
	@%p150 bra 	$L__BB1_32;
$L__BB1_39:
	bar.sync 	0;
	add.s32 	%r238, %r238, 1;
	ld.shared.u8 	%rs23, [_ZZ18bc_gpu_update_edgeILb1EEvPfPKiS2_S2_iiPiPyS0_mmS2_iiiiE4done];
	setp.eq.s16 	%p151, %rs23, 0;
	@%p151 bra 	$L__BB1_30;
$L__BB1_40:
	bar.sync 	0;
	setp.lt.s32 	%p152, %r238, 2;
	add.s64 	%rd16, %rd5, %rd12;
	@%p152 bra 	$L__BB1_41;
	bra.uni 	$L__BB1_52;
$L__BB1_41:
	mov.u32 	%r241, %r2;
	@%p141 bra 	$L__BB1_50;
$L__BB1_42:
	setp.eq.s32 	%p166, %r241, %r9;
	@%p166 bra 	$L__BB1_45;
	ld.shared.u64 	%rd591, [_ZZ18bc_gpu_update_edgeILb1EEvPfPKiS2_S2_iiPiPyS0_mmS2_iiiiE7touched];
	mul.wide.s32 	%rd592, %r241, 4;
	add.s64 	%rd593, %rd591, %rd592;
	ld.u32 	%r231, [%rd593];
	setp.eq.s32 	%p167, %r231, 0;
	@%p167 bra 	$L__BB1_45;
	ld.shared.u64 	%rd594, [_ZZ18bc_gpu_update_edgeILb1EEvPfPKiS2_S2_iiPiPyS0_mmS2_iiiiE9delta_hat];
	mul.wide.s32 	%rd595, %r241, 4;
	add.s64 	%rd596, %rd594, %rd595;
	ld.f32 	%f67, [%rd596];
	add.s64 	%rd597, %rd16, %rd595;
	ld.global.f32 	%f68, [%rd597];
	sub.f32 	%f69, %f67, %f68;
	add.s64 	%rd598, %rd4, %rd595;
	atom.global.add.f32 	%f70, [%rd598], %f69;
$L__BB1_45:
	add.s32 	%r241, %r241, %r3;
	setp.lt.s32 	%p168, %r241, %r93;
	@%p168 bra 	$L__BB1_42;
	ld.shared.u64 	%rd18, [_ZZ18bc_gpu_update_edgeILb1EEvPfPKiS2_S2_iiPiPyS0_mmS2_iiiiE9sigma_hat];
	ld.shared.u64 	%rd19, [_ZZ18bc_gpu_update_edgeILb1EEvPfPKiS2_S2_iiPiPyS0_mmS2_iiiiE7touched];
	ld.shared.u64 	%rd20, [_ZZ18bc_gpu_update_edgeILb1EEvPfPKiS2_S2_iiPiPyS0_mmS2_iiiiE9delta_hat];
	mov.u32 	%r242, %r2;
$L__BB1_47:
	mul.wide.s32 	%rd599, %r242, 8;
	add.s64 	%rd600, %rd18, %rd599;
	ld.u64 	%rd601, [%rd600];
	add.s64 	%rd602, %rd15, %rd599;
	st.global.u64 	[%rd602], %rd601;
	mul.wide.s32 	%rd603, %r242, 4;
	add.s64 	%rd604, %rd19, %rd603;
	ld.u32 	%r232, [%rd604];
	setp.eq.s32 	%p169, %r232, 0;
	@%p169 bra 	$L__BB1_49;
	mul.wide.s32 	%rd605, %r242, 4;
	add.s64 	%rd606, %rd20, %rd605;
	ld.f32 	%f71, [%rd606];
	add.s64 	%rd607, %rd16, %rd605;
	st.global.f32 	[%rd607], %f71;
$L__BB1_49:
	add.s32 	%r242, %r242, %r3;
	setp.lt.s32 	%p170, %r242, %r93;
	@%p170 bra 	$L__BB1_47;
$L__BB1_50:
	bar.sync 	0;
	@%p2 bra 	$L__BB1_206;
	ld.shared.u64 	%rd608, [_ZZ18bc_gpu_update_edgeILb1EEvPfPKiS2_S2_iiPiPyS0_mmS2_iiiiE7touched];
	{ // callseq 51, 0
	.param .b64 param0;
	st.param.b64 	[param0], %rd608;
	call.uni 
	free, 
	(
	param0
	);
	} // callseq 51
	ld.shared.u64 	%rd609, [_ZZ18bc_gpu_update_edgeILb1EEvPfPKiS2_S2_iiPiPyS0_mmS2_iiiiE2dP];
	{ // callseq 52, 0
	.param .b64 param0;
	st.param.b64 	[param0], %rd609;
	call.uni 
	free, 
	(
	param0
	);
	} // callseq 52
	ld.shared.u64 	%rd610, [_ZZ18bc_gpu_update_edgeILb1EEvPfPKiS2_S2_iiPiPyS0_mmS2_iiiiE9sigma_hat];
	{ // callseq 53, 0
	.param .b64 param0;
	st.param.b64 	[param0], %rd610;
	call.uni 
	free, 
	(
	param0
	);
	} // callseq 53
	ld.shared.u64 	%rd611, [_ZZ18bc_gpu_update_edgeILb1EEvPfPKiS2_S2_iiPiPyS0_mmS2_iiiiE9delta_hat];
	{ // callseq 54, 0
	.param .b64 param0;
	st.param.b64 	[param0], %rd611;
	call.uni 
	free, 
	(
	param0
	);
	} // callseq 54
	ld.shared.u64 	%rd612, [_ZZ18bc_gpu_update_edgeILb1EEvPfPKiS2_S2_iiPiPyS0_mmS2_iiiiE2QQ];
	{ // callseq 55, 0
	.param .b64 param0;
	st.param.b64 	[param0], %rd612;
	call.uni 
	free, 
	(
	param0
	);
	} // callseq 55
	bra.uni 	$L__BB1_206;
$L__BB1_52:
	setp.ge.s32 	%p153, %r2, %r4;
	add.s32 	%r25, %r238, -1;
	@%p153 bra 	$L__BB1_64;
	mov.u32 	%r240, %r2;
$L__BB1_54:
	mul.wide.s32 	%rd544, %r240, 4;
	add.s64 	%rd545, %rd3, %rd544;
	ld.global.nc.u32 	%r27, [%rd545];
	mul.wide.s32 	%rd546, %r27, 4;
	add.s64 	%rd547, %rd13, %rd546;
	ld.global.u32 	%r221, [%rd547];
	setp.ne.s32 	%p154, %r221, %r25;
	@%p154 bra 	$L__BB1_63;
	mul.wide.s32 	%rd548, %r240, 4;
	add.s64 	%rd549, %rd2, %rd548;
	ld.global.nc.u32 	%r28, [%rd549];
	mul.wide.s32 	%rd550, %r28, 4;
	add.s64 	%rd551, %rd13, %rd550;
	ld.global.u32 	%r222, [%rd551];
	add.s32 	%r223, %r222, 2;
	setp.ne.s32 	%p155, %r238, %r223;
	@%p155 bra 	$L__BB1_63;
	cvt.s64.s32 	%rd552, %r27;
	ld.shared.u64 	%rd553, [_ZZ18bc_gpu_update_edgeILb1EEvPfPKiS2_S2_iiPiPyS0_mmS2_iiiiE2QQ];
	add.s64 	%rd554, %rd553, %rd552;
	ld.u8 	%rs24, [%rd554];
	setp.eq.s16 	%p156, %rs24, 0;
	@%p156 bra 	$L__BB1_63;
	ld.shared.u64 	%rd555, [_ZZ18bc_gpu_update_edgeILb1EEvPfPKiS2_S2_iiPiPyS0_mmS2_iiiiE7touched];
	mul.wide.s32 	%rd556, %r28, 4;
	add.s64 	%rd17, %rd555, %rd556;
	ld.u32 	%r224, [%rd17];
	setp.eq.s32 	%p157, %r224, -1;
	@%p157 bra 	$L__BB1_60;
	atom.exch.b32 	%r225, [%rd17], 1;
	setp.ne.s32 	%p158, %r225, 0;
	@%p158 bra 	$L__BB1_60;
	cvt.s64.s32 	%rd557, %r28;
	ld.shared.u64 	%rd558, [_ZZ18bc_gpu_update_edgeILb1EEvPfPKiS2_S2_iiPiPyS0_mmS2_iiiiE7touched];
	mul.wide.s32 	%rd559, %r28, 4;
	add.s64 	%rd560, %rd558, %rd559;
	mov.b32 	%r226, 1;
	st.u32 	[%rd560], %r226;
	ld.shared.u64 	%rd561, [_ZZ18bc_gpu_update_edgeILb1EEvPfPKiS2_S2_iiPiPyS0_mmS2_iiiiE9delta_hat];
	add.s64 	%rd562, %rd561, %rd559;
	add.s64 	%rd563, %rd16, %rd559;
	ld.global.f32 	%f50, [%rd563];
	atom.add.f32 	%f51, [%rd562], %f50;
	ld.shared.u64 	%rd564, [_ZZ18bc_gpu_update_edgeILb1EEvPfPKiS2_S2_iiPiPyS0_mmS2_iiiiE2QQ];
	add.s64 	%rd565, %rd564, %rd557;
	mov.b16 	%rs25, 1;
	st.u8 	[%rd565], %rs25;
$L__BB1_60:
	ld.shared.u64 	%rd566, [_ZZ18bc_gpu_update_edgeILb1EEvPfPKiS2_S2_iiPiPyS0_mmS2_iiiiE9sigma_hat];
	mul.wide.s32 	%rd567, %r28, 8;
	add.s64 	%rd568, %rd566, %rd567;
	ld.u64 	%rd569, [%rd568];
	cvt.rn.f32.u64 	%f52, %rd569;
	mul.wide.s32 	%rd570, %r27, 8;
	add.s64 	%rd571, %rd566, %rd570;
	ld.u64 	%rd572, [%rd571];
	cvt.rn.f32.u64 	%f53, %rd572;
	div.rn.f32 	%f54, %f52, %f53;
	ld.shared.u64 	%rd573, [_ZZ18bc_gpu_update_edgeILb1EEvPfPKiS2_S2_iiPiPyS0_mmS2_iiiiE9delta_hat];
	mul.wide.s32 	%rd574, %r27, 4;
	add.s64 	%rd575, %rd573, %rd574;
	ld.f32 	%f55, [%rd575];
	add.f32 	%f56, %f55, 0f3F800000;
	mul.f32 	%f57, %f54, %f56;
	mul.wide.s32 	%rd576, %r28, 4;
	add.s64 	%rd577, %rd573, %rd576;
	atom.add.f32 	%f58, [%rd577], %f57;
	ld.shared.u64 	%rd578, [_ZZ18bc_gpu_update_edgeILb1EEvPfPKiS2_S2_iiPiPyS0_mmS2_iiiiE7touched];
	add.s64 	%rd579, %rd578, %rd576;
	ld.u32 	%r227, [%rd579];
	setp.ne.s32 	%p159, %r227, 1;
	@%p159 bra 	$L__BB1_63;
	ld.shared.u32 	%r228, [_ZZ18bc_gpu_update_edgeILb1EEvPfPKiS2_S2_iiPiPyS0_mmS2_iiiiE6u_high];
	setp.eq.s32 	%p160, %r28, %r228;
	ld.shared.u32 	%r229, [_ZZ18bc_gpu_update_edgeILb1EEvPfPKiS2_S2_iiPiPyS0_mmS2_iiiiE5u_low];
	setp.eq.s32 	%p161, %r27, %r229;
	and.pred  	%p162, %p160, %p161;
	@%p162 bra 	$L__BB1_63;
	mul.wide.s32 	%rd580, %r28, 8;
	add.s64 	%rd581, %rd15, %rd580;
	ld.global.u64 	%rd582, [%rd581];
	cvt.rn.f32.u64 	%f59, %rd582;
	mul.wide.s32 	%rd583, %r27, 8;
	add.s64 	%rd584, %rd15, %rd583;
	ld.global.u64 	%rd585, [%rd584];
	cvt.rn.f32.u64 	%f60, %rd585;
	div.rn.f32 	%f61, %f59, %f60;
	mul.wide.s32 	%rd586, %r27, 4;
	add.s64 	%rd587, %rd16, %rd586;
	ld.global.f32 	%f62, [%rd587];
	add.f32 	%f63, %f62, 0f3F800000;
	ld.shared.u64 	%rd588, [_ZZ18bc_gpu_update_edgeILb1EEvPfPKiS2_S2_iiPiPyS0_mmS2_iiiiE9delta_hat];
	mul.wide.s32 	%rd589, %r28, 4;
	add.s64 	%rd590, %rd588, %rd589;
	neg.f32 	%f64, %f63;
	mul.f32 	%f65, %f61, %f64;
	atom.add.f32 	%f66, [%rd590], %f65;
$L__BB1_63:
	add.s32 	%r240, %r240, %r3;
	setp.lt.s32 	%p163, %r240, %r4;
	@%p163 bra 	$L__BB1_54;
$L__BB1_64:
	bar.sync 	0;
	setp.gt.s32 	%p164, %r238, 2;
	mov.u32 	%r238, %r25;
	@%p164 bra 	$L__BB1_52;
	bra.uni 	$L__BB1_41;
$L__BB1_65:
	@%p2 bra 	$L__BB1_67;
	{ // callseq 28, 0
	.param .b64 param0;
	st.param.b64 	[param0], %rd14;
	.param .b64 retval0;
	call.uni (retval0), 
	malloc, 
	(
	param0
	);
	ld.param.b64 	%rd132, [retval0];
	} // callseq 28
	st.shared.u64 	[_ZZ18bc_gpu_update_edgeILb1EEvPfPKiS2_S2_iiPiPyS0_mmS2_iiiiE11touched_row], %rd132;
	{ // callseq 29, 0
	.param .b64 param0;
	st.param.b64 	[param0], %rd7;
	.param .b64 retval0;
	call.uni (retval0), 
	malloc, 
	(
	param0
	);
	ld.param.b64 	%rd134, [retval0];
	} // callseq 29
	st.shared.u64 	[_ZZ18bc_gpu_update_edgeILb1EEvPfPKiS2_S2_iiPiPyS0_mmS2_iiiiE13sigma_hat_row], %rd134;
	{ // callseq 30, 0
	.param .b64 param0;
	st.param.b64 	[param0], %rd14;
	.param .b64 retval0;
	call.uni (retval0), 
	malloc, 
	(
	param0
	);
	ld.param.b64 	%rd136, [retval0];
	} // callseq 30
	st.shared.u64 	[_ZZ18bc_gpu_update_edgeILb1EEvPfPKiS2_S2_iiPiPyS0_mmS2_iiiiE13delta_hat_row], %rd136;
	{ // callseq 31, 0
	.param .b64 param0;
	st.param.b64 	[param0], %rd14;
	.param .b64 retval0;
	call.uni (retval0), 
	malloc, 
	(
	param0
	);
	ld.param.b64 	%rd138, [retval0];
	} // callseq 31
	st.shared.u64 	[_ZZ18bc_gpu_update_edgeILb1EEvPfPKiS2_S2_iiPiPyS0_mmS2_iiiiE9moved_row], %rd138;
	{ // callseq 32, 0
	.param .b64 param0;
	st.param.b64 	[param0], %rd14;
	.param .b64 retval0;
	call.uni (retval0), 
	malloc, 
	(
	param0
	);
	ld.param.b64 	%rd140, [retval0];
	} // callseq 32
	st.shared.u64 	[_ZZ18bc_gpu_update_edgeILb1EEvPfPKiS2_S2_iiPiPyS0_mmS2_iiiiE12movement_row], %rd140;
	{ // callseq 33, 0
	.param .b64 param0;
	st.param.b64 	[param0], %rd7;
	.param .b64 retval0;
	call.uni (retval0), 
	malloc, 
	(
	param0
	);
	ld.param.b64 	%rd142, [retval0];
	} // callseq 33
	st.shared.u64 	[_ZZ18bc_gpu_update_edgeILb1EEvPfPKiS2_S2_iiPiPyS0_mmS2_iiiiE2dP_0], %rd142;
	{ // callseq 34, 0
	.param .b64 param0;
	st.param.b64 	[param0], %rd14;
	.param .b64 retval0;
	call.uni (retval0), 
	malloc, 
	(
	param0
	);
	ld.param.b64 	%rd144, [retval0];
	} // callseq 34
	st.shared.u64 	[_ZZ18bc_gpu_update_edgeILb1EEvPfPKiS2_S2_iiPiPyS0_mmS2_iiiiE1Q], %rd144;
	{ // callseq 35, 0
	.param .b64 param0;
	st.param.b64 	[param0], %rd14;
	.param .b64 retval0;
	call.uni (retval0), 
	malloc, 
	(
	param0
	);
	ld.param.b64 	%rd146, [retval0];
	} // callseq 35
	st.shared.u64 	[_ZZ18bc_gpu_update_edgeILb1EEvPfPKiS2_S2_iiPiPyS0_mmS2_iiiiE2Q2], %rd146;
	{ // callseq 36, 0
	.param .b64 param0;
	st.param.b64 	[param0], %rd14;
	.param .b64 retval0;
	call.uni (retval0), 
	malloc, 
	(
	param0
	);
	ld.param.b64 	%rd148, [retval0];
	} // callseq 36
	st.shared.u64 	[_ZZ18bc_gpu_update_edgeILb1EEvPfPKiS2_S2_iiPiPyS0_mmS2_iiiiE2QQ_0], %rd148;
	add.s64 	%rd150, %rd70, %rd12;
	st.shared.u64 	[_ZZ18bc_gpu_update_edgeILb1EEvPfPKiS2_S2_iiPiPyS0_mmS2_iiiiE5d_row], %rd150;
	mad.lo.s64 	%rd151, %rd74, %rd11, %rd71;
	st.shared.u64 	[_ZZ18bc_gpu_update_edgeILb1EEvPfPKiS2_S2_iiPiPyS0_mmS2_iiiiE9sigma_row], %rd151;
	add.s64 	%rd152, %rd72, %rd12;
	st.shared.u64 	[_ZZ18bc_gpu_update_edgeILb1EEvPfPKiS2_S2_iiPiPyS0_mmS2_iiiiE9delta_row], %rd152;
$L__BB1_67:
	bar.sync 	0;
	ld.shared.u64 	%rd153, [_ZZ18bc_gpu_update_edgeILb1EEvPfPKiS2_S2_iiPiPyS0_mmS2_iiiiE11touched_row];
	setp.ne.s64 	%p36, %rd153, 0;
	ld.shared.u64 	%rd154, [_ZZ18bc_gpu_update_edgeILb1EEvPfPKiS2_S2_iiPiPyS0_mmS2_iiiiE2dP_0];
	setp.ne.s64 	%p37, %rd154, 0;
	and.pred  	%p38, %p36, %p37;
	ld.shared.u64 	%rd156, [_ZZ18bc_gpu_update_edgeILb1EEvPfPKiS2_S2_iiPiPyS0_mmS2_iiiiE13sigma_hat_row];
	setp.ne.s64 	%p39, %rd156, 0;
	and.pred  	%p40, %p38, %p39;
	ld.shared.u64 	%rd158, [_ZZ18bc_gpu_update_edgeILb1EEvPfPKiS2_S2_iiPiPyS0_mmS2_iiiiE13delta_hat_row];
	setp.ne.s64 	%p41, %rd158, 0;
	and.pred  	%p42, %p40, %p41;
	ld.shared.u64 	%rd160, [_ZZ18bc_gpu_update_edgeILb1EEvPfPKiS2_S2_iiPiPyS0_mmS2_iiiiE9moved_row];
	setp.ne.s64 	%p43, %rd160, 0;
	and.pred  	%p44, %p42, %p43;
	ld.shared.u64 	%rd162, [_ZZ18bc_gpu_update_edgeILb1EEvPfPKiS2_S2_iiPiPyS0_mmS2_iiiiE12movement_row];
	setp.ne.s64 	%p45, %rd162, 0;
	and.pred  	%p46, %p44, %p45;
	ld.shared.u64 	%rd164, [_ZZ18bc_gpu_update_edgeILb1EEvPfPKiS2_S2_iiPiPyS0_mmS2_iiiiE1Q];
	setp.ne.s64 	%p47, %rd164, 0;
	and.pred  	%p48, %p46, %p47;
	ld.shared.u64 	%rd166, [_ZZ18bc_gpu_update_edgeILb1EEvPfPKiS2_S2_iiPiPyS0_mmS2_iiiiE2Q2];
	setp.ne.s64 	%p49, %rd166, 0;
	and.pred  	%p50, %p48, %p49;
	ld.shared.u64 	%rd168, [_ZZ18bc_gpu_update_edgeILb1EEvPfPKiS2_S2_iiPiPyS0_mmS2_iiiiE2QQ_0];
	setp.ne.s64 	%p51, %rd168, 0;
	and.pred  	%p52, %p50, %p51;
	@%p52 bra 	$L__BB1_69;
	// begin inline asm
	trap;
	// end inline asm
$L__BB1_69:
	setp.ge.s32 	%p53, %r2, %r93;
	@%p53 bra 	$L__BB1_75;
	mov.u32 	%r243, %r2;
$L__BB1_71:
	ld.shared.u32 	%r115, [_ZZ18bc_gpu_update_edgeILb1EEvPfPKiS2_S2_iiPiPyS0_mmS2_iiiiE5u_low];
	setp.ne.s32 	%p54, %r243, %r115;
	@%p54 bra 	$L__BB1_73;
	ld.shared.u64 	%rd185, [_ZZ18bc_gpu_update_edgeILb1EEvPfPKiS2_S2_iiPiPyS0_mmS2_iiiiE11touched_row];
	mul.wide.s32 	%rd186, %r243, 4;
	add.s64 	%rd187, %rd185, %rd186;
	mov.b32 	%r117, -1;
	st.u32 	[%rd187], %r117;
	ld.shared.u64 	%rd188, [_ZZ18bc_gpu_update_edgeILb1EEvPfPKiS2_S2_iiPiPyS0_mmS2_iiiiE9sigma_row];
	ld.shared.u32 	%r118, [_ZZ18bc_gpu_update_edgeILb1EEvPfPKiS2_S2_iiPiPyS0_mmS2_iiiiE6u_high];
	mul.wide.s32 	%rd189, %r118, 8;
	add.s64 	%rd190, %rd188, %rd189;
	ld.u64 	%rd191, [%rd190];
	ld.shared.u64 	%rd192, [_ZZ18bc_gpu_update_edgeILb1EEvPfPKiS2_S2_iiPiPyS0_mmS2_iiiiE13sigma_hat_row];
	mul.wide.s32 	%rd193, %r243, 8;
	add.s64 	%rd194, %rd192, %rd193;
	st.u64 	[%rd194], %rd191;
	ld.shared.u64 	%rd195, [_ZZ18bc_gpu_update_edgeILb1EEvPfPKiS2_S2_iiPiPyS0_mmS2_iiiiE9moved_row];
	add.s64 	%rd196, %rd195, %rd186;
	mov.b32 	%r119, 1;
	st.u32 	[%rd196], %r119;
	ld.shared.u64 	%rd197, [_ZZ18bc_gpu_update_edgeILb1EEvPfPKiS2_S2_iiPiPyS0_mmS2_iiiiE5d_row];
	ld.shared.u32 	%r120, [_ZZ18bc_gpu_update_edgeILb1EEvPfPKiS2_S2_iiPiPyS0_mmS2_iiiiE5u_low];
	mul.wide.s32 	%rd198, %r120, 4;
	add.s64 	%rd199, %rd197, %rd198;
	ld.u32 	%r121, [%rd199];
	ld.shared.u32 	%r122, [_ZZ18bc_gpu_update_edgeILb1EEvPfPKiS2_S2_iiPiPyS0_mmS2_iiiiE6u_high];
	mul.wide.s32 	%rd200, %r122, 4;
	add.s64 	%rd201, %rd197, %rd200;
	ld.u32 	%r123, [%rd201];
	not.b32 	%r124, %r123;
	add.s32 	%r125, %r121, %r124;
	ld.shared.u64 	%rd202, [_ZZ18bc_gpu_update_edgeILb1EEvPfPKiS2_S2_iiPiPyS0_mmS2_iiiiE12movement_row];
	add.s64 	%rd203, %rd202, %rd186;
	st.u32 	[%rd203], %r125;
	ld.shared.u64 	%rd204, [_ZZ18bc_gpu_update_edgeILb1EEvPfPKiS2_S2_iiPiPyS0_mmS2_iiiiE9sigma_row];
	ld.shared.u32 	%r126, [_ZZ18bc_gpu_update_edgeILb1EEvPfPKiS2_S2_iiPiPyS0_mmS2_iiiiE6u_high];
	mul.wide.s32 	%rd205, %r126, 8;
	add.s64 	%rd206, %rd204, %rd205;
	ld.u64 	%rd207, [%rd206];
	ld.shared.u64 	%rd208, [_ZZ18bc_gpu_update_edgeILb1EEvPfPKiS2_S2_iiPiPyS0_mmS2_iiiiE2dP_0];
	add.s64 	%rd209, %rd208, %rd193;
	st.u64 	[%rd209], %rd207;
	ld.shared.u64 	%rd210, [_ZZ18bc_gpu_update_edgeILb1EEvPfPKiS2_S2_iiPiPyS0_mmS2_iiiiE1Q];
	add.s64 	%rd211, %rd210, %rd186;
	st.u32 	[%rd211], %r119;
	bra.uni 	$L__BB1_74;
$L__BB1_73:
	ld.shared.u64 	%rd170, [_ZZ18bc_gpu_update_edgeILb1EEvPfPKiS2_S2_iiPiPyS0_mmS2_iiiiE11touched_row];
	mul.wide.s32 	%rd171, %r243, 4;
	add.s64 	%rd172, %rd170, %rd171;
	mov.b32 	%r116, 0;
	st.u32 	[%rd172], %r116;
	ld.shared.u64 	%rd173, [_ZZ18bc_gpu_update_edgeILb1EEvPfPKiS2_S2_iiPiPyS0_mmS2_iiiiE13sigma_hat_row];
	mul.wide.s32 	%rd174, %r243, 8;
	add.s64 	%rd175, %rd173, %rd174;
	mov.b64 	%rd176, 0;
	st.u64 	[%rd175], %rd176;
	ld.shared.u64 	%rd177, [_ZZ18bc_gpu_update_edgeILb1EEvPfPKiS2_S2_iiPiPyS0_mmS2_iiiiE9moved_row];
	add.s64 	%rd178, %rd177, %rd171;
	st.u32 	[%rd178], %r116;
	ld.shared.u64 	%rd179, [_ZZ18bc_gpu_update_edgeILb1EEvPfPKiS2_S2_iiPiPyS0_mmS2_iiiiE12movement_row];
	add.s64 	%rd180, %rd179, %rd171;
	st.u32 	[%rd180], %r116;
	ld.shared.u64 	%rd181, [_ZZ18bc_gpu_update_edgeILb1EEvPfPKiS2_S2_iiPiPyS0_mmS2_iiiiE2dP_0];
	add.s64 	%rd182, %rd181, %rd174;
	st.u64 	[%rd182], %rd176;
	ld.shared.u64 	%rd183, [_ZZ18bc_gpu_update_edgeILb1EEvPfPKiS2_S2_iiPiPyS0_mmS2_iiiiE1Q];
	add.s64 	%rd184, %rd183, %rd171;
	st.u32 	[%rd184], %r116;
$L__BB1_74:
	ld.shared.u64 	%rd212, [_ZZ18bc_gpu_update_edgeILb1EEvPfPKiS2_S2_iiPiPyS0_mmS2_iiiiE13delta_hat_row];
	mul.wide.s32 	%rd213, %r243, 4;
	add.s64 	%rd214, %rd212, %rd213;
	mov.b32 	%r127, 0;
	st.u32 	[%rd214], %r127;
	ld.shared.u64 	%rd215, [_ZZ18bc_gpu_update_edgeILb1EEvPfPKiS2_S2_iiPiPyS0_mmS2_iiiiE2QQ_0];
	add.s64 	%rd216, %rd215, %rd213;
	st.u32 	[%rd216], %r127;
	ld.shared.u64 	%rd217, [_ZZ18bc_gpu_update_edgeILb1EEvPfPKiS2_S2_iiPiPyS0_mmS2_iiiiE2Q2];
	add.s64 	%rd218, %rd217, %rd213;
	st.u32 	[%rd218], %r127;
	add.s32 	%r243, %r243, %r3;
	setp.lt.s32 	%p55, %r243, %r93;
	@%p55 bra 	$L__BB1_71;
$L__BB1_75:
	@%p2 bra 	$L__BB1_77;
	ld.shared.u64 	%rd219, [_ZZ18bc_gpu_update_edgeILb1EEvPfPKiS2_S2_iiPiPyS0_mmS2_iiiiE5d_row];
	ld.shared.u32 	%r128, [_ZZ18bc_gpu_update_edgeILb1EEvPfPKiS2_S2_iiPiPyS0_mmS2_iiiiE5u_low];
	mul.wide.s32 	%rd220, %r128, 4;
	add.s64 	%rd221, %rd219, %rd220;
	ld.u32 	%r129, [%rd221];
	st.shared.u32 	[_ZZ18bc_gpu_update_edgeILb1EEvPfPKiS2_S2_iiPiPyS0_mmS2_iiiiE13current_depth], %r129;
	mov.b16 	%rs6, 0;
	st.shared.u8 	[_ZZ18bc_gpu_update_edgeILb1EEvPfPKiS2_S2_iiPiPyS0_mmS2_iiiiE4done_0], %rs6;
$L__BB1_77:
	bar.sync 	0;
	ld.shared.u8 	%rs7, [_ZZ18bc_gpu_update_edgeILb1EEvPfPKiS2_S2_iiPiPyS0_mmS2_iiiiE4done_0];
	setp.ne.s16 	%p57, %rs7, 0;
	@%p57 bra 	$L__BB1_101;
$L__BB1_78:
	bar.sync 	0;
	mov.b16 	%rs8, 1;
	st.shared.u8 	[_ZZ18bc_gpu_update_edgeILb1EEvPfPKiS2_S2_iiPiPyS0_mmS2_iiiiE4done_0], %rs8;
	bar.sync 	0;
	@%p53 bra 	$L__BB1_93;
	ld.shared.u64 	%rd615, [_ZZ18bc_gpu_update_edgeILb1EEvPfPKiS2_S2_iiPiPyS0_mmS2_iiiiE1Q];
	mov.u32 	%r244, %r2;
$L__BB1_80:
	mul.wide.s32 	%rd222, %r244, 4;
	add.s64 	%rd223, %rd615, %rd222;
	ld.u32 	%r130, [%rd223];
	setp.eq.s32 	%p59, %r130, 0;
	@%p59 bra 	$L__BB1_92;
	mul.wide.s32 	%rd224, %r244, 4;
	add.s64 	%rd225, %rd10, %rd224;
	ld.global.nc.u32 	%r245, [%rd225];
	ld.global.nc.u32 	%r38, [%rd225+4];
	setp.ge.s32 	%p60, %r245, %r38;
	@%p60 bra 	$L__BB1_91;
$L__BB1_82:
	mul.wide.s32 	%rd226, %r245, 4;
	add.s64 	%rd227, %rd2, %rd226;
	ld.global.nc.u32 	%r40, [%rd227];
	ld.shared.u64 	%rd228, [_ZZ18bc_gpu_update_edgeILb1EEvPfPKiS2_S2_iiPiPyS0_mmS2_iiiiE12movement_row];
	mul.wide.s32 	%rd229, %r244, 4;
	add.s64 	%rd230, %rd228, %rd229;
	ld.u32 	%r131, [%rd230];
	mul.wide.s32 	%rd231, %r40, 4;
	add.s64 	%rd232, %rd228, %rd231;
	ld.u32 	%r132, [%rd232];
	sub.s32 	%r133, %r131, %r132;
	ld.shared.u64 	%rd233, [_ZZ18bc_gpu_update_edgeILb1EEvPfPKiS2_S2_iiPiPyS0_mmS2_iiiiE5d_row];
	add.s64 	%rd234, %rd233, %rd229;
	ld.u32 	%r134, [%rd234];
	add.s64 	%rd235, %rd233, %rd231;
	ld.u32 	%r135, [%rd235];
	not.b32 	%r136, %r134;
	add.s32 	%r137, %r133, %r136;
	add.s32 	%r41, %r137, %r135;
	setp.lt.s32 	%p61, %r41, 1;
	@%p61 bra 	$L__BB1_85;
	ld.shared.u64 	%rd269, [_ZZ18bc_gpu_update_edgeILb1EEvPfPKiS2_S2_iiPiPyS0_mmS2_iiiiE2dP_0];
	mul.wide.s32 	%rd270, %r40, 8;
	add.s64 	%rd271, %rd269, %rd270;
	mul.wide.s32 	%rd272, %r244, 8;
	add.s64 	%rd273, %rd269, %rd272;
	ld.u64 	%rd274, [%rd273];
	atom.add.u64 	%rd275, [%rd271], %rd274;
	ld.shared.u64 	%rd276, [_ZZ18bc_gpu_update_edgeILb1EEvPfPKiS2_S2_iiPiPyS0_mmS2_iiiiE13sigma_hat_row];
	add.s64 	%rd277, %rd276, %rd270;
	ld.shared.u64 	%rd278, [_ZZ18bc_gpu_update_edgeILb1EEvPfPKiS2_S2_iiPiPyS0_mmS2_iiiiE2dP_0];
	add.s64 	%rd279, %rd278, %rd272;
	ld.u64 	%rd280, [%rd279];
	atom.add.u64 	%rd281, [%rd277], %rd280;
	ld.shared.u64 	%rd282, [_ZZ18bc_gpu_update_edgeILb1EEvPfPKiS2_S2_iiPiPyS0_mmS2_iiiiE9moved_row];
	mul.wide.s32 	%rd283, %r40, 4;
	add.s64 	%rd284, %rd282, %rd283;
	mov.b32 	%r141, 1;
	st.u32 	[%rd284], %r141;
	ld.shared.u64 	%rd285, [_ZZ18bc_gpu_update_edgeILb1EEvPfPKiS2_S2_iiPiPyS0_mmS2_iiiiE12movement_row];
	add.s64 	%rd286, %rd285, %rd283;
	atom.max.s32 	%r142, [%rd286], %r41;
	ld.shared.u64 	%rd287, [_ZZ18bc_gpu_update_edgeILb1EEvPfPKiS2_S2_iiPiPyS0_mmS2_iiiiE11touched_row];
	add.s64 	%rd23, %rd287, %rd283;
	ld.u32 	%r143, [%rd23];
	setp.ne.s32 	%p67, %r143, 0;
	@%p67 bra 	$L__BB1_90;
	mov.b32 	%r144, -1;
	st.u32 	[%rd23], %r144;
	mov.b16 	%rs10, 0;
	st.shared.u8 	[_ZZ18bc_gpu_update_edgeILb1EEvPfPKiS2_S2_iiPiPyS0_mmS2_iiiiE4done_0], %rs10;
	ld.shared.u64 	%rd288, [_ZZ18bc_gpu_update_edgeILb1EEvPfPKiS2_S2_iiPiPyS0_mmS2_iiiiE2Q2];
	mul.wide.s32 	%rd289, %r40, 4;
	add.s64 	%rd290, %rd288, %rd289;
	mov.b32 	%r145, 1;
	st.u32 	[%rd290], %r145;
	bra.uni 	$L__BB1_90;
$L__BB1_85:
	setp.ne.s32 	%p62, %r41, 0;
	ld.shared.u64 	%rd614, [_ZZ18bc_gpu_update_edgeILb1EEvPfPKiS2_S2_iiPiPyS0_mmS2_iiiiE11touched_row];
	@%p62 bra 	$L__BB1_88;
	mul.wide.s32 	%rd236, %r40, 4;
	add.s64 	%rd237, %rd614, %rd236;
	atom.exch.b32 	%r138, [%rd237], -1;
	setp.eq.s32 	%p63, %r138, 0;
	@%p63 bra 	$L__BB1_215;
	ld.shared.u64 	%rd614, [_ZZ18bc_gpu_update_edgeILb1EEvPfPKiS2_S2_iiPiPyS0_mmS2_iiiiE11touched_row];
$L__BB1_88:
	mul.wide.s32 	%rd238, %r40, 4;
	add.s64 	%rd239, %rd614, %rd238;
	ld.u32 	%r139, [%rd239];
	setp.ne.s32 	%p65, %r139, -1;
	or.pred  	%p66, %p62, %p65;
	@%p66 bra 	$L__BB1_90;
	ld.shared.u64 	%rd240, [_ZZ18bc_gpu_update_edgeILb1EEvPfPKiS2_S2_iiPiPyS0_mmS2_iiiiE13sigma_hat_row];
	mul.wide.s32 	%rd241, %r40, 8;
	add.s64 	%rd242, %rd240, %rd241;
	ld.shared.u64 	%rd243, [_ZZ18bc_gpu_update_edgeILb1EEvPfPKiS2_S2_iiPiPyS0_mmS2_iiiiE2dP_0];
	mul.wide.s32 	%rd244, %r244, 8;
	add.s64 	%rd245, %rd243, %rd244;
	ld.u64 	%rd246, [%rd245];
	atom.add.u64 	%rd247, [%rd242], %rd246;
	ld.shared.u64 	%rd248, [_ZZ18bc_gpu_update_edgeILb1EEvPfPKiS2_S2_iiPiPyS0_mmS2_iiiiE2dP_0];
	add.s64 	%rd249, %rd248, %rd241;
	add.s64 	%rd250, %rd248, %rd244;
	ld.u64 	%rd251, [%rd250];
	atom.add.u64 	%rd252, [%rd249], %rd251;
$L__BB1_90:
	add.s32 	%r245, %r245, 1;
	setp.lt.s32 	%p68, %r245, %r38;
	@%p68 bra 	$L__BB1_82;
$L__BB1_91:
	ld.shared.u64 	%rd291, [_ZZ18bc_gpu_update_edgeILb1EEvPfPKiS2_S2_iiPiPyS0_mmS2_iiiiE12movement_row];
	mul.wide.s32 	%rd292, %r244, 4;
	add.s64 	%rd293, %rd291, %rd292;
	ld.u32 	%r146, [%rd293];
	ld.shared.u64 	%rd294, [_ZZ18bc_gpu_update_edgeILb1EEvPfPKiS2_S2_iiPiPyS0_mmS2_iiiiE5d_row];
	add.s64 	%rd295, %rd294, %rd292;
	ld.u32 	%r147, [%rd295];
	sub.s32 	%r148, %r147, %r146;
	st.u32 	[%rd295], %r148;
	ld.shared.u64 	%rd296, [_ZZ18bc_gpu_update_edgeILb1EEvPfPKiS2_S2_iiPiPyS0_mmS2_iiiiE1Q];
	add.s64 	%rd297, %rd296, %rd292;
	mov.b32 	%r149, 0;
	st.u32 	[%rd297], %r149;
	ld.shared.u64 	%rd298, [_ZZ18bc_gpu_update_edgeILb1EEvPfPKiS2_S2_iiPiPyS0_mmS2_iiiiE2QQ_0];
	add.s64 	%rd299, %rd298, %rd292;
	mov.b32 	%r150, 1;
	st.u32 	[%rd299], %r150;
	ld.shared.u64 	%rd615, [_ZZ18bc_gpu_update_edgeILb1EEvPfPKiS2_S2_iiPiPyS0_mmS2_iiiiE1Q];
$L__BB1_92:
	add.s32 	%r244, %r244, %r3;
	setp.lt.s32 	%p69, %r244, %r93;
	@%p69 bra 	$L__BB1_80;
$L__BB1_93:
	bar.sync 	0;
	@%p53 bra 	$L__BB1_98;
	ld.shared.u64 	%rd617, [_ZZ18bc_gpu_update_edgeILb1EEvPfPKiS2_S2_iiPiPyS0_mmS2_iiiiE2Q2];
	mov.u32 	%r246, %r2;
$L__BB1_95:
	mul.wide.s32 	%rd300, %r246, 4;
	add.s64 	%rd301, %rd617, %rd300;
	ld.u32 	%r151, [%rd301];
	setp.ne.s32 	%p71, %r151, 1;
	@%p71 bra 	$L__BB1_97;
	ld.shared.u64 	%rd302, [_ZZ18bc_gpu_update_edgeILb1EEvPfPKiS2_S2_iiPiPyS0_mmS2_iiiiE1Q];
	mul.wide.s32 	%rd303, %r246, 4;
	add.s64 	%rd304, %rd302, %rd303;
	mov.b32 	%r152, 1;
	st.u32 	[%rd304], %r152;
	ld.shared.u64 	%rd305, [_ZZ18bc_gpu_update_edgeILb1EEvPfPKiS2_S2_iiPiPyS0_mmS2_iiiiE2Q2];
	add.s64 	%rd306, %rd305, %rd303;
	mov.b32 	%r153, 0;
	st.u32 	[%rd306], %r153;
	ld.shared.u64 	%rd617, [_ZZ18bc_gpu_update_edgeILb1EEvPfPKiS2_S2_iiPiPyS0_mmS2_iiiiE2Q2];
$L__BB1_97:
	add.s32 	%r246, %r246, %r3;
	setp.lt.s32 	%p72, %r246, %r93;
	@%p72 bra 	$L__BB1_95;
$L__BB1_98:
	bar.sync 	0;
	@%p2 bra 	$L__BB1_100;
	ld.shared.u32 	%r154, [_ZZ18bc_gpu_update_edgeILb1EEvPfPKiS2_S2_iiPiPyS0_mmS2_iiiiE13current_depth];
	add.s32 	%r155, %r154, 1;
	st.shared.u32 	[_ZZ18bc_gpu_update_edgeILb1EEvPfPKiS2_S2_iiPiPyS0_mmS2_iiiiE13current_depth], %r155;
$L__BB1_100:
	ld.shared.u8 	%rs11, [_ZZ18bc_gpu_update_edgeILb1EEvPfPKiS2_S2_iiPiPyS0_mmS2_iiiiE4done_0];
	setp.eq.s16 	%p74, %rs11, 0;
	@%p74 bra 	$L__BB1_78;
$L__BB1_101:
	bar.sync 	0;
	@%p53 bra 	$L__BB1_108;
	mov.u32 	%r247, %r2;
$L__BB1_103:
	ld.shared.u32 	%r156, [_ZZ18bc_gpu_update_edgeILb1EEvPfPKiS2_S2_iiPiPyS0_mmS2_iiiiE5u_low];
	setp.eq.s32 	%p76, %r247, %r156;
	@%p76 bra 	$L__BB1_105;
	ld.shared.u64 	%rd307, [_ZZ18bc_gpu_update_edgeILb1EEvPfPKiS2_S2_iiPiPyS0_mmS2_iiiiE9moved_row];
	mul.wide.s32 	%rd308, %r247, 4;
	add.s64 	%rd309, %rd307, %rd308;
	ld.u32 	%r157, [%rd309];
	setp.eq.s32 	%p77, %r157, 0;
	@%p77 bra 	$L__BB1_106;
$L__BB1_105:
	ld.shared.u64 	%rd310, [_ZZ18bc_gpu_update_edgeILb1EEvPfPKiS2_S2_iiPiPyS0_mmS2_iiiiE11touched_row];
	mul.wide.s32 	%rd311, %r247, 4;
	add.s64 	%rd312, %rd310, %rd311;
	ld.u32 	%r158, [%rd312];
	setp.ne.s32 	%p78, %r158, 0;
	@%p78 bra 	$L__BB1_107;
$L__BB1_106:
	ld.shared.u64 	%rd313, [_ZZ18bc_gpu_update_edgeILb1EEvPfPKiS2_S2_iiPiPyS0_mmS2_iiiiE9sigma_row];
	mul.wide.s32 	%rd314, %r247, 8;
	add.s64 	%rd315, %rd313, %rd314;
	ld.u64 	%rd316, [%rd315];
	ld.shared.u64 	%rd317, [_ZZ18bc_gpu_update_edgeILb1EEvPfPKiS2_S2_iiPiPyS0_mmS2_iiiiE13sigma_hat_row];
	add.s64 	%rd318, %rd317, %rd314;
	ld.u64 	%rd319, [%rd318];
	add.s64 	%rd320, %rd319, %rd316;
	st.u64 	[%rd318], %rd320;
$L__BB1_107:
	ld.shared.u64 	%rd321, [_ZZ18bc_gpu_update_edgeILb1EEvPfPKiS2_S2_iiPiPyS0_mmS2_iiiiE2Q2];
	mul.wide.s32 	%rd322, %r247, 4;
	add.s64 	%rd323, %rd321, %rd322;
	mov.b32 	%r159, 0;
	st.u32 	[%rd323], %r159;
	add.s32 	%r247, %r247, %r3;
	setp.lt.s32 	%p79, %r247, %r93;
	@%p79 bra 	$L__BB1_103;
$L__BB1_108:
	bar.sync 	0;
	ld.shared.u32 	%r160, [_ZZ18bc_gpu_update_edgeILb1EEvPfPKiS2_S2_iiPiPyS0_mmS2_iiiiE13current_depth];
	add.s32 	%r161, %r160, -1;
	st.shared.u32 	[_ZZ18bc_gpu_update_edgeILb1EEvPfPKiS2_S2_iiPiPyS0_mmS2_iiiiE13current_depth], %r161;
	@%p2 bra 	$L__BB1_110;
	mov.b16 	%rs12, 0;
	st.shared.u8 	[_ZZ18bc_gpu_update_edgeILb1EEvPfPKiS2_S2_iiPiPyS0_mmS2_iiiiE6repeat], %rs12;
$L__BB1_110:
	bar.sync 	0;
	ld.shared.u32 	%r162, [_ZZ18bc_gpu_update_edgeILb1EEvPfPKiS2_S2_iiPiPyS0_mmS2_iiiiE13current_depth];
	setp.lt.s32 	%p81, %r162, 1;
	@%p81 bra 	$L__BB1_111;
	bra.uni 	$L__BB1_127;
$L__BB1_111:
	@%p53 bra 	$L__BB1_125;
	ld.shared.u64 	%rd625, [_ZZ18bc_gpu_update_edgeILb1EEvPfPKiS2_S2_iiPiPyS0_mmS2_iiiiE13delta_hat_row];
	mov.u32 	%r251, %r2;
$L__BB1_113:
	mul.wide.s32 	%rd422, %r251, 4;
	add.s64 	%rd61, %rd625, %rd422;
	ld.f32 	%f44, [%rd61];
	setp.geu.f32 	%p123, %f44, 0f00000000;
	@%p123 bra 	$L__BB1_115;
	mov.b32 	%r206, 0;
	st.u32 	[%rd61], %r206;
	ld.shared.u64 	%rd625, [_ZZ18bc_gpu_update_edgeILb1EEvPfPKiS2_S2_iiPiPyS0_mmS2_iiiiE13delta_hat_row];
$L__BB1_115:
	add.s32 	%r251, %r251, %r3;
	setp.lt.s32 	%p124, %r251, %r93;
	@%p124 bra 	$L__BB1_113;
	mov.u32 	%r252, %r2;
$L__BB1_117:
	setp.eq.s32 	%p125, %r252, %r9;
	@%p125 bra 	$L__BB1_120;
	ld.shared.u64 	%rd423, [_ZZ18bc_gpu_update_edgeILb1EEvPfPKiS2_S2_iiPiPyS0_mmS2_iiiiE11touched_row];
	mul.wide.s32 	%rd424, %r252, 4;
	add.s64 	%rd425, %rd423, %rd424;
	ld.u32 	%r207, [%rd425];
	setp.eq.s32 	%p126, %r207, 0;
	@%p126 bra 	$L__BB1_120;
	ld.shared.u64 	%rd426, [_ZZ18bc_gpu_update_edgeILb1EEvPfPKiS2_S2_iiPiPyS0_mmS2_iiiiE13delta_hat_row];
	mul.wide.s32 	%rd427, %r252, 4;
	add.s64 	%rd428, %rd426, %rd427;
	ld.f32 	%f45, [%rd428];
	ld.shared.u64 	%rd429, [_ZZ18bc_gpu_update_edgeILb1EEvPfPKiS2_S2_iiPiPyS0_mmS2_iiiiE9delta_row];
	add.s64 	%rd430, %rd429, %rd427;
	ld.f32 	%f46, [%rd430];
	sub.f32 	%f47, %f45, %f46;
	add.s64 	%rd431, %rd4, %rd427;
	atom.global.add.f32 	%f48, [%rd431], %f47;
$L__BB1_120:
	add.s32 	%r252, %r252, %r3;
	setp.lt.s32 	%p127, %r252, %r93;
	@%p127 bra 	$L__BB1_117;
	mov.u32 	%r253, %r2;
$L__BB1_122:
	ld.shared.u64 	%rd432, [_ZZ18bc_gpu_update_edgeILb1EEvPfPKiS2_S2_iiPiPyS0_mmS2_iiiiE13sigma_hat_row];
	mul.wide.s32 	%rd433, %r253, 8;
	add.s64 	%rd434, %rd432, %rd433;
	ld.u64 	%rd435, [%rd434];
	ld.shared.u64 	%rd436, [_ZZ18bc_gpu_update_edgeILb1EEvPfPKiS2_S2_iiPiPyS0_mmS2_iiiiE9sigma_row];
	add.s64 	%rd437, %rd436, %rd433;
	st.u64 	[%rd437], %rd435;
	ld.shared.u64 	%rd438, [_ZZ18bc_gpu_update_edgeILb1EEvPfPKiS2_S2_iiPiPyS0_mmS2_iiiiE11touched_row];
	mul.wide.s32 	%rd439, %r253, 4;
	add.s64 	%rd440, %rd438, %rd439;
	ld.u32 	%r208, [%rd440];
	setp.eq.s32 	%p128, %r208, 0;
	@%p128 bra 	$L__BB1_124;
	ld.shared.u64 	%rd441, [_ZZ18bc_gpu_update_edgeILb1EEvPfPKiS2_S2_iiPiPyS0_mmS2_iiiiE13delta_hat_row];
	mul.wide.s32 	%rd442, %r253, 4;
	add.s64 	%rd443, %rd441, %rd442;
	ld.f32 	%f49, [%rd443];
	ld.shared.u64 	%rd444, [_ZZ18bc_gpu_update_edgeILb1EEvPfPKiS2_S2_iiPiPyS0_mmS2_iiiiE9delta_row];
	add.s64 	%rd445, %rd444, %rd442;
	st.f32 	[%rd445], %f49;
$L__BB1_124:
	add.s32 	%r253, %r253, %r3;
	setp.lt.s32 	%p129, %r253, %r93;
	@%p129 bra 	$L__BB1_122;
$L__BB1_125:
	bar.sync 	0;
	@%p2 bra 	$L__BB1_206;
	ld.shared.u64 	%rd446, [_ZZ18bc_gpu_update_edgeILb1EEvPfPKiS2_S2_iiPiPyS0_mmS2_iiiiE11touched_row];
	{ // callseq 37, 0
	.param .b64 param0;
	st.param.b64 	[param0], %rd446;
	call.uni 
	free, 
	(
	param0
	);
	} // callseq 37
	ld.shared.u64 	%rd447, [_ZZ18bc_gpu_update_edgeILb1EEvPfPKiS2_S2_iiPiPyS0_mmS2_iiiiE13sigma_hat_row];
	{ // callseq 38, 0
	.param .b64 param0;
	st.param.b64 	[param0], %rd447;
	call.uni 
	free, 
	(
	param0
	);
	} // callseq 38
	ld.shared.u64 	%rd448, [_ZZ18bc_gpu_update_edgeILb1EEvPfPKiS2_S2_iiPiPyS0_mmS2_iiiiE13delta_hat_row];
	{ // callseq 39, 0
	.param .b64 param0;
	st.param.b64 	[param0], %rd448;
	call.uni 
	free, 
	(
	param0
	);
	} // callseq 39
	ld.shared.u64 	%rd449, [_ZZ18bc_gpu_update_edgeILb1EEvPfPKiS2_S2_iiPiPyS0_mmS2_iiiiE9moved_row];
	{ // callseq 40, 0
	.param .b64 param0;
	st.param.b64 	[param0], %rd449;
	call.uni 
	free, 
	(
	param0
	);
	} // callseq 40
	ld.shared.u64 	%rd450, [_ZZ18bc_gpu_update_edgeILb1EEvPfPKiS2_S2_iiPiPyS0_mmS2_iiiiE12movement_row];
	{ // callseq 41, 0
	.param .b64 param0;
	st.param.b64 	[param0], %rd450;
	call.uni 
	free, 
	(
	param0
	);
	} // callseq 41
	ld.shared.u64 	%rd451, [_ZZ18bc_gpu_update_edgeILb1EEvPfPKiS2_S2_iiPiPyS0_mmS2_iiiiE2dP_0];
	{ // callseq 42, 0
	.param .b64 param0;
	st.param.b64 	[param0], %rd451;
	call.uni 
	free, 
	(
	param0
	);
	} // callseq 42
	ld.shared.u64 	%rd452, [_ZZ18bc_gpu_update_edgeILb1EEvPfPKiS2_S2_iiPiPyS0_mmS2_iiiiE1Q];
	{ // callseq 43, 0
	.param .b64 param0;
	st.param.b64 	[param0], %rd452;
	call.uni 
	free, 
	(
	param0
	);
	} // callseq 43
	ld.shared.u64 	%rd453, [_ZZ18bc_gpu_update_edgeILb1EEvPfPKiS2_S2_iiPiPyS0_mmS2_iiiiE2Q2];
	{ // callseq 44, 0
	.param .b64 param0;
	st.param.b64 	[param0], %rd453;
	call.uni 
	free, 
	(
	param0
	);
	} // callseq 44
	ld.shared.u64 	%rd454, [_ZZ18bc_gpu_update_edgeILb1EEvPfPKiS2_S2_iiPiPyS0_mmS2_iiiiE2QQ_0];
	{ // callseq 45, 0
	.param .b64 param0;
	st.param.b64 	[param0], %rd454;
	call.uni 
	free, 
	(
	param0
	);
	} // callseq 45
	bra.uni 	$L__BB1_206;
$L__BB1_127:
	setp.ge.s32 	%p82, %r2, %r4;
	@%p82 bra 	$L__BB1_147;
	mov.u32 	%r248, %r2;
$L__BB1_129:
	mul.wide.s32 	%rd324, %r248, 4;
	add.s64 	%rd325, %rd3, %rd324;
	ld.global.nc.u32 	%r49, [%rd325];
	ld.shared.u64 	%rd326, [_ZZ18bc_gpu_update_edgeILb1EEvPfPKiS2_S2_iiPiPyS0_mmS2_iiiiE2QQ_0];
	mul.wide.s32 	%rd327, %r49, 4;
	add.s64 	%rd328, %rd326, %rd327;
	ld.u32 	%r163, [%rd328];
	setp.eq.s32 	%p83, %r163, 0;
	@%p83 bra 	$L__BB1_146;
	ld.shared.u64 	%rd34, [_ZZ18bc_gpu_update_edgeILb1EEvPfPKiS2_S2_iiPiPyS0_mmS2_iiiiE5d_row];
	mul.wide.s32 	%rd329, %r49, 4;
	add.s64 	%rd330, %rd34, %rd329;
	ld.u32 	%r50, [%rd330];
	ld.shared.u32 	%r164, [_ZZ18bc_gpu_update_edgeILb1EEvPfPKiS2_S2_iiPiPyS0_mmS2_iiiiE13current_depth];
	setp.ne.s32 	%p84, %r50, %r164;
	@%p84 bra 	$L__BB1_146;
	mul.wide.s32 	%rd331, %r248, 4;
	add.s64 	%rd332, %rd2, %rd331;
	ld.global.nc.u32 	%r51, [%rd332];
	mul.wide.s32 	%rd333, %r51, 4;
	add.s64 	%rd334, %rd34, %rd333;
	ld.u32 	%r52, [%rd334];
	add.s32 	%r165, %r50, -1;
	setp.ne.s32 	%p85, %r52, %r165;
	mov.f32 	%f74, 0f00000000;
	@%p85 bra 	$L__BB1_139;
	ld.shared.u64 	%rd618, [_ZZ18bc_gpu_update_edgeILb1EEvPfPKiS2_S2_iiPiPyS0_mmS2_iiiiE11touched_row];
	mul.wide.s32 	%rd361, %r51, 4;
	add.s64 	%rd36, %rd618, %rd361;
	ld.u32 	%r172, [%rd36];
	setp.eq.s32 	%p91, %r172, -1;
	@%p91 bra 	$L__BB1_135;
	atom.exch.b32 	%r173, [%rd36], 1;
	setp.ne.s32 	%p92, %r173, 0;
	ld.shared.u64 	%rd618, [_ZZ18bc_gpu_update_edgeILb1EEvPfPKiS2_S2_iiPiPyS0_mmS2_iiiiE11touched_row];
	@%p92 bra 	$L__BB1_135;
	ld.shared.u64 	%rd362, [_ZZ18bc_gpu_update_edgeILb1EEvPfPKiS2_S2_iiPiPyS0_mmS2_iiiiE9delta_row];
	mul.wide.s32 	%rd363, %r51, 4;
	add.s64 	%rd364, %rd362, %rd363;
	ld.f32 	%f74, [%rd364];
	add.s64 	%rd365, %rd618, %rd363;
	mov.b32 	%r174, 1;
	st.u32 	[%rd365], %r174;
	ld.shared.u64 	%rd366, [_ZZ18bc_gpu_update_edgeILb1EEvPfPKiS2_S2_iiPiPyS0_mmS2_iiiiE2QQ_0];
	add.s64 	%rd367, %rd366, %rd363;
	st.u32 	[%rd367], %r174;
	ld.shared.u64 	%rd618, [_ZZ18bc_gpu_update_edgeILb1EEvPfPKiS2_S2_iiPiPyS0_mmS2_iiiiE11touched_row];
$L__BB1_135:
	ld.shared.u64 	%rd368, [_ZZ18bc_gpu_update_edgeILb1EEvPfPKiS2_S2_iiPiPyS0_mmS2_iiiiE13sigma_hat_row];
	mul.wide.s32 	%rd369, %r51, 8;
	add.s64 	%rd370, %rd368, %rd369;
	ld.u64 	%rd371, [%rd370];
	cvt.rn.f32.u64 	%f32, %rd371;
	mul.wide.s32 	%rd372, %r49, 8;
	add.s64 	%rd373, %rd368, %rd372;
	ld.u64 	%rd374, [%rd373];
	cvt.rn.f32.u64 	%f33, %rd374;
	div.rn.f32 	%f34, %f32, %f33;
	ld.shared.u64 	%rd40, [_ZZ18bc_gpu_update_edgeILb1EEvPfPKiS2_S2_iiPiPyS0_mmS2_iiiiE13delta_hat_row];
	mul.wide.s32 	%rd375, %r49, 4;
	add.s64 	%rd376, %rd40, %rd375;
	ld.f32 	%f35, [%rd376];
	add.f32 	%f36, %f35, 0f3F800000;
	fma.rn.f32 	%f75, %f34, %f36, %f74;
	mul.wide.s32 	%rd377, %r51, 4;
	add.s64 	%rd378, %rd618, %rd377;
	ld.u32 	%r175, [%rd378];
	setp.lt.s32 	%p93, %r175, 1;
	@%p93 bra 	$L__BB1_138;
	ld.shared.u32 	%r176, [_ZZ18bc_gpu_update_edgeILb1EEvPfPKiS2_S2_iiPiPyS0_mmS2_iiiiE6u_high];
	setp.eq.s32 	%p94, %r51, %r176;
	ld.shared.u32 	%r177, [_ZZ18bc_gpu_update_edgeILb1EEvPfPKiS2_S2_iiPiPyS0_mmS2_iiiiE5u_low];
	setp.eq.s32 	%p95, %r49, %r177;
	and.pred  	%p96, %p94, %p95;
	@%p96 bra 	$L__BB1_138;
	ld.shared.u64 	%rd379, [_ZZ18bc_gpu_update_edgeILb1EEvPfPKiS2_S2_iiPiPyS0_mmS2_iiiiE9sigma_row];
	mul.wide.s32 	%rd380, %r51, 8;
	add.s64 	%rd381, %rd379, %rd380;
	ld.u64 	%rd382, [%rd381];
	cvt.rn.f32.u64 	%f37, %rd382;
	mul.wide.s32 	%rd383, %r49, 8;
	add.s64 	%rd384, %rd379, %rd383;
	ld.u64 	%rd385, [%rd384];
	cvt.rn.f32.u64 	%f38, %rd385;
	div.rn.f32 	%f39, %f37, %f38;
	ld.shared.u64 	%rd386, [_ZZ18bc_gpu_update_edgeILb1EEvPfPKiS2_S2_iiPiPyS0_mmS2_iiiiE9delta_row];
	mul.wide.s32 	%rd387, %r49, 4;
	add.s64 	%rd388, %rd386, %rd387;
	ld.f32 	%f40, [%rd388];
	add.f32 	%f41, %f40, 0f3F800000;
	mul.f32 	%f42, %f39, %f41;
	sub.f32 	%f75, %f75, %f42;
$L__BB1_138:
	mul.wide.s32 	%rd389, %r51, 4;
	add.s64 	%rd390, %rd40, %rd389;
	atom.add.f32 	%f43, [%rd390], %f75;
	bra.uni 	$L__BB1_146;
$L__BB1_139:
	setp.ne.s32 	%p86, %r52, %r50;
	@%p86 bra 	$L__BB1_146;
	ld.shared.u64 	%rd41, [_ZZ18bc_gpu_update_edgeILb1EEvPfPKiS2_S2_iiPiPyS0_mmS2_iiiiE9moved_row];
	mul.wide.s32 	%rd335, %r49, 4;
	add.s64 	%rd336, %rd41, %rd335;
	ld.u32 	%r166, [%rd336];
	setp.eq.s32 	%p87, %r166, 0;
	@%p87 bra 	$L__BB1_146;
	mul.wide.s32 	%rd337, %r51, 4;
	add.s64 	%rd338, %rd41, %rd337;
	ld.u32 	%r167, [%rd338];
	setp.ne.s32 	%p88, %r167, 0;
	mov.f32 	%f76, 0f00000000;
	@%p88 bra 	$L__BB1_146;
	ld.shared.u64 	%rd339, [_ZZ18bc_gpu_update_edgeILb1EEvPfPKiS2_S2_iiPiPyS0_mmS2_iiiiE11touched_row];
	mul.wide.s32 	%rd340, %r51, 4;
	add.s64 	%rd42, %rd339, %rd340;
	ld.u32 	%r168, [%rd42];
	setp.eq.s32 	%p89, %r168, -1;
	@%p89 bra 	$L__BB1_145;
	atom.exch.b32 	%r169, [%rd42], 1;
	setp.ne.s32 	%p90, %r169, 0;
	@%p90 bra 	$L__BB1_145;
	ld.shared.u64 	%rd341, [_ZZ18bc_gpu_update_edgeILb1EEvPfPKiS2_S2_iiPiPyS0_mmS2_iiiiE9delta_row];
	mul.wide.s32 	%rd342, %r51, 4;
	add.s64 	%rd343, %rd341, %rd342;
	ld.f32 	%f76, [%rd343];
	ld.shared.u64 	%rd344, [_ZZ18bc_gpu_update_edgeILb1EEvPfPKiS2_S2_iiPiPyS0_mmS2_iiiiE11touched_row];
	add.s64 	%rd345, %rd344, %rd342;
	mov.b32 	%r170, 1;
	st.u32 	[%rd345], %r170;
	ld.shared.u64 	%rd346, [_ZZ18bc_gpu_update_edgeILb1EEvPfPKiS2_S2_iiPiPyS0_mmS2_iiiiE2QQ_0];
	add.s64 	%rd347, %rd346, %rd342;
	mov.b32 	%r171, 2;
	st.u32 	[%rd347], %r171;
	mov.b16 	%rs13, 1;
	st.shared.u8 	[_ZZ18bc_gpu_update_edgeILb1EEvPfPKiS2_S2_iiPiPyS0_mmS2_iiiiE6repeat], %rs13;
$L__BB1_145:
	ld.shared.u64 	%rd348, [_ZZ18bc_gpu_update_edgeILb1EEvPfPKiS2_S2_iiPiPyS0_mmS2_iiiiE9sigma_row];
	mul.wide.s32 	%rd349, %r51, 8;
	add.s64 	%rd350, %rd348, %rd349;
	ld.u64 	%rd351, [%rd350];
	cvt.rn.f32.u64 	%f22, %rd351;
	mul.wide.s32 	%rd352, %r49, 8;
	add.s64 	%rd353, %rd348, %rd352;
	ld.u64 	%rd354, [%rd353];
	cvt.rn.f32.u64 	%f23, %rd354;
	div.rn.f32 	%f24, %f22, %f23;
	ld.shared.u64 	%rd355, [_ZZ18bc_gpu_update_edgeILb1EEvPfPKiS2_S2_iiPiPyS0_mmS2_iiiiE9delta_row];
	mul.wide.s32 	%rd356, %r49, 4;
	add.s64 	%rd357, %rd355, %rd356;
	ld.f32 	%f25, [%rd357];
	add.f32 	%f26, %f25, 0f3F800000;
	mul.f32 	%f27, %f24, %f26;
	sub.f32 	%f28, %f76, %f27;
	ld.shared.u64 	%rd358, [_ZZ18bc_gpu_update_edgeILb1EEvPfPKiS2_S2_iiPiPyS0_mmS2_iiiiE13delta_hat_row];
	mul.wide.s32 	%rd359, %r51, 4;
	add.s64 	%rd360, %rd358, %rd359;
	atom.add.f32 	%f29, [%rd360], %f28;
$L__BB1_146:
	add.s32 	%r248, %r248, %r3;
	setp.lt.s32 	%p97, %r248, %r4;
	@%p97 bra 	$L__BB1_129;
$L__BB1_147:
	bar.sync 	0;
	ld.shared.u8 	%rs14, [_ZZ18bc_gpu_update_edgeILb1EEvPfPKiS2_S2_iiPiPyS0_mmS2_iiiiE6repeat];
	setp.eq.s16 	%p99, %rs14, 0;
	or.pred  	%p100, %p2, %p99;
	@%p100 bra 	$L__BB1_177;
	setp.lt.s32 	%p101, %r93, 1;
	@%p101 bra 	$L__BB1_176;
	setp.lt.u32 	%p102, %r93, 4;
	mov.b32 	%r250, 0;
	@%p102 bra 	$L__BB1_164;
	mov.b32 	%r249, 0;
	ld.shared.u64 	%rd621, [_ZZ18bc_gpu_update_edgeILb1EEvPfPKiS2_S2_iiPiPyS0_mmS2_iiiiE2QQ_0];
$L__BB1_151:
	mul.wide.u32 	%rd391, %r249, 4;
	add.s64 	%rd45, %rd621, %rd391;
	ld.u32 	%r55, [%rd45];
	setp.lt.s32 	%p103, %r55, 1;
	@%p103 bra 	$L__BB1_154;
	ld.shared.u64 	%rd392, [_ZZ18bc_gpu_update_edgeILb1EEvPfPKiS2_S2_iiPiPyS0_mmS2_iiiiE5d_row];
	mul.wide.u32 	%rd393, %r249, 4;
	add.s64 	%rd394, %rd392, %rd393;
	ld.u32 	%r181, [%rd394];
	ld.shared.u32 	%r182, [_ZZ18bc_gpu_update_edgeILb1EEvPfPKiS2_S2_iiPiPyS0_mmS2_iiiiE13current_depth];
	setp.ne.s32 	%p104, %r181, %r182;
	@%p104 bra 	$L__BB1_154;
	add.s32 	%r183, %r55, -1;
	st.u32 	[%rd45], %r183;
	ld.shared.u64 	%rd621, [_ZZ18bc_gpu_update_edgeILb1EEvPfPKiS2_S2_iiPiPyS0_mmS2_iiiiE2QQ_0];
$L__BB1_154:
	mul.wide.u32 	%rd395, %r249, 4;
	add.s64 	%rd48, %rd621, %rd395;
	ld.u32 	%r56, [%rd48+4];
	setp.lt.s32 	%p105, %r56, 1;
	@%p105 bra 	$L__BB1_157;
	ld.shared.u64 	%rd396, [_ZZ18bc_gpu_update_edgeILb1EEvPfPKiS2_S2_iiPiPyS0_mmS2_iiiiE5d_row];
	mul.wide.u32 	%rd397, %r249, 4;
	add.s64 	%rd398, %rd396, %rd397;
	ld.u32 	%r184, [%rd398+4];
	ld.shared.u32 	%r185, [_ZZ18bc_gpu_update_edgeILb1EEvPfPKiS2_S2_iiPiPyS0_mmS2_iiiiE13current_depth];
	setp.ne.s32 	%p106, %r184, %r185;
	@%p106 bra 	$L__BB1_157;
	add.s32 	%r186, %r56, -1;
	st.u32 	[%rd48+4], %r186;
	ld.shared.u64 	%rd621, [_ZZ18bc_gpu_update_edgeILb1EEvPfPKiS2_S2_iiPiPyS0_mmS2_iiiiE2QQ_0];
$L__BB1_157:
	mul.wide.u32 	%rd399, %r249, 4;
	add.s64 	%rd51, %rd621, %rd399;
	ld.u32 	%r57, [%rd51+8];
	setp.lt.s32 	%p107, %r57, 1;
	@%p107 bra 	$L__BB1_160;
	ld.shared.u64 	%rd400, [_ZZ18bc_gpu_update_edgeILb1EEvPfPKiS2_S2_iiPiPyS0_mmS2_iiiiE5d_row];
	mul.wide.u32 	%rd401, %r249, 4;
	add.s64 	%rd402, %rd400, %rd401;
	ld.u32 	%r187, [%rd402+8];
	ld.shared.u32 	%r188, [_ZZ18bc_gpu_update_edgeILb1EEvPfPKiS2_S2_iiPiPyS0_mmS2_iiiiE13current_depth];
	setp.ne.s32 	%p108, %r187, %r188;
	@%p108 bra 	$L__BB1_160;
	add.s32 	%r189, %r57, -1;
	st.u32 	[%rd51+8], %r189;
	ld.shared.u64 	%rd621, [_ZZ18bc_gpu_update_edgeILb1EEvPfPKiS2_S2_iiPiPyS0_mmS2_iiiiE2QQ_0];
$L__BB1_160:
	mul.wide.u32 	%rd403, %r249, 4;
	add.s64 	%rd54, %rd621, %rd403;
	ld.u32 	%r58, [%rd54+12];
	setp.lt.s32 	%p109, %r58, 1;
	@%p109 bra 	$L__BB1_163;
	ld.shared.u64 	%rd404, [_ZZ18bc_gpu_update_edgeILb1EEvPfPKiS2_S2_iiPiPyS0_mmS2_iiiiE5d_row];
	mul.wide.u32 	%rd405, %r249, 4;
	add.s64 	%rd406, %rd404, %rd405;
	ld.u32 	%r190, [%rd406+12];
	ld.shared.u32 	%r191, [_ZZ18bc_gpu_update_edgeILb1EEvPfPKiS2_S2_iiPiPyS0_mmS2_iiiiE13current_depth];
	setp.ne.s32 	%p110, %r190, %r191;
	@%p110 bra 	$L__BB1_163;
	add.s32 	%r192, %r58, -1;
	st.u32 	[%rd54+12], %r192;
	ld.shared.u64 	%rd621, [_ZZ18bc_gpu_update_edgeILb1EEvPfPKiS2_S2_iiPiPyS0_mmS2_iiiiE2QQ_0];
$L__BB1_163:
	add.s32 	%r249, %r249, 4;
	setp.ne.s32 	%p111, %r249, %r7;
	mov.u32 	%r250, %r7;
	@%p111 bra 	$L__BB1_151;
$L__BB1_164:
	setp.eq.s32 	%p112, %r6, 0;
	@%p112 bra 	$L__BB1_176;
	ld.shared.u64 	%rd407, [_ZZ18bc_gpu_update_edgeILb1EEvPfPKiS2_S2_iiPiPyS0_mmS2_iiiiE2QQ_0];
	mul.wide.u32 	%rd408, %r250, 4;
	add.s64 	%rd57, %rd407, %rd408;
	ld.u32 	%r61, [%rd57];
	setp.lt.s32 	%p113, %r61, 1;
	@%p113 bra 	$L__BB1_168;
	ld.shared.u64 	%rd409, [_ZZ18bc_gpu_update_edgeILb1EEvPfPKiS2_S2_iiPiPyS0_mmS2_iiiiE5d_row];
	mul.wide.u32 	%rd410, %r250, 4;
	add.s64 	%rd411, %rd409, %rd410;
	ld.u32 	%r193, [%rd411];
	ld.shared.u32 	%r194, [_ZZ18bc_gpu_update_edgeILb1EEvPfPKiS2_S2_iiPiPyS0_mmS2_iiiiE13current_depth];
	setp.ne.s32 	%p114, %r193, %r194;
	@%p114 bra 	$L__BB1_168;
	add.s32 	%r195, %r61, -1;
	st.u32 	[%rd57], %r195;
$L__BB1_168:
	setp.eq.s32 	%p115, %r6, 1;
	@%p115 bra 	$L__BB1_176;
	ld.shared.u64 	%rd412, [_ZZ18bc_gpu_update_edgeILb1EEvPfPKiS2_S2_iiPiPyS0_mmS2_iiiiE2QQ_0];
	mul.wide.u32 	%rd413, %r250, 4;
	add.s64 	%rd58, %rd412, %rd413;
	ld.u32 	%r62, [%rd58+4];
	setp.lt.s32 	%p116, %r62, 1;
	@%p116 bra 	$L__BB1_172;
	ld.shared.u64 	%rd414, [_ZZ18bc_gpu_update_edgeILb1EEvPfPKiS2_S2_iiPiPyS0_mmS2_iiiiE5d_row];
	mul.wide.u32 	%rd415, %r250, 4;
	add.s64 	%rd416, %rd414, %rd415;
	ld.u32 	%r196, [%rd416+4];
	ld.shared.u32 	%r197, [_ZZ18bc_gpu_update_edgeILb1EEvPfPKiS2_S2_iiPiPyS0_mmS2_iiiiE13current_depth];
	setp.ne.s32 	%p117, %r196, %r197;
	@%p117 bra 	$L__BB1_172;
	add.s32 	%r198, %r62, -1;
	st.u32 	[%rd58+4], %r198;
$L__BB1_172:
	setp.eq.s32 	%p118, %r6, 2;
	@%p118 bra 	$L__BB1_176;
	ld.shared.u64 	%rd417, [_ZZ18bc_gpu_update_edgeILb1EEvPfPKiS2_S2_iiPiPyS0_mmS2_iiiiE2QQ_0];
	mul.wide.u32 	%rd418, %r250, 4;
	add.s64 	%rd59, %rd417, %rd418;
	ld.u32 	%r63, [%rd59+8];
	setp.lt.s32 	%p119, %r63, 1;
	@%p119 bra 	$L__BB1_176;
	ld.shared.u64 	%rd419, [_ZZ18bc_gpu_update_edgeILb1EEvPfPKiS2_S2_iiPiPyS0_mmS2_iiiiE5d_row];
	mul.wide.u32 	%rd420, %r250, 4;
	add.s64 	%rd421, %rd419, %rd420;
	ld.u32 	%r199, [%rd421+8];
	ld.shared.u32 	%r200, [_ZZ18bc_gpu_update_edgeILb1EEvPfPKiS2_S2_iiPiPyS0_mmS2_iiiiE13current_depth];
	setp.ne.s32 	%p120, %r199, %r200;
	@%p120 bra 	$L__BB1_176;
	add.s32 	%r201, %r63, -1;
	st.u32 	[%rd59+8], %r201;
$L__BB1_176:
	ld.shared.u32 	%r202, [_ZZ18bc_gpu_update_edgeILb1EEvPfPKiS2_S2_iiPiPyS0_mmS2_iiiiE13current_depth];
	add.s32 	%r203, %r202, 1;
	st.shared.u32 	[_ZZ18bc_gpu_update_edgeILb1EEvPfPKiS2_S2_iiPiPyS0_mmS2_iiiiE13current_depth], %r203;
	mov.b16 	%rs15, 0;
	st.shared.u8 	[_ZZ18bc_gpu_update_edgeILb1EEvPfPKiS2_S2_iiPiPyS0_mmS2_iiiiE6repeat], %rs15;
$L__BB1_177:
	bar.sync 	0;
	ld.shared.u32 	%r204, [_ZZ18bc_gpu_update_edgeILb1EEvPfPKiS2_S2_iiPiPyS0_mmS2_iiiiE13current_depth];
	add.s32 	%r205, %r204, -1;
	st.shared.u32 	[_ZZ18bc_gpu_update_edgeILb1EEvPfPKiS2_S2_iiPiPyS0_mmS2_iiiiE13current_depth], %r205;
	setp.gt.s32 	%p121, %r204, 1;
	@%p121 bra 	$L__BB1_127;
	bra.uni 	$L__BB1_111;
$L__BB1_178:
	setp.ge.s32 	%p13, %r2, %r93;
	add.s64 	%rd64, %rd5, %rd12;
	mad.lo.s64 	%rd65, %rd74, %rd11, %rd1;
	mov.u32 	%r254, %r2;
	@%p13 bra 	$L__BB1_187;
$L__BB1_179:
	setp.eq.s32 	%p14, %r254, %r9;
	@%p14 bra 	$L__BB1_181;
	mul.wide.s32 	%rd85, %r254, 4;
	add.s64 	%rd86, %rd4, %rd85;
	add.s64 	%rd87, %rd64, %rd85;
	ld.global.f32 	%f8, [%rd87];
	neg.f32 	%f9, %f8;
	atom.global.add.f32 	%f10, [%rd86], %f9;
$L__BB1_181:
	add.s32 	%r254, %r254, %r3;
	setp.lt.s32 	%p15, %r254, %r93;
	@%p15 bra 	$L__BB1_179;
	mul.wide.s32 	%rd88, %r9, 8;
	add.s64 	%rd66, %rd65, %rd88;
	mul.wide.s32 	%rd89, %r9, 4;
	add.s64 	%rd67, %rd13, %rd89;
	mov.u32 	%r255, %r2;
$L__BB1_183:
	setp.ne.s32 	%p16, %r255, %r9;
	@%p16 bra 	$L__BB1_185;
	mov.b64 	%rd95, 1;
	st.global.u64 	[%rd66], %rd95;
	mov.b32 	%r107, 0;
	st.global.u32 	[%rd67], %r107;
	bra.uni 	$L__BB1_186;
$L__BB1_185:
	mul.wide.s32 	%rd90, %r255, 8;
	add.s64 	%rd91, %rd65, %rd90;
	mov.b64 	%rd92, 0;
	st.global.u64 	[%rd91], %rd92;
	mul.wide.s32 	%rd93, %r255, 4;
	add.s64 	%rd94, %rd13, %rd93;
	mov.b32 	%r106, 2147483647;
	st.global.u32 	[%rd94], %r106;
$L__BB1_186:
	mul.wide.s32 	%rd96, %r255, 4;
	add.s64 	%rd97, %rd64, %rd96;
	mov.b32 	%r108, 0;
	st.global.u32 	[%rd97], %r108;
	add.s32 	%r255, %r255, %r3;
	setp.lt.s32 	%p17, %r255, %r93;
	@%p17 bra 	$L__BB1_183;
$L__BB1_187:
	@%p2 bra 	$L__BB1_189;
	mov.b16 	%rs1, 0;
	st.shared.u8 	[_ZZ18bc_gpu_update_edgeILb1EEvPfPKiS2_S2_iiPiPyS0_mmS2_iiiiE4done_1], %rs1;
$L__BB1_189:
	bar.sync 	0;
	ld.shared.u8 	%rs2, [_ZZ18bc_gpu_update_edgeILb1EEvPfPKiS2_S2_iiPiPyS0_mmS2_iiiiE4done_1];
	setp.ne.s16 	%p19, %rs2, 0;
	mov.b32 	%r259, 0;
	@%p19 bra 	$L__BB1_200;
	mov.b32 	%r259, 0;
$L__BB1_191:
	setp.ge.s32 	%p20, %r2, %r4;
	bar.sync 	0;
	mov.b16 	%rs3, 1;
	st.shared.u8 	[_ZZ18bc_gpu_update_edgeILb1EEvPfPKiS2_S2_iiPiPyS0_mmS2_iiiiE4done_1], %rs3;
	bar.sync 	0;
	@%p20 bra 	$L__BB1_199;
	add.s32 	%r75, %r259, 1;
	mov.u32 	%r257, %r2;
$L__BB1_193:
	mul.wide.s32 	%rd98, %r257, 4;
	add.s64 	%rd99, %rd3, %rd98;
	ld.global.nc.u32 	%r77, [%rd99];
	mul.wide.s32 	%rd100, %r77, 4;
	add.s64 	%rd101, %rd13, %rd100;
	ld.global.u32 	%r111, [%rd101];
	setp.ne.s32 	%p21, %r111, %r259;
	@%p21 bra 	$L__BB1_198;
	mul.wide.s32 	%rd102, %r257, 4;
	add.s64 	%rd103, %rd2, %rd102;
	ld.global.nc.u32 	%r78, [%rd103];
	mul.wide.s32 	%rd104, %r78, 4;
	add.s64 	%rd68, %rd13, %rd104;
	ld.global.u32 	%r258, [%rd68];
	setp.ne.s32 	%p22, %r258, 2147483647;
	@%p22 bra 	$L__BB1_196;
	st.global.u32 	[%rd68], %r75;
	mov.b16 	%rs4, 0;
	st.shared.u8 	[_ZZ18bc_gpu_update_edgeILb1EEvPfPKiS2_S2_iiPiPyS0_mmS2_iiiiE4done_1], %rs4;
	mov.u32 	%r258, %r75;
$L__BB1_196:
	setp.ne.s32 	%p23, %r258, %r75;
	@%p23 bra 	$L__BB1_198;
	mul.wide.s32 	%rd105, %r78, 8;
	add.s64 	%rd106, %rd65, %rd105;
	mul.wide.s32 	%rd107, %r77, 8;
	add.s64 	%rd108, %rd65, %rd107;
	ld.global.u64 	%rd109, [%rd108];
	atom.global.add.u64 	%rd110, [%rd106], %rd109;
$L__BB1_198:
	add.s32 	%r257, %r257, %r3;
	setp.lt.s32 	%p24, %r257, %r4;
	@%p24 bra 	$L__BB1_193;
$L__BB1_199:
	bar.sync 	0;
	add.s32 	%r259, %r259, 1;
	ld.shared.u8 	%rs5, [_ZZ18bc_gpu_update_edgeILb1EEvPfPKiS2_S2_iiPiPyS0_mmS2_iiiiE4done_1];
	setp.eq.s16 	%p25, %rs5, 0;
	@%p25 bra 	$L__BB1_191;
$L__BB1_200:
	bar.sync 	0;
	setp.lt.s32 	%p26, %r259, 2;
	@%p26 bra 	$L__BB1_201;
	bra.uni 	$L__BB1_208;
$L__BB1_201:
	mov.u32 	%r262, %r2;
	@%p13 bra 	$L__BB1_205;
$L__BB1_202:
	setp.eq.s32 	%p33, %r262, %r9;
	@%p33 bra 	$L__BB1_204;
	mul.wide.s32 	%rd129, %r262, 4;
	add.s64 	%rd130, %rd4, %rd129;
	add.s64 	%rd131, %rd64, %rd129;
	ld.global.f32 	%f18, [%rd131];
	atom.global.add.f32 	%f19, [%rd130], %f18;
$L__BB1_204:
	add.s32 	%r262, %r262, %r3;
	setp.lt.s32 	%p34, %r262, %r93;
	@%p34 bra 	$L__BB1_202;
$L__BB1_205:
	bar.sync 	0;
$L__BB1_206:
	cvt.u32.u64 	%r233, %rd11;
	add.s32 	%r234, %r233, %r5;
	setp.lt.s32 	%p172, %r234, %r95;
	@%p172 bra 	$L__BB1_2;
$L__BB1_207:
	ret;
$L__BB1_208:
	setp.ge.s32 	%p27, %r2, %r4;
	add.s32 	%r85, %r259, -1;
	@%p27 bra 	$L__BB1_214;
	mov.u32 	%r261, %r2;
$L__BB1_210:
	mul.wide.s32 	%rd111, %r261, 4;
	add.s64 	%rd112, %rd3, %rd111;
	ld.global.nc.u32 	%r87, [%rd112];
	mul.wide.s32 	%rd113, %r87, 4;
	add.s64 	%rd114, %rd13, %rd113;
	ld.global.u32 	%r112, [%rd114];
	setp.ne.s32 	%p28, %r112, %r85;
	@%p28 bra 	$L__BB1_213;
	mul.wide.s32 	%rd115, %r261, 4;
	add.s64 	%rd116, %rd2, %rd115;
	ld.global.nc.u32 	%r88, [%rd116];
	mul.wide.s32 	%rd117, %r88, 4;
	add.s64 	%rd118, %rd13, %rd117;
	ld.global.u32 	%r113, [%rd118];
	add.s32 	%r114, %r113, 2;
	setp.ne.s32 	%p29, %r259, %r114;
	@%p29 bra 	$L__BB1_213;
	mul.wide.s32 	%rd119, %r88, 8;
	add.s64 	%rd120, %rd65, %rd119;
	ld.global.u64 	%rd121, [%rd120];
	cvt.rn.f32.u64 	%f11, %rd121;
	mul.wide.s32 	%rd122, %r87, 8;
	add.s64 	%rd123, %rd65, %rd122;
	ld.global.u64 	%rd124, [%rd123];
	cvt.rn.f32.u64 	%f12, %rd124;
	div.rn.f32 	%f13, %f11, %f12;
	mul.wide.s32 	%rd125, %r87, 4;
	add.s64 	%rd126, %rd64, %rd125;
	ld.global.f32 	%f14, [%rd126];
	add.f32 	%f15, %f14, 0f3F800000;
	mul.f32 	%f16, %f13, %f15;
	mul.wide.s32 	%rd127, %r88, 4;
	add.s64 	%rd128, %rd64, %rd127;
	atom.global.add.f32 	%f17, [%rd128], %f16;
$L__BB1_213:
	add.s32 	%r261, %r261, %r3;
	setp.lt.s32 	%p30, %r261, %r4;
	@%p30 bra 	$L__BB1_210;
$L__BB1_214:
	bar.sync 	0;
	setp.gt.s32 	%p31, %r259, 2;
	mov.u32 	%r259, %r85;
	@%p31 bra 	$L__BB1_208;
	bra.uni 	$L__BB1_201;
$L__BB1_215:
	ld.shared.u64 	%rd253, [_ZZ18bc_gpu_update_edgeILb1EEvPfPKiS2_S2_iiPiPyS0_mmS2_iiiiE2dP_0];
	mul.wide.s32 	%rd254, %r40, 8;
	add.s64 	%rd255, %rd253, %rd254;
	mul.wide.s32 	%rd256, %r244, 8;
	add.s64 	%rd257, %rd253, %rd256;
	ld.u64 	%rd258, [%rd257];
	atom.add.u64 	%rd259, [%rd255], %rd258;
	ld.shared.u64 	%rd260, [_ZZ18bc_gpu_update_edgeILb1EEvPfPKiS2_S2_iiPiPyS0_mmS2_iiiiE13sigma_hat_row];
	add.s64 	%rd261, %rd260, %rd254;
	ld.shared.u64 	%rd262, [_ZZ18bc_gpu_update_edgeILb1EEvPfPKiS2_S2_iiPiPyS0_mmS2_iiiiE2dP_0];
	add.s64 	%rd263, %rd262, %rd256;
	ld.u64 	%rd264, [%rd263];
	atom.add.u64 	%rd265, [%rd261], %rd264;
	mov.b16 	%rs9, 0;
	st.shared.u8 	[_ZZ18bc_gpu_update_edgeILb1EEvPfPKiS2_S2_iiPiPyS0_mmS2_iiiiE4done_0], %rs9;
	ld.shared.u64 	%rd266, [_ZZ18bc_gpu_update_edgeILb1EEvPfPKiS2_S2_iiPiPyS0_mmS2_iiiiE2Q2];
	mul.wide.s32 	%rd267, %r40, 4;
	add.s64 	%rd268, %rd266, %rd267;
	mov.b32 	%r140, 1;
	st.u32 	[%rd268], %r140;
	bra.uni 	$L__BB1_90;

}
	// .globl	_Z22bc_gpu_update_edge_optILb0ELi0EEvPfPKiS2_S2_iiPiPyS0_S3_S4_S0_S3_S3_S3_S3_S3_S3_S3_mmmmS2_iiii
.visible .entry _Z22bc_gpu_update_edge_optILb0ELi0EEvPfPKiS2_S2_iiPiPyS0_S3_S4_S0_S3_S3_S3_S3_S3_S3_S3_mmmmS2_iiii(
	.param .u64 .ptr .align 1 _Z22bc_gpu_update_edge_optILb0ELi0EEvPfPKiS2_S2_iiPiPyS0_S3_S4_S0_S3_S3_S3_S3_S3_S3_S3_mmmmS2_iiii_param_0,
	.param .u64 .ptr .align 1 _Z22bc_gpu_update_edge_optILb0ELi0EEvPfPKiS2_S2_iiPiPyS0_S3_S4_S0_S3_S3_S3_S3_S3_S3_S3_mmmmS2_iiii_param_1,
	.param .u64 .ptr .align 1 _Z22bc_gpu_update_edge_optILb0ELi0EEvPfPKiS2_S2_iiPiPyS0_S3_S4_S0_S3_S3_S3_S3_S3_S3_S3_mmmmS2_iiii_param_2,
	.param .u64 .ptr .align 1 _Z22bc_gpu_update_edge_optILb0ELi0EEvPfPKiS2_S2_iiPiPyS0_S3_S4_S0_S3_S3_S3_S3_S3_S3_S3_mmmmS2_iiii_param_3,
	.param .u32 _Z22bc_gpu_update_edge_optILb0ELi0EEvPfPKiS2_S2_iiPiPyS0_S3_S4_S0_S3_S3_S3_S3_S3_S3_S3_mmmmS2_iiii_param_4,
	.param .u32 _Z22bc_gpu_update_edge_optILb0ELi0EEvPfPKiS2_S2_iiPiPyS0_S3_S4_S0_S3_S3_S3_S3_S3_S3_S3_mmmmS2_iiii_param_5,
	.param .u64 .ptr .align 1 _Z22bc_gpu_update_edge_optILb0ELi0EEvPfPKiS2_S2_iiPiPyS0_S3_S4_S0_S3_S3_S3_S3_S3_S3_S3_mmmmS2_iiii_param_6,
	.param .u64 .ptr .align 1 _Z22bc_gpu_update_edge_optILb0ELi0EEvPfPKiS2_S2_iiPiPyS0_S3_S4_S0_S3_S3_S3_S3_S3_S3_S3_mmmmS2_iiii_param_7,
	.param .u64 .ptr .align 1 _Z22bc_gpu_update_edge_optILb0ELi0EEvPfPKiS2_S2_iiPiPyS0_S3_S4_S0_S3_S3_S3_S3_S3_S3_S3_mmmmS2_iiii_param_8,
	.param .u64 .ptr .align 1 _Z22bc_gpu_update_edge_optILb0ELi0EEvPfPKiS2_S2_iiPiPyS0_S3_S4_S0_S3_S3_S3_S3_S3_S3_S3_mmmmS2_iiii_param_9,
	.param .u64 .ptr .align 1 _Z22bc_gpu_update_edge_optILb0ELi0EEvPfPKiS2_S2_iiPiPyS0_S3_S4_S0_S3_S3_S3_S3_S3_S3_S3_mmmmS2_iiii_param_10,
	.param .u64 .ptr .align 1 _Z22bc_gpu_update_edge_optILb0ELi0EEvPfPKiS2_S2_iiPiPyS0_S3_S4_S0_S3_S3_S3_S3_S3_S3_S3_mmmmS2_iiii_param_11,
	.param .u64 .ptr .align 1 _Z22bc_gpu_update_edge_optILb0ELi0EEvPfPKiS2_S2_iiPiPyS0_S3_S4_S0_S3_S3_S3_S3_S3_S3_S3_mmmmS2_iiii_param_12,
	.param .u64 .ptr .align 1 _Z22bc_gpu_update_edge_optILb0ELi0EEvPfPKiS2_S2_iiPiPyS0_S3_S4_S0_S3_S3_S3_S3_S3_S3_S3_mmmmS2_iiii_param_13,
	.param .u64 .ptr .align 1 _Z22bc_gpu_update_edge_optILb0ELi0EEvPfPKiS2_S2_iiPiPyS0_S3_S4_S0_S3_S3_S3_S3_S3_S3_S3_mmmmS2_iiii_param_14,
	.param .u64 .ptr .align 1 _Z22bc_gpu_update_edge_optILb0ELi0EEvPfPKiS2_S2_iiPiPyS0_S3_S4_S0_S3_S3_S3_S3_S3_S3_S3_mmmmS2_iiii_param_15,
	.param .u64 .ptr .align 1 _Z22bc_gpu_update_edge_optILb0ELi0EEvPfPKiS2_S2_iiPiPyS0_S3_S4_S0_S3_S3_S3_S3_S3_S3_S3_mmmmS2_iiii_param_16,
	.param .u64 .ptr .align 1 _Z22bc_gpu_update_edge_optILb0ELi0EEvPfPKiS2_S2_iiPiPyS0_S3_S4_S0_S3_S3_S3_S3_S3_S3_S3_mmmmS2_iiii_param_17,
	.param .u64 .ptr .align 1 _Z22bc_gpu_update_edge_optILb0ELi0EEvPfPKiS2_S2_iiPiPyS0_S3_S4_S0_S3_S3_S3_S3_S3_S3_S3_mmmmS2_iiii_param_18,
	.param .u64 _Z22bc_gpu_update_edge_optILb0ELi0EEvPfPKiS2_S2_iiPiPyS0_S3_S4_S0_S3_S3_S3_S3_S3_S3_S3_mmmmS2_iiii_param_19,
	.param .u64 _Z22bc_gpu_update_edge_optILb0ELi0EEvPfPKiS2_S2_iiPiPyS0_S3_S4_S0_S3_S3_S3_S3_S3_S3_S3_mmmmS2_iiii_param_20,
	.param .u64 _Z22bc_gpu_update_edge_optILb0ELi0EEvPfPKiS2_S2_iiPiPyS0_S3_S4_S0_S3_S3_S3_S3_S3_S3_S3_mmmmS2_iiii_param_21,
	.param .u64 _Z22bc_gpu_update_edge_optILb0ELi0EEvPfPKiS2_S2_iiPiPyS0_S3_S4_S0_S3_S3_S3_S3_S3_S3_S3_mmmmS2_iiii_param_22,
	.param .u64 .ptr .align 1 _Z22bc_gpu_update_edge_optILb0ELi0EEvPfPKiS2_S2_iiPiPyS0_S3_S4_S0_S3_S3_S3_S3_S3_S3_S3_mmmmS2_iiii_param_23,
	.param .u32 _Z22bc_gpu_update_edge_optILb0ELi0EEvPfPKiS2_S2_iiPiPyS0_S3_S4_S0_S3_S3_S3_S3_S3_S3_S3_mmmmS2_iiii_param_24,
	.param .u32 _Z22bc_gpu_update_edge_optILb0ELi0EEvPfPKiS2_S2_iiPiPyS0_S3_S4_S0_S3_S3_S3_S3_S3_S3_S3_mmmmS2_iiii_param_25,
	.param .u32 _Z22bc_gpu_update_edge_optILb0ELi0EEvPfPKiS2_S2_iiPiPyS0_S3_S4_S0_S3_S3_S3_S3_S3_S3_S3_mmmmS2_iiii_param_26,
	.param .u32 _Z22bc_gpu_update_edge_optILb0ELi0EEvPfPKiS2_S2_iiPiPyS0_S3_S4_S0_S3_S3_S3_S3_S3_S3_S3_mmmmS2_iiii_param_27
)
{
	.reg .pred 	%p<139>;
	.reg .b16 	%rs<25>;
	.reg .b32 	%r<223>;
	.reg .b32 	%f<71>;
	.reg .b64 	%rd<463>;
	// demoted variable
	.shared .align 4 .u32 _ZZ22bc_gpu_update_edge_optILb0ELi0EEvPfPKiS2_S2_iiPiPyS0_S3_S4_S0_S3_S3_S3_S3_S3_S3_S3_mmmmS2_iiiiE1l;
	// demoted variable
	.shared .align 4 .u32 _ZZ22bc_gpu_update_edge_optILb0ELi0EEvPfPKiS2_S2_iiPiPyS0_S3_S4_S0_S3_S3_S3_S3_S3_S3_S3_mmmmS2_iiiiE1i;
	// demoted variable
	.shared .align 1 .u8 _ZZ22bc_gpu_update_edge_optILb0ELi0EEvPfPKiS2_S2_iiPiPyS0_S3_S4_S0_S3_S3_S3_S3_S3_S3_S3_mmmmS2_iiiiE7compute;
	// demoted variable
	.shared .align 4 .u32 _ZZ22bc_gpu_update_edge_optILb0ELi0EEvPfPKiS2_S2_iiPiPyS0_S3_S4_S0_S3_S3_S3_S3_S3_S3_S3_mmmmS2_iiiiE9recompute;
	// demoted variable
	.shared .align 4 .u32 _ZZ22bc_gpu_update_edge_optILb0ELi0EEvPfPKiS2_S2_iiPiPyS0_S3_S4_S0_S3_S3_S3_S3_S3_S3_S3_mmmmS2_iiiiE5u_low;
	// demoted variable
	.shared .align 4 .u32 _ZZ22bc_gpu_update_edge_optILb0ELi0EEvPfPKiS2_S2_iiPiPyS0_S3_S4_S0_S3_S3_S3_S3_S3_S3_S3_mmmmS2_iiiiE6u_high;
	// demoted variable
	.shared .align 8 .u64 _ZZ22bc_gpu_update_edge_optILb0ELi0EEvPfPKiS2_S2_iiPiPyS0_S3_S4_S0_S3_S3_S3_S3_S3_S3_S3_mmmmS2_iiiiE5d_row;
	// demoted variable
	.shared .align 8 .u64 _ZZ22bc_gpu_update_edge_optILb0ELi0EEvPfPKiS2_S2_iiPiPyS0_S3_S4_S0_S3_S3_S3_S3_S3_S3_S3_mmmmS2_iiiiE9sigma_row;
	// demoted variable
	.shared .align 8 .u64 _ZZ22bc_gpu_update_edge_optILb0ELi0EEvPfPKiS2_S2_iiPiPyS0_S3_S4_S0_S3_S3_S3_S3_S3_S3_S3_mmmmS2_iiiiE9delta_row;
	// demoted variable
	.shared .align 4 .u32 _ZZ22bc_gpu_update_edge_optILb0ELi0EEvPfPKiS2_S2_iiPiPyS0_S3_S4_S0_S3_S3_S3_S3_S3_S3_S3_mmmmS2_iiiiE9src_level;
	// demoted variable
	.shared .align 4 .u32 _ZZ22bc_gpu_update_edge_optILb0ELi0EEvPfPKiS2_S2_iiPiPyS0_S3_S4_S0_S3_S3_S3_S3_S3_S3_S3_mmmmS2_iiiiE9dst_level;
	// demoted variable
	.shared .align 8 .u64 _ZZ22bc_gpu_update_edge_optILb0ELi0EEvPfPKiS2_S2_iiPiPyS0_S3_S4_S0_S3_S3_S3_S3_S3_S3_S3_mmmmS2_iiiiE11touched_row;
	// demoted variable
	.shared .align 8 .u64 _ZZ22bc_gpu_update_edge_optILb0ELi0EEvPfPKiS2_S2_iiPiPyS0_S3_S4_S0_S3_S3_S3_S3_S3_S3_S3_mmmmS2_iiiiE13sigma_hat_row;
	// demoted variable
	.shared .align 8 .u64 _ZZ22bc_gpu_update_edge_optILb0ELi0EEvPfPKiS2_S2_iiPiPyS0_S3_S4_S0_S3_S3_S3_S3_S3_S3_S3_mmmmS2_iiiiE13delta_hat_row;
	// demoted variable
	.shared .align 8 .u64 _ZZ22bc_gpu_update_edge_optILb0ELi0EEvPfPKiS2_S2_iiPiPyS0_S3_S4_S0_S3_S3_S3_S3_S3_S3_S3_mmmmS2_iiiiE5Q_row;
	// demoted variable
	.shared .align 8 .u64 _ZZ22bc_gpu_update_edge_optILb0ELi0EEvPfPKiS2_S2_iiPiPyS0_S3_S4_S0_S3_S3_S3_S3_S3_S3_S3_mmmmS2_iiiiE6Q2_row;
	// demoted variable
	.shared .align 8 .u64 _ZZ22bc_gpu_update_edge_optILb0ELi0EEvPfPKiS2_S2_iiPiPyS0_S3_S4_S0_S3_S3_S3_S3_S3_S3_S3_mmmmS2_iiiiE8temp_row;
	// demoted variable
	.shared .align 8 .u64 _ZZ22bc_gpu_update_edge_optILb0ELi0EEvPfPKiS2_S2_iiPiPyS0_S3_S4_S0_S3_S3_S3_S3_S3_S3_S3_mmmmS2_iiiiE6QQ_row;
	// demoted variable
	.shared .align 4 .u32 _ZZ22bc_gpu_update_edge_optILb0ELi0EEvPfPKiS2_S2_iiPiPyS0_S3_S4_S0_S3_S3_S3_S3_S3_S3_S3_mmmmS2_iiiiE13current_depth;
	// demoted variable
	.shared .align 1 .u8 _ZZ22bc_gpu_update_edge_optILb0ELi0EEvPfPKiS2_S2_iiPiPyS0_S3_S4_S0_S3_S3_S3_S3_S3_S3_S3_mmmmS2_iiiiE4done;
	// demoted variable
	.shared .align 8 .u64 _ZZ22bc_gpu_update_edge_optILb0ELi0EEvPfPKiS2_S2_iiPiPyS0_S3_S4_S0_S3_S3_S3_S3_S3_S3_S3_mmmmS2_iiiiE11touched_row_0;
	// demoted variable
	.shared .align 8 .u64 _ZZ22bc_gpu_update_edge_optILb0ELi0EEvPfPKiS2_S2_iiPiPyS0_S3_S4_S0_S3_S3_S3_S3_S3_S3_S3_mmmmS2_iiiiE13sigma_hat_row_0;
	// demoted variable
	.shared .align 8 .u64 _ZZ22bc_gpu_update_edge_optILb0ELi0EEvPfPKiS2_S2_iiPiPyS0_S3_S4_S0_S3_S3_S3_S3_S3_S3_S3_mmmmS2_iiiiE13delta_hat_row_0;
	// demoted variable
	.shared .align 8 .u64 _ZZ22bc_gpu_update_edge_optILb0ELi0EEvPfPKiS2_S2_iiPiPyS0_S3_S4_S0_S3_S3_S3_S3_S3_S3_S3_mmmmS2_iiiiE9moved_row;
	// demoted variable
	.shared .align 8 .u64 _ZZ22bc_gpu_update_edge_optILb0ELi0EEvPfPKiS2_S2_iiPiPyS0_S3_S4_S0_S3_S3_S3_S3_S3_S3_S3_mmmmS2_iiiiE12movement_row;
	// demoted variable
	.shared .align 8 .u64 _ZZ22bc_gpu_update_edge_optILb0ELi0EEvPfPKiS2_S2_iiPiPyS0_S3_S4_S0_S3_S3_S3_S3_S3_S3_S3_mmmmS2_iiiiE5Q_row_0;
	// demoted variable
	.shared .align 8 .u64 _ZZ22bc_gpu_update_edge_optILb0ELi0EEvPfPKiS2_S2_iiPiPyS0_S3_S4_S0_S3_S3_S3_S3_S3_S3_S3_mmmmS2_iiiiE6Q2_row_0;
	// demoted variable
	.shared .align 8 .u64 _ZZ22bc_gpu_update_edge_optILb0ELi0EEvPfPKiS2_S2_iiPiPyS0_S3_S4_S0_S3_S3_S3_S3_S3_S3_S3_mmmmS2_iiiiE6QQ_row_0;
	// demoted variable
	.shared .align 4 .u32 _ZZ22bc_gpu_update_edge_optILb0ELi0EEvPfPKiS2_S2_iiPiPyS0_S3_S4_S0_S3_S3_S3_S3_S3_S3_S3_mmmmS2_iiiiE13current_depth_0;
	// demoted variable
	.shared .align 1 .u8 _ZZ22bc_gpu_update_edge_optILb0ELi0EEvPfPKiS2_S2_iiPiPyS0_S3_S4_S0_S3_S3_S3_S3_S3_S3_S3_mmmmS2_iiiiE4done_0;
	// demoted variable
	.shared .align 1 .u8 _ZZ22bc_gpu_update_edge_optILb0ELi0EEvPfPKiS2_S2_iiPiPyS0_S3_S4_S0_S3_S3_S3_S3_S3_S3_S3_mmmmS2_iiiiE6repeat;
	// demoted variable
	.shared .align 1 .u8 _ZZ22bc_gpu_update_edge_optILb0ELi0EEvPfPKiS2_S2_iiPiPyS0_S3_S4_S0_S3_S3_S3_S3_S3_S3_S3_mmmmS2_iiiiE7QQfound;
	// demoted variable
	.shared .align 4 .u32 _ZZ22bc_gpu_update_edge_optILb0ELi0EEvPfPKiS2_S2_iiPiPyS0_S3_S4_S0_S3_S3_S3_S3_S3_S3_S3_mmmmS2_iiiiE5maxQQ;
	ld.param.u64 	%rd78, [_Z22bc_gpu_update_edge_optILb0ELi0EEvPfPKiS2_S2_iiPiPyS0_S3_S4_S0_S3_S3_S3_S3_S3_S3_S3_mmmmS2_iiii_param_0];
	ld.param.u64 	%rd79, [_Z22bc_gpu_update_edge_optILb0ELi0EEvPfPKiS2_S2_iiPiPyS0_S3_S4_S0_S3_S3_S3_S3_S3_S3_S3_mmmmS2_iiii_param_2];
	ld.param.u64 	%rd80, [_Z22bc_gpu_update_edge_optILb0ELi0EEvPfPKiS2_S2_iiPiPyS0_S3_S4_S0_S3_S3_S3_S3_S3_S3_S3_mmmmS2_iiii_param_3];
	ld.param.u32 	%r68, [_Z22bc_gpu_update_edge_optILb0ELi0EEvPfPKiS2_S2_iiPiPyS0_S3_S4_S0_S3_S3_S3_S3_S3_S3_S3_mmmmS2_iiii_param_4];
	ld.param.u32 	%r69, [_Z22bc_gpu_update_edge_optILb0ELi0EEvPfPKiS2_S2_iiPiPyS0_S3_S4_S0_S3_S3_S3_S3_S3_S3_S3_mmmmS2_iiii_param_5];
	ld.param.u64 	%rd61, [_Z22bc_gpu_update_edge_optILb0ELi0EEvPfPKiS2_S2_iiPiPyS0_S3_S4_S0_S3_S3_S3_S3_S3_S3_S3_mmmmS2_iiii_param_6];
	ld.param.u64 	%rd62, [_Z22bc_gpu_update_edge_optILb0ELi0EEvPfPKiS2_S2_iiPiPyS0_S3_S4_S0_S3_S3_S3_S3_S3_S3_S3_mmmmS2_iiii_param_7];
	ld.param.u64 	%rd63, [_Z22bc_gpu_update_edge_optILb0ELi0EEvPfPKiS2_S2_iiPiPyS0_S3_S4_S0_S3_S3_S3_S3_S3_S3_S3_mmmmS2_iiii_param_8];
	ld.param.u64 	%rd66, [_Z22bc_gpu_update_edge_optILb0ELi0EEvPfPKiS2_S2_iiPiPyS0_S3_S4_S0_S3_S3_S3_S3_S3_S3_S3_mmmmS2_iiii_param_11];
	ld.param.u64 	%rd67, [_Z22bc_gpu_update_edge_optILb0ELi0EEvPfPKiS2_S2_iiPiPyS0_S3_S4_S0_S3_S3_S3_S3_S3_S3_S3_mmmmS2_iiii_param_12];
	ld.param.u64 	%rd68, [_Z22bc_gpu_update_edge_optILb0ELi0EEvPfPKiS2_S2_iiPiPyS0_S3_S4_S0_S3_S3_S3_S3_S3_S3_S3_mmmmS2_iiii_param_13];
	ld.param.u64 	%rd69, [_Z22bc_gpu_update_edge_optILb0ELi0EEvPfPKiS2_S2_iiPiPyS0_S3_S4_S0_S3_S3_S3_S3_S3_S3_S3_mmmmS2_iiii_param_14];
	ld.param.u64 	%rd71, [_Z22bc_gpu_update_edge_optILb0ELi0EEvPfPKiS2_S2_iiPiPyS0_S3_S4_S0_S3_S3_S3_S3_S3_S3_S3_mmmmS2_iiii_param_16];
	ld.param.u64 	%rd74, [_Z22bc_gpu_update_edge_optILb0ELi0EEvPfPKiS2_S2_iiPiPyS0_S3_S4_S0_S3_S3_S3_S3_S3_S3_S3_mmmmS2_iiii_param_19];
	ld.param.u64 	%rd75, [_Z22bc_gpu_update_edge_optILb0ELi0EEvPfPKiS2_S2_iiPiPyS0_S3_S4_S0_S3_S3_S3_S3_S3_S3_S3_mmmmS2_iiii_param_20];
	ld.param.u64 	%rd76, [_Z22bc_gpu_update_edge_optILb0ELi0EEvPfPKiS2_S2_iiPiPyS0_S3_S4_S0_S3_S3_S3_S3_S3_S3_S3_mmmmS2_iiii_param_21];
	ld.param.u64 	%rd77, [_Z22bc_gpu_update_edge_optILb0ELi0EEvPfPKiS2_S2_iiPiPyS0_S3_S4_S0_S3_S3_S3_S3_S3_S3_S3_mmmmS2_iiii_param_22];
	ld.param.u32 	%r70, [_Z22bc_gpu_update_edge_optILb0ELi0EEvPfPKiS2_S2_iiPiPyS0_S3_S4_S0_S3_S3_S3_S3_S3_S3_S3_mmmmS2_iiii_param_24];
	ld.param.u32 	%r71, [_Z22bc_gpu_update_edge_optILb0ELi0EEvPfPKiS2_S2_iiPiPyS0_S3_S4_S0_S3_S3_S3_S3_S3_S3_S3_mmmmS2_iiii_param_25];
	ld.param.u32 	%r72, [_Z22bc_gpu_update_edge_optILb0ELi0EEvPfPKiS2_S2_iiPiPyS0_S3_S4_S0_S3_S3_S3_S3_S3_S3_S3_mmmmS2_iiii_param_26];
	ld.param.u32 	%r73, [_Z22bc_gpu_update_edge_optILb0ELi0EEvPfPKiS2_S2_iiPiPyS0_S3_S4_S0_S3_S3_S3_S3_S3_S3_S3_mmmmS2_iiii_param_27];
	cvta.to.global.u64 	%rd1, %rd80;
	cvta.to.global.u64 	%rd2, %rd79;
	cvta.to.global.u64 	%rd3, %rd78;
	mov.u32 	%r1, %tid.x;
	setp.ne.s32 	%p2, %r1, 0;
	@%p2 bra 	$L__BB2_2;
	mov.u32 	%r74, %ctaid.x;
	add.s32 	%r75, %r70, %r74;
	st.shared.u32 	[_ZZ22bc_gpu_update_edge_optILb0ELi0EEvPfPKiS2_S2_iiPiPyS0_S3_S4_S0_S3_S3_S3_S3_S3_S3_S3_mmmmS2_iiiiE1l], %r75;
$L__BB2_2:
	bar.sync 	0;
	ld.shared.u32 	%r202, [_ZZ22bc_gpu_update_edge_optILb0ELi0EEvPfPKiS2_S2_iiPiPyS0_S3_S4_S0_S3_S3_S3_S3_S3_S3_S3_mmmmS2_iiiiE1l];
	setp.ge.s32 	%p3, %r202, %r71;
	@%p3 bra 	$L__BB2_138;
	ld.param.u64 	%rd448, [_Z22bc_gpu_update_edge_optILb0ELi0EEvPfPKiS2_S2_iiPiPyS0_S3_S4_S0_S3_S3_S3_S3_S3_S3_S3_mmmmS2_iiii_param_18];
	ld.param.u64 	%rd447, [_Z22bc_gpu_update_edge_optILb0ELi0EEvPfPKiS2_S2_iiPiPyS0_S3_S4_S0_S3_S3_S3_S3_S3_S3_S3_mmmmS2_iiii_param_17];
	ld.param.u64 	%rd446, [_Z22bc_gpu_update_edge_optILb0ELi0EEvPfPKiS2_S2_iiPiPyS0_S3_S4_S0_S3_S3_S3_S3_S3_S3_S3_mmmmS2_iiii_param_15];
	ld.param.u64 	%rd445, [_Z22bc_gpu_update_edge_optILb0ELi0EEvPfPKiS2_S2_iiPiPyS0_S3_S4_S0_S3_S3_S3_S3_S3_S3_S3_mmmmS2_iiii_param_10];
	ld.param.u64 	%rd444, [_Z22bc_gpu_update_edge_optILb0ELi0EEvPfPKiS2_S2_iiPiPyS0_S3_S4_S0_S3_S3_S3_S3_S3_S3_S3_mmmmS2_iiii_param_9];
	mov.u32 	%r3, %ctaid.x;
	cvt.u64.u32 	%rd81, %r3;
	mul.lo.s64 	%rd82, %rd74, %rd81;
	add.s64 	%rd4, %rd444, %rd82;
	mad.lo.s64 	%rd5, %rd75, %rd81, %rd445;
	add.s64 	%rd6, %rd66, %rd82;
	add.s64 	%rd7, %rd67, %rd82;
	add.s64 	%rd8, %rd68, %rd82;
	mul.lo.s64 	%rd83, %rd76, %rd81;
	add.s64 	%rd9, %rd69, %rd83;
	add.s64 	%rd10, %rd446, %rd83;
	add.s64 	%rd11, %rd71, %rd82;
	mov.u32 	%r4, %ntid.x;
	shl.b32 	%r5, %r69, 1;
	mad.lo.s64 	%rd12, %rd77, %rd81, %rd447;
	mov.u32 	%r6, %nctaid.x;
	cvta.to.global.u64 	%rd13, %rd448;
	cvta.to.global.u64 	%rd14, %rd61;
$L__BB2_4:
	setp.ne.s32 	%p4, %r1, 0;
	@%p4 bra 	$L__BB2_6;
	st.shared.u32 	[_ZZ22bc_gpu_update_edge_optILb0ELi0EEvPfPKiS2_S2_iiPiPyS0_S3_S4_S0_S3_S3_S3_S3_S3_S3_S3_mmmmS2_iiiiE1i], %r202;
$L__BB2_6:
	bar.sync 	0;
	@%p4 bra 	$L__BB2_10;
	ld.shared.u32 	%r76, [_ZZ22bc_gpu_update_edge_optILb0ELi0EEvPfPKiS2_S2_iiPiPyS0_S3_S4_S0_S3_S3_S3_S3_S3_S3_S3_mmmmS2_iiiiE1l];
	mul.wide.s32 	%rd84, %r76, 4;
	add.s64 	%rd85, %rd13, %rd84;
	atom.global.exch.b32 	%r77, [%rd85], 1;
	setp.ne.s32 	%p6, %r77, 0;
	@%p6 bra 	$L__BB2_9;
	mov.b16 	%rs2, 1;
	st.shared.u8 	[_ZZ22bc_gpu_update_edge_optILb0ELi0EEvPfPKiS2_S2_iiPiPyS0_S3_S4_S0_S3_S3_S3_S3_S3_S3_S3_mmmmS2_iiiiE7compute], %rs2;
	bra.uni 	$L__BB2_10;
$L__BB2_9:
	mov.b16 	%rs1, 0;
	st.shared.u8 	[_ZZ22bc_gpu_update_edge_optILb0ELi0EEvPfPKiS2_S2_iiPiPyS0_S3_S4_S0_S3_S3_S3_S3_S3_S3_S3_mmmmS2_iiiiE7compute], %rs1;
$L__BB2_10:
	bar.sync 	0;
	ld.shared.u8 	%rs3, [_ZZ22bc_gpu_update_edge_optILb0ELi0EEvPfPKiS2_S2_iiPiPyS0_S3_S4_S0_S3_S3_S3_S3_S3_S3_S3_mmmmS2_iiiiE7compute];
	setp.ne.s16 	%p7, %rs3, 0;
	@%p7 bra 	$L__BB2_14;
	@%p4 bra 	$L__BB2_13;
	ld.shared.u32 	%r200, [_ZZ22bc_gpu_update_edge_optILb0ELi0EEvPfPKiS2_S2_iiPiPyS0_S3_S4_S0_S3_S3_S3_S3_S3_S3_S3_mmmmS2_iiiiE1l];
	add.s32 	%r201, %r200, 1;
	st.shared.u32 	[_ZZ22bc_gpu_update_edge_optILb0ELi0EEvPfPKiS2_S2_iiPiPyS0_S3_S4_S0_S3_S3_S3_S3_S3_S3_S3_mmmmS2_iiiiE1l], %r201;
$L__BB2_13:
	bar.sync 	0;
	bra.uni 	$L__BB2_137;
$L__BB2_14:
	@%p4 bra 	$L__BB2_28;
	ld.shared.s32 	%rd86, [_ZZ22bc_gpu_update_edge_optILb0ELi0EEvPfPKiS2_S2_iiPiPyS0_S3_S4_S0_S3_S3_S3_S3_S3_S3_S3_mmmmS2_iiiiE1l];
	mul.lo.s64 	%rd87, %rd74, %rd86;
	add.s64 	%rd88, %rd14, %rd87;
	add.s64 	%rd89, %rd61, %rd87;
	st.shared.u64 	[_ZZ22bc_gpu_update_edge_optILb0ELi0EEvPfPKiS2_S2_iiPiPyS0_S3_S4_S0_S3_S3_S3_S3_S3_S3_S3_mmmmS2_iiiiE5d_row], %rd89;
	mad.lo.s64 	%rd90, %rd75, %rd86, %rd62;
	st.shared.u64 	[_ZZ22bc_gpu_update_edge_optILb0ELi0EEvPfPKiS2_S2_iiPiPyS0_S3_S4_S0_S3_S3_S3_S3_S3_S3_S3_mmmmS2_iiiiE9sigma_row], %rd90;
	add.s64 	%rd91, %rd63, %rd87;
	st.shared.u64 	[_ZZ22bc_gpu_update_edge_optILb0ELi0EEvPfPKiS2_S2_iiPiPyS0_S3_S4_S0_S3_S3_S3_S3_S3_S3_S3_mmmmS2_iiiiE9delta_row], %rd91;
	mul.wide.s32 	%rd92, %r72, 4;
	add.s64 	%rd93, %rd88, %rd92;
	ld.global.u32 	%r8, [%rd93];
	st.shared.u32 	[_ZZ22bc_gpu_update_edge_optILb0ELi0EEvPfPKiS2_S2_iiPiPyS0_S3_S4_S0_S3_S3_S3_S3_S3_S3_S3_mmmmS2_iiiiE9src_level], %r8;
	mul.wide.s32 	%rd94, %r73, 4;
	add.s64 	%rd95, %rd88, %rd94;
	ld.global.u32 	%r9, [%rd95];
	st.shared.u32 	[_ZZ22bc_gpu_update_edge_optILb0ELi0EEvPfPKiS2_S2_iiPiPyS0_S3_S4_S0_S3_S3_S3_S3_S3_S3_S3_mmmmS2_iiiiE9dst_level], %r9;
	setp.ne.s32 	%p9, %r8, %r9;
	@%p9 bra 	$L__BB2_17;
	mov.b32 	%r83, 0;
	st.shared.u32 	[_ZZ22bc_gpu_update_edge_optILb0ELi0EEvPfPKiS2_S2_iiPiPyS0_S3_S4_S0_S3_S3_S3_S3_S3_S3_S3_mmmmS2_iiiiE9recompute], %r83;
	bra.uni 	$L__BB2_28;
$L__BB2_17:
	setp.ne.s32 	%p10, %r8, 2147483647;
	setp.ne.s32 	%p11, %r9, 2147483647;
	and.pred  	%p12, %p10, %p11;
	@%p12 bra 	$L__BB2_21;
	mov.b32 	%r82, 2;
	st.shared.u32 	[_ZZ22bc_gpu_update_edge_optILb0ELi0EEvPfPKiS2_S2_iiPiPyS0_S3_S4_S0_S3_S3_S3_S3_S3_S3_S3_mmmmS2_iiiiE9recompute], %r82;
	setp.le.s32 	%p16, %r8, %r9;
	@%p16 bra 	$L__BB2_20;
	st.shared.u32 	[_ZZ22bc_gpu_update_edge_optILb0ELi0EEvPfPKiS2_S2_iiPiPyS0_S3_S4_S0_S3_S3_S3_S3_S3_S3_S3_mmmmS2_iiiiE5u_low], %r72;
	st.shared.u32 	[_ZZ22bc_gpu_update_edge_optILb0ELi0EEvPfPKiS2_S2_iiPiPyS0_S3_S4_S0_S3_S3_S3_S3_S3_S3_S3_mmmmS2_iiiiE6u_high], %r73;
	bra.uni 	$L__BB2_28;
$L__BB2_20:
	st.shared.u32 	[_ZZ22bc_gpu_update_edge_optILb0ELi0EEvPfPKiS2_S2_iiPiPyS0_S3_S4_S0_S3_S3_S3_S3_S3_S3_S3_mmmmS2_iiiiE6u_high], %r72;
	st.shared.u32 	[_ZZ22bc_gpu_update_edge_optILb0ELi0EEvPfPKiS2_S2_iiPiPyS0_S3_S4_S0_S3_S3_S3_S3_S3_S3_S3_mmmmS2_iiiiE5u_low], %r73;
	bra.uni 	$L__BB2_28;
$L__BB2_21:
	sub.s32 	%r78, %r8, %r9;
	abs.s32 	%r79, %r78;
	setp.ne.s32 	%p13, %r79, 1;
	@%p13 bra 	$L__BB2_25;
	mov.b32 	%r81, 1;
	st.shared.u32 	[_ZZ22bc_gpu_update_edge_optILb0ELi0EEvPfPKiS2_S2_iiPiPyS0_S3_S4_S0_S3_S3_S3_S3_S3_S3_S3_mmmmS2_iiiiE9recompute], %r81;
	setp.le.s32 	%p15, %r8, %r9;
	@%p15 bra 	$L__BB2_24;
	st.shared.u32 	[_ZZ22bc_gpu_update_edge_optILb0ELi0EEvPfPKiS2_S2_iiPiPyS0_S3_S4_S0_S3_S3_S3_S3_S3_S3_S3_mmmmS2_iiiiE5u_low], %r72;
	st.shared.u32 	[_ZZ22bc_gpu_update_edge_optILb0ELi0EEvPfPKiS2_S2_iiPiPyS0_S3_S4_S0_S3_S3_S3_S3_S3_S3_S3_mmmmS2_iiiiE6u_high], %r73;
	bra.uni 	$L__BB2_28;
$L__BB2_24:
	st.shared.u32 	[_ZZ22bc_gpu_update_edge_optILb0ELi0EEvPfPKiS2_S2_iiPiPyS0_S3_S4_S0_S3_S3_S3_S3_S3_S3_S3_mmmmS2_iiiiE6u_high], %r72;
	st.shared.u32 	[_ZZ22bc_gpu_update_edge_optILb0ELi0EEvPfPKiS2_S2_iiPiPyS0_S3_S4_S0_S3_S3_S3_S3_S3_S3_S3_mmmmS2_iiiiE5u_low], %r73;
	bra.uni 	$L__BB2_28;
$L__BB2_25:
	mov.b32 	%r80, 2;
	st.shared.u32 	[_ZZ22bc_gpu_update_edge_optILb0ELi0EEvPfPKiS2_S2_iiPiPyS0_S3_S4_S0_S3_S3_S3_S3_S3_S3_S3_mmmmS2_iiiiE9recompute], %r80;
	setp.le.s32 	%p14, %r8, %r9;
	@%p14 bra 	$L__BB2_27;
	st.shared.u32 	[_ZZ22bc_gpu_update_edge_optILb0ELi0EEvPfPKiS2_S2_iiPiPyS0_S3_S4_S0_S3_S3_S3_S3_S3_S3_S3_mmmmS2_iiiiE5u_low], %r72;
	st.shared.u32 	[_ZZ22bc_gpu_update_edge_optILb0ELi0EEvPfPKiS2_S2_iiPiPyS0_S3_S4_S0_S3_S3_S3_S3_S3_S3_S3_mmmmS2_iiiiE6u_high], %r73;
	bra.uni 	$L__BB2_28;
$L__BB2_27:
	st.shared.u32 	[_ZZ22bc_gpu_update_edge_optILb0ELi0EEvPfPKiS2_S2_iiPiPyS0_S3_S4_S0_S3_S3_S3_S3_S3_S3_S3_mmmmS2_iiiiE6u_high], %r72;
	st.shared.u32 	[_ZZ22bc_gpu_update_edge_optILb0ELi0EEvPfPKiS2_S2_iiPiPyS0_S3_S4_S0_S3_S3_S3_S3_S3_S3_S3_mmmmS2_iiiiE5u_low], %r73;
$L__BB2_28:
	bar.sync 	0;
	ld.shared.u32 	%r84, [_ZZ22bc_gpu_update_edge_optILb0ELi0EEvPfPKiS2_S2_iiPiPyS0_S3_S4_S0_S3_S3_S3_S3_S3_S3_S3_mmmmS2_iiiiE9recompute];
	setp.eq.s32 	%p17, %r84, 2;
	@%p17 bra 	$L__BB2_78;
	setp.ne.s32 	%p18, %r84, 1;
	@%p18 bra 	$L__BB2_134;
	@%p4 bra 	$L__BB2_32;
	st.shared.u64 	[_ZZ22bc_gpu_update_edge_optILb0ELi0EEvPfPKiS2_S2_iiPiPyS0_S3_S4_S0_S3_S3_S3_S3_S3_S3_S3_mmmmS2_iiiiE11touched_row], %rd4;
	st.shared.u64 	[_ZZ22bc_gpu_update_edge_optILb0ELi0EEvPfPKiS2_S2_iiPiPyS0_S3_S4_S0_S3_S3_S3_S3_S3_S3_S3_mmmmS2_iiiiE13sigma_hat_row], %rd5;
	st.shared.u64 	[_ZZ22bc_gpu_update_edge_optILb0ELi0EEvPfPKiS2_S2_iiPiPyS0_S3_S4_S0_S3_S3_S3_S3_S3_S3_S3_mmmmS2_iiiiE13delta_hat_row], %rd6;
	st.shared.u64 	[_ZZ22bc_gpu_update_edge_optILb0ELi0EEvPfPKiS2_S2_iiPiPyS0_S3_S4_S0_S3_S3_S3_S3_S3_S3_S3_mmmmS2_iiiiE5Q_row], %rd9;
	st.shared.u64 	[_ZZ22bc_gpu_update_edge_optILb0ELi0EEvPfPKiS2_S2_iiPiPyS0_S3_S4_S0_S3_S3_S3_S3_S3_S3_S3_mmmmS2_iiiiE6Q2_row], %rd10;
	st.shared.u64 	[_ZZ22bc_gpu_update_edge_optILb0ELi0EEvPfPKiS2_S2_iiPiPyS0_S3_S4_S0_S3_S3_S3_S3_S3_S3_S3_mmmmS2_iiiiE8temp_row], %rd12;
	st.shared.u64 	[_ZZ22bc_gpu_update_edge_optILb0ELi0EEvPfPKiS2_S2_iiPiPyS0_S3_S4_S0_S3_S3_S3_S3_S3_S3_S3_mmmmS2_iiiiE6QQ_row], %rd11;
$L__BB2_32:
	setp.ge.s32 	%p103, %r1, %r68;
	bar.sync 	0;
	@%p103 bra 	$L__BB2_38;
	mov.u32 	%r203, %r1;
$L__BB2_34:
	ld.shared.u32 	%r167, [_ZZ22bc_gpu_update_edge_optILb0ELi0EEvPfPKiS2_S2_iiPiPyS0_S3_S4_S0_S3_S3_S3_S3_S3_S3_S3_mmmmS2_iiiiE5u_low];
	setp.ne.s32 	%p104, %r203, %r167;
	@%p104 bra 	$L__BB2_36;
	ld.shared.u64 	%rd337, [_ZZ22bc_gpu_update_edge_optILb0ELi0EEvPfPKiS2_S2_iiPiPyS0_S3_S4_S0_S3_S3_S3_S3_S3_S3_S3_mmmmS2_iiiiE11touched_row];
	mul.wide.s32 	%rd338, %r203, 4;
	add.s64 	%rd339, %rd337, %rd338;
	mov.b32 	%r169, -1;
	st.u32 	[%rd339], %r169;
	ld.shared.u64 	%rd340, [_ZZ22bc_gpu_update_edge_optILb0ELi0EEvPfPKiS2_S2_iiPiPyS0_S3_S4_S0_S3_S3_S3_S3_S3_S3_S3_mmmmS2_iiiiE9sigma_row];
	mul.wide.s32 	%rd341, %r203, 8;
	add.s64 	%rd342, %rd340, %rd341;
	ld.u64 	%rd343, [%rd342];
	ld.shared.u32 	%r170, [_ZZ22bc_gpu_update_edge_optILb0ELi0EEvPfPKiS2_S2_iiPiPyS0_S3_S4_S0_S3_S3_S3_S3_S3_S3_S3_mmmmS2_iiiiE6u_high];
	mul.wide.s32 	%rd344, %r170, 8;
	add.s64 	%rd345, %rd340, %rd344;
	ld.u64 	%rd346, [%rd345];
	add.s64 	%rd347, %rd346, %rd343;
	ld.shared.u64 	%rd348, [_ZZ22bc_gpu_update_edge_optILb0ELi0EEvPfPKiS2_S2_iiPiPyS0_S3_S4_S0_S3_S3_S3_S3_S3_S3_S3_mmmmS2_iiiiE13sigma_hat_row];
	add.s64 	%rd349, %rd348, %rd341;
	st.u64 	[%rd349], %rd347;
	bra.uni 	$L__BB2_37;
$L__BB2_36:
	ld.shared.u64 	%rd328, [_ZZ22bc_gpu_update_edge_optILb0ELi0EEvPfPKiS2_S2_iiPiPyS0_S3_S4_S0_S3_S3_S3_S3_S3_S3_S3_mmmmS2_iiiiE11touched_row];
	mul.wide.s32 	%rd329, %r203, 4;
	add.s64 	%rd330, %rd328, %rd329;
	mov.b32 	%r168, 0;
	st.u32 	[%rd330], %r168;
	ld.shared.u64 	%rd331, [_ZZ22bc_gpu_update_edge_optILb0ELi0EEvPfPKiS2_S2_iiPiPyS0_S3_S4_S0_S3_S3_S3_S3_S3_S3_S3_mmmmS2_iiiiE9sigma_row];
	mul.wide.s32 	%rd332, %r203, 8;
	add.s64 	%rd333, %rd331, %rd332;
	ld.u64 	%rd334, [%rd333];
	ld.shared.u64 	%rd335, [_ZZ22bc_gpu_update_edge_optILb0ELi0EEvPfPKiS2_S2_iiPiPyS0_S3_S4_S0_S3_S3_S3_S3_S3_S3_S3_mmmmS2_iiiiE13sigma_hat_row];
	add.s64 	%rd336, %rd335, %rd332;
	st.u64 	[%rd336], %rd334;
$L__BB2_37:
	ld.shared.u64 	%rd350, [_ZZ22bc_gpu_update_edge_optILb0ELi0EEvPfPKiS2_S2_iiPiPyS0_S3_S4_S0_S3_S3_S3_S3_S3_S3_S3_mmmmS2_iiiiE13delta_hat_row];
	mul.wide.s32 	%rd351, %r203, 4;
	add.s64 	%rd352, %rd350, %rd351;
	mov.b32 	%r171, 0;
	st.u32 	[%rd352], %r171;
	ld.shared.u64 	%rd353, [_ZZ22bc_gpu_update_edge_optILb0ELi0EEvPfPKiS2_S2_iiPiPyS0_S3_S4_S0_S3_S3_S3_S3_S3_S3_S3_mmmmS2_iiiiE5Q_row];
	add.s64 	%rd354, %rd353, %rd351;
	mov.b32 	%r172, -1;
	st.u32 	[%rd354], %r172;
	ld.shared.u64 	%rd355, [_ZZ22bc_gpu_update_edge_optILb0ELi0EEvPfPKiS2_S2_iiPiPyS0_S3_S4_S0_S3_S3_S3_S3_S3_S3_S3_mmmmS2_iiiiE6Q2_row];
	add.s64 	%rd356, %rd355, %rd351;
	st.u32 	[%rd356], %r172;
	ld.shared.u64 	%rd357, [_ZZ22bc_gpu_update_edge_optILb0ELi0EEvPfPKiS2_S2_iiPiPyS0_S3_S4_S0_S3_S3_S3_S3_S3_S3_S3_mmmmS2_iiiiE6QQ_row];
	add.s64 	%rd358, %rd357, %rd351;
	st.u32 	[%rd358], %r172;
	add.s32 	%r203, %r203, %r4;
	setp.lt.s32 	%p105, %r203, %r68;
	@%p105 bra 	$L__BB2_34;
$L__BB2_38:
	@%p4 bra 	$L__BB2_40;
	ld.shared.u64 	%rd359, [_ZZ22bc_gpu_update_edge_optILb0ELi0EEvPfPKiS2_S2_iiPiPyS0_S3_S4_S0_S3_S3_S3_S3_S3_S3_S3_mmmmS2_iiiiE5d_row];
	ld.shared.u32 	%r173, [_ZZ22bc_gpu_update_edge_optILb0ELi0EEvPfPKiS2_S2_iiPiPyS0_S3_S4_S0_S3_S3_S3_S3_S3_S3_S3_mmmmS2_iiiiE5u_low];
	mul.wide.s32 	%rd360, %r173, 4;
	add.s64 	%rd361, %rd359, %rd360;
	ld.u32 	%r174, [%rd361];
	st.shared.u32 	[_ZZ22bc_gpu_update_edge_optILb0ELi0EEvPfPKiS2_S2_iiPiPyS0_S3_S4_S0_S3_S3_S3_S3_S3_S3_S3_mmmmS2_iiiiE13current_depth], %r174;
	mov.b16 	%rs20, 0;
	st.shared.u8 	[_ZZ22bc_gpu_update_edge_optILb0ELi0EEvPfPKiS2_S2_iiPiPyS0_S3_S4_S0_S3_S3_S3_S3_S3_S3_S3_mmmmS2_iiiiE4done], %rs20;
	ld.shared.u64 	%rd362, [_ZZ22bc_gpu_update_edge_optILb0ELi0EEvPfPKiS2_S2_iiPiPyS0_S3_S4_S0_S3_S3_S3_S3_S3_S3_S3_mmmmS2_iiiiE6QQ_row];
	st.u32 	[%rd362], %r173;
$L__BB2_40:
	bar.sync 	0;
	ld.shared.u8 	%rs21, [_ZZ22bc_gpu_update_edge_optILb0ELi0EEvPfPKiS2_S2_iiPiPyS0_S3_S4_S0_S3_S3_S3_S3_S3_S3_S3_mmmmS2_iiiiE4done];
	setp.ne.s16 	%p107, %rs21, 0;
	@%p107 bra 	$L__BB2_52;
$L__BB2_41:
	setp.ge.s32 	%p108, %r1, %r5;
	bar.sync 	0;
	mov.b16 	%rs22, 1;
	st.shared.u8 	[_ZZ22bc_gpu_update_edge_optILb0ELi0EEvPfPKiS2_S2_iiPiPyS0_S3_S4_S0_S3_S3_S3_S3_S3_S3_S3_mmmmS2_iiiiE4done], %rs22;
	bar.sync 	0;
	@%p108 bra 	$L__BB2_49;
	ld.shared.u64 	%rd449, [_ZZ22bc_gpu_update_edge_optILb0ELi0EEvPfPKiS2_S2_iiPiPyS0_S3_S4_S0_S3_S3_S3_S3_S3_S3_S3_mmmmS2_iiiiE5d_row];
	ld.shared.u32 	%r204, [_ZZ22bc_gpu_update_edge_optILb0ELi0EEvPfPKiS2_S2_iiPiPyS0_S3_S4_S0_S3_S3_S3_S3_S3_S3_S3_mmmmS2_iiiiE13current_depth];
	mov.u32 	%r205, %r1;
$L__BB2_43:
	mul.wide.s32 	%rd363, %r205, 4;
	add.s64 	%rd364, %rd2, %rd363;
	ld.global.nc.u32 	%r15, [%rd364];
	mul.wide.s32 	%rd365, %r15, 4;
	add.s64 	%rd366, %rd449, %rd365;
	ld.u32 	%r175, [%rd366];
	setp.ne.s32 	%p109, %r175, %r204;
	@%p109 bra 	$L__BB2_48;
	mul.wide.s32 	%rd367, %r205, 4;
	add.s64 	%rd368, %rd1, %rd367;
	ld.global.nc.u32 	%r16, [%rd368];
	mul.wide.s32 	%rd369, %r16, 4;
	add.s64 	%rd370, %rd449, %rd369;
	ld.u32 	%r176, [%rd370];
	add.s32 	%r177, %r204, 1;
	setp.ne.s32 	%p110, %r176, %r177;
	@%p110 bra 	$L__BB2_48;
	ld.shared.u64 	%rd371, [_ZZ22bc_gpu_update_edge_optILb0ELi0EEvPfPKiS2_S2_iiPiPyS0_S3_S4_S0_S3_S3_S3_S3_S3_S3_S3_mmmmS2_iiiiE11touched_row];
	mul.wide.s32 	%rd372, %r16, 4;
	add.s64 	%rd17, %rd371, %rd372;
	ld.u32 	%r178, [%rd17];
	setp.ne.s32 	%p111, %r178, 0;
	@%p111 bra 	$L__BB2_47;
	mov.b32 	%r179, -1;
	st.u32 	[%rd17], %r179;
	mov.b16 	%rs23, 0;
	st.shared.u8 	[_ZZ22bc_gpu_update_edge_optILb0ELi0EEvPfPKiS2_S2_iiPiPyS0_S3_S4_S0_S3_S3_S3_S3_S3_S3_S3_mmmmS2_iiiiE4done], %rs23;
	ld.shared.u32 	%r204, [_ZZ22bc_gpu_update_edge_optILb0ELi0EEvPfPKiS2_S2_iiPiPyS0_S3_S4_S0_S3_S3_S3_S3_S3_S3_S3_mmmmS2_iiiiE13current_depth];
$L__BB2_47:
	ld.shared.u64 	%rd373, [_ZZ22bc_gpu_update_edge_optILb0ELi0EEvPfPKiS2_S2_iiPiPyS0_S3_S4_S0_S3_S3_S3_S3_S3_S3_S3_mmmmS2_iiiiE13sigma_hat_row];
	mul.wide.s32 	%rd374, %r16, 8;
	add.s64 	%rd375, %rd373, %rd374;
	mul.wide.s32 	%rd376, %r15, 8;
	add.s64 	%rd377, %rd373, %rd376;
	ld.u64 	%rd378, [%rd377];
	ld.shared.u64 	%rd379, [_ZZ22bc_gpu_update_edge_optILb0ELi0EEvPfPKiS2_S2_iiPiPyS0_S3_S4_S0_S3_S3_S3_S3_S3_S3_S3_mmmmS2_iiiiE9sigma_row];
	add.s64 	%rd380, %rd379, %rd376;
	ld.u64 	%rd381, [%rd380];
	sub.s64 	%rd382, %rd378, %rd381;
	atom.add.u64 	%rd383, [%rd375], %rd382;
	ld.shared.u64 	%rd449, [_ZZ22bc_gpu_update_edge_optILb0ELi0EEvPfPKiS2_S2_iiPiPyS0_S3_S4_S0_S3_S3_S3_S3_S3_S3_S3_mmmmS2_iiiiE5d_row];
$L__BB2_48:
	add.s32 	%r205, %r205, %r4;
	setp.lt.s32 	%p112, %r205, %r5;
	@%p112 bra 	$L__BB2_43;
$L__BB2_49:
	bar.sync 	0;
	ld.shared.u32 	%r21, [_ZZ22bc_gpu_update_edge_optILb0ELi0EEvPfPKiS2_S2_iiPiPyS0_S3_S4_S0_S3_S3_S3_S3_S3_S3_S3_mmmmS2_iiiiE13current_depth];
	setp.eq.s32 	%p113, %r21, 2147483647;
	@%p113 bra 	$L__BB2_51;
	add.s32 	%r180, %r21, 1;
	st.shared.u32 	[_ZZ22bc_gpu_update_edge_optILb0ELi0EEvPfPKiS2_S2_iiPiPyS0_S3_S4_S0_S3_S3_S3_S3_S3_S3_S3_mmmmS2_iiiiE13current_depth], %r180;
$L__BB2_51:
	ld.shared.u8 	%rs24, [_ZZ22bc_gpu_update_edge_optILb0ELi0EEvPfPKiS2_S2_iiPiPyS0_S3_S4_S0_S3_S3_S3_S3_S3_S3_S3_mmmmS2_iiiiE4done];
	setp.eq.s16 	%p114, %rs24, 0;
	@%p114 bra 	$L__BB2_41;
$L__BB2_52:
	bar.sync 	0;
	@%p4 bra 	$L__BB2_54;
	ld.shared.u32 	%r181, [_ZZ22bc_gpu_update_edge_optILb0ELi0EEvPfPKiS2_S2_iiPiPyS0_S3_S4_S0_S3_S3_S3_S3_S3_S3_S3_mmmmS2_iiiiE13current_depth];
	add.s32 	%r182, %r181, -1;
	st.shared.u32 	[_ZZ22bc_gpu_update_edge_optILb0ELi0EEvPfPKiS2_S2_iiPiPyS0_S3_S4_S0_S3_S3_S3_S3_S3_S3_S3_mmmmS2_iiiiE13current_depth], %r182;
$L__BB2_54:
	bar.sync 	0;
	ld.shared.u32 	%r209, [_ZZ22bc_gpu_update_edge_optILb0ELi0EEvPfPKiS2_S2_iiPiPyS0_S3_S4_S0_S3_S3_S3_S3_S3_S3_S3_mmmmS2_iiiiE13current_depth];
	setp.lt.s32 	%p116, %r209, 2;
	@%p116 bra 	$L__BB2_55;
	bra.uni 	$L__BB2_63;
$L__BB2_55:
	mov.u32 	%r212, %r1;
	@%p103 bra 	$L__BB2_62;
$L__BB2_56:
	ld.shared.u32 	%r194, [_ZZ22bc_gpu_update_edge_optILb0ELi0EEvPfPKiS2_S2_iiPiPyS0_S3_S4_S0_S3_S3_S3_S3_S3_S3_S3_mmmmS2_iiiiE1i];
	setp.eq.s32 	%p130, %r212, %r194;
	@%p130 bra 	$L__BB2_59;
	ld.shared.u64 	%rd421, [_ZZ22bc_gpu_update_edge_optILb0ELi0EEvPfPKiS2_S2_iiPiPyS0_S3_S4_S0_S3_S3_S3_S3_S3_S3_S3_mmmmS2_iiiiE11touched_row];
	mul.wide.s32 	%rd422, %r212, 4;
	add.s64 	%rd423, %rd421, %rd422;
	ld.u32 	%r195, [%rd423];
	setp.eq.s32 	%p131, %r195, 0;
	@%p131 bra 	$L__BB2_59;
	ld.shared.u64 	%rd424, [_ZZ22bc_gpu_update_edge_optILb0ELi0EEvPfPKiS2_S2_iiPiPyS0_S3_S4_S0_S3_S3_S3_S3_S3_S3_S3_mmmmS2_iiiiE13delta_hat_row];
	mul.wide.s32 	%rd425, %r212, 4;
	add.s64 	%rd426, %rd424, %rd425;
	ld.f32 	%f58, [%rd426];
	ld.shared.u64 	%rd427, [_ZZ22bc_gpu_update_edge_optILb0ELi0EEvPfPKiS2_S2_iiPiPyS0_S3_S4_S0_S3_S3_S3_S3_S3_S3_S3_mmmmS2_iiiiE9delta_row];
	add.s64 	%rd428, %rd427, %rd425;
	ld.f32 	%f59, [%rd428];
	sub.f32 	%f60, %f58, %f59;
	add.s64 	%rd429, %rd3, %rd425;
	atom.global.add.f32 	%f61, [%rd429], %f60;
$L__BB2_59:
	ld.shared.u64 	%rd430, [_ZZ22bc_gpu_update_edge_optILb0ELi0EEvPfPKiS2_S2_iiPiPyS0_S3_S4_S0_S3_S3_S3_S3_S3_S3_S3_mmmmS2_iiiiE13sigma_hat_row];
	mul.wide.s32 	%rd431, %r212, 8;
	add.s64 	%rd432, %rd430, %rd431;
	ld.u64 	%rd433, [%rd432];
	ld.shared.u64 	%rd434, [_ZZ22bc_gpu_update_edge_optILb0ELi0EEvPfPKiS2_S2_iiPiPyS0_S3_S4_S0_S3_S3_S3_S3_S3_S3_S3_mmmmS2_iiiiE9sigma_row];
	add.s64 	%rd435, %rd434, %rd431;
	st.u64 	[%rd435], %rd433;
	ld.shared.u64 	%rd436, [_ZZ22bc_gpu_update_edge_optILb0ELi0EEvPfPKiS2_S2_iiPiPyS0_S3_S4_S0_S3_S3_S3_S3_S3_S3_S3_mmmmS2_iiiiE11touched_row];
	mul.wide.s32 	%rd437, %r212, 4;
	add.s64 	%rd438, %rd436, %rd437;
	ld.u32 	%r196, [%rd438];
	setp.eq.s32 	%p132, %r196, 0;
	@%p132 bra 	$L__BB2_61;
	ld.shared.u64 	%rd439, [_ZZ22bc_gpu_update_edge_optILb0ELi0EEvPfPKiS2_S2_iiPiPyS0_S3_S4_S0_S3_S3_S3_S3_S3_S3_S3_mmmmS2_iiiiE13delta_hat_row];
	mul.wide.s32 	%rd440, %r212, 4;
	add.s64 	%rd441, %rd439, %rd440;
	ld.f32 	%f62, [%rd441];
	ld.shared.u64 	%rd442, [_ZZ22bc_gpu_update_edge_optILb0ELi0EEvPfPKiS2_S2_iiPiPyS0_S3_S4_S0_S3_S3_S3_S3_S3_S3_S3_mmmmS2_iiiiE9delta_row];
	add.s64 	%rd443, %rd442, %rd440;
	st.f32 	[%rd443], %f62;
$L__BB2_61:
	add.s32 	%r212, %r212, %r4;
	setp.lt.s32 	%p133, %r212, %r68;
	@%p133 bra 	$L__BB2_56;
$L__BB2_62:
	bar.sync 	0;
	bra.uni 	$L__BB2_134;
$L__BB2_63:
	setp.ge.s32 	%p117, %r1, %r5;
	@%p117 bra 	$L__BB2_75;
	ld.shared.u64 	%rd451, [_ZZ22bc_gpu_update_edge_optILb0ELi0EEvPfPKiS2_S2_iiPiPyS0_S3_S4_S0_S3_S3_S3_S3_S3_S3_S3_mmmmS2_iiiiE5d_row];
	mov.u32 	%r210, %r1;
$L__BB2_65:
	mul.wide.s32 	%rd384, %r210, 4;
	add.s64 	%rd385, %rd2, %rd384;
	ld.global.nc.u32 	%r26, [%rd385];
	mul.wide.s32 	%rd386, %r26, 4;
	add.s64 	%rd387, %rd451, %rd386;
	ld.u32 	%r183, [%rd387];
	setp.ne.s32 	%p118, %r183, %r209;
	@%p118 bra 	$L__BB2_74;
	mul.wide.s32 	%rd388, %r210, 4;
	add.s64 	%rd389, %rd1, %rd388;
	ld.global.nc.u32 	%r27, [%rd389];
	mul.wide.s32 	%rd390, %r27, 4;
	add.s64 	%rd391, %rd451, %rd390;
	ld.u32 	%r184, [%rd391];
	add.s32 	%r185, %r209, -1;
	setp.ne.s32 	%p119, %r184, %r185;
	mov.f32 	%f66, 0f00000000;
	@%p119 bra 	$L__BB2_74;
	ld.shared.u64 	%rd392, [_ZZ22bc_gpu_update_edge_optILb0ELi0EEvPfPKiS2_S2_iiPiPyS0_S3_S4_S0_S3_S3_S3_S3_S3_S3_S3_mmmmS2_iiiiE11touched_row];
	mul.wide.s32 	%rd393, %r27, 4;
	add.s64 	%rd22, %rd392, %rd393;
	ld.u32 	%r186, [%rd22];
	setp.eq.s32 	%p120, %r186, -1;
	@%p120 bra 	$L__BB2_70;
	atom.exch.b32 	%r187, [%rd22], 1;
	setp.ne.s32 	%p121, %r187, 0;
	@%p121 bra 	$L__BB2_70;
	ld.shared.u64 	%rd394, [_ZZ22bc_gpu_update_edge_optILb0ELi0EEvPfPKiS2_S2_iiPiPyS0_S3_S4_S0_S3_S3_S3_S3_S3_S3_S3_mmmmS2_iiiiE9delta_row];
	mul.wide.s32 	%rd395, %r27, 4;
	add.s64 	%rd396, %rd394, %rd395;
	ld.f32 	%f45, [%rd396];
	add.f32 	%f66, %f45, 0f00000000;
$L__BB2_70:
	ld.shared.u64 	%rd397, [_ZZ22bc_gpu_update_edge_optILb0ELi0EEvPfPKiS2_S2_iiPiPyS0_S3_S4_S0_S3_S3_S3_S3_S3_S3_S3_mmmmS2_iiiiE13sigma_hat_row];
	mul.wide.s32 	%rd398, %r27, 8;
	add.s64 	%rd399, %rd397, %rd398;
	ld.u64 	%rd400, [%rd399];
	cvt.rn.f32.u64 	%f46, %rd400;
	mul.wide.s32 	%rd401, %r26, 8;
	add.s64 	%rd402, %rd397, %rd401;
	ld.u64 	%rd403, [%rd402];
	cvt.rn.f32.u64 	%f47, %rd403;
	div.rn.f32 	%f48, %f46, %f47;
	ld.shared.u64 	%rd23, [_ZZ22bc_gpu_update_edge_optILb0ELi0EEvPfPKiS2_S2_iiPiPyS0_S3_S4_S0_S3_S3_S3_S3_S3_S3_S3_mmmmS2_iiiiE13delta_hat_row];
	mul.wide.s32 	%rd404, %r26, 4;
	add.s64 	%rd405, %rd23, %rd404;
	ld.f32 	%f49, [%rd405];
	add.f32 	%f50, %f49, 0f3F800000;
	fma.rn.f32 	%f67, %f48, %f50, %f66;
	ld.shared.u64 	%rd406, [_ZZ22bc_gpu_update_edge_optILb0ELi0EEvPfPKiS2_S2_iiPiPyS0_S3_S4_S0_S3_S3_S3_S3_S3_S3_S3_mmmmS2_iiiiE11touched_row];
	mul.wide.s32 	%rd407, %r27, 4;
	add.s64 	%rd408, %rd406, %rd407;
	ld.u32 	%r188, [%rd408];
	setp.ne.s32 	%p122, %r188, 1;
	@%p122 bra 	$L__BB2_73;
	ld.shared.u32 	%r189, [_ZZ22bc_gpu_update_edge_optILb0ELi0EEvPfPKiS2_S2_iiPiPyS0_S3_S4_S0_S3_S3_S3_S3_S3_S3_S3_mmmmS2_iiiiE6u_high];
	setp.eq.s32 	%p123, %r27, %r189;
	ld.shared.u32 	%r190, [_ZZ22bc_gpu_update_edge_optILb0ELi0EEvPfPKiS2_S2_iiPiPyS0_S3_S4_S0_S3_S3_S3_S3_S3_S3_S3_mmmmS2_iiiiE5u_low];
	setp.eq.s32 	%p124, %r26, %r190;
	and.pred  	%p125, %p123, %p124;
	@%p125 bra 	$L__BB2_73;
	ld.shared.u64 	%rd409, [_ZZ22bc_gpu_update_edge_optILb0ELi0EEvPfPKiS2_S2_iiPiPyS0_S3_S4_S0_S3_S3_S3_S3_S3_S3_S3_mmmmS2_iiiiE9sigma_row];
	mul.wide.s32 	%rd410, %r27, 8;
	add.s64 	%rd411, %rd409, %rd410;
	ld.u64 	%rd412, [%rd411];
	cvt.rn.f32.u64 	%f51, %rd412;
	mul.wide.s32 	%rd413, %r26, 8;
	add.s64 	%rd414, %rd409, %rd413;
	ld.u64 	%rd415, [%rd414];
	cvt.rn.f32.u64 	%f52, %rd415;
	div.rn.f32 	%f53, %f51, %f52;
	ld.shared.u64 	%rd416, [_ZZ22bc_gpu_update_edge_optILb0ELi0EEvPfPKiS2_S2_iiPiPyS0_S3_S4_S0_S3_S3_S3_S3_S3_S3_S3_mmmmS2_iiiiE9delta_row];
	mul.wide.s32 	%rd417, %r26, 4;
	add.s64 	%rd418, %rd416, %rd417;
	ld.f32 	%f54, [%rd418];
	add.f32 	%f55, %f54, 0f3F800000;
	mul.f32 	%f56, %f53, %f55;
	sub.f32 	%f67, %f67, %f56;
$L__BB2_73:
	mul.wide.s32 	%rd419, %r27, 4;
	add.s64 	%rd420, %rd23, %rd419;
	atom.add.f32 	%f57, [%rd420], %f67;
	ld.shared.u64 	%rd451, [_ZZ22bc_gpu_update_edge_optILb0ELi0EEvPfPKiS2_S2_iiPiPyS0_S3_S4_S0_S3_S3_S3_S3_S3_S3_S3_mmmmS2_iiiiE5d_row];
	ld.shared.u32 	%r209, [_ZZ22bc_gpu_update_edge_optILb0ELi0EEvPfPKiS2_S2_iiPiPyS0_S3_S4_S0_S3_S3_S3_S3_S3_S3_S3_mmmmS2_iiiiE13current_depth];
$L__BB2_74:
	add.s32 	%r210, %r210, %r4;
	setp.lt.s32 	%p126, %r210, %r5;
	@%p126 bra 	$L__BB2_65;
$L__BB2_75:
	bar.sync 	0;
	@%p4 bra 	$L__BB2_77;
	ld.shared.u32 	%r192, [_ZZ22bc_gpu_update_edge_optILb0ELi0EEvPfPKiS2_S2_iiPiPyS0_S3_S4_S0_S3_S3_S3_S3_S3_S3_S3_mmmmS2_iiiiE13current_depth];
	add.s32 	%r193, %r192, -1;
	st.shared.u32 	[_ZZ22bc_gpu_update_edge_optILb0ELi0EEvPfPKiS2_S2_iiPiPyS0_S3_S4_S0_S3_S3_S3_S3_S3_S3_S3_mmmmS2_iiiiE13current_depth], %r193;
$L__BB2_77:
	bar.sync 	0;
	ld.shared.u32 	%r209, [_ZZ22bc_gpu_update_edge_optILb0ELi0EEvPfPKiS2_S2_iiPiPyS0_S3_S4_S0_S3_S3_S3_S3_S3_S3_S3_mmmmS2_iiiiE13current_depth];
	setp.gt.s32 	%p128, %r209, 1;
	@%p128 bra 	$L__BB2_63;
	bra.uni 	$L__BB2_55;
$L__BB2_78:
	@%p4 bra 	$L__BB2_80;
	st.shared.u64 	[_ZZ22bc_gpu_update_edge_optILb0ELi0EEvPfPKiS2_S2_iiPiPyS0_S3_S4_S0_S3_S3_S3_S3_S3_S3_S3_mmmmS2_iiiiE11touched_row_0], %rd4;
	st.shared.u64 	[_ZZ22bc_gpu_update_edge_optILb0ELi0EEvPfPKiS2_S2_iiPiPyS0_S3_S4_S0_S3_S3_S3_S3_S3_S3_S3_mmmmS2_iiiiE13sigma_hat_row_0], %rd5;
	st.shared.u64 	[_ZZ22bc_gpu_update_edge_optILb0ELi0EEvPfPKiS2_S2_iiPiPyS0_S3_S4_S0_S3_S3_S3_S3_S3_S3_S3_mmmmS2_iiiiE13delta_hat_row_0], %rd6;
	st.shared.u64 	[_ZZ22bc_gpu_update_edge_optILb0ELi0EEvPfPKiS2_S2_iiPiPyS0_S3_S4_S0_S3_S3_S3_S3_S3_S3_S3_mmmmS2_iiiiE9moved_row], %rd7;
	st.shared.u64 	[_ZZ22bc_gpu_update_edge_optILb0ELi0EEvPfPKiS2_S2_iiPiPyS0_S3_S4_S0_S3_S3_S3_S3_S3_S3_S3_mmmmS2_iiiiE12movement_row], %rd8;
	st.shared.u64 	[_ZZ22bc_gpu_update_edge_optILb0ELi0EEvPfPKiS2_S2_iiPiPyS0_S3_S4_S0_S3_S3_S3_S3_S3_S3_S3_mmmmS2_iiiiE5Q_row_0], %rd9;
	st.shared.u64 	[_ZZ22bc_gpu_update_edge_optILb0ELi0EEvPfPKiS2_S2_iiPiPyS0_S3_S4_S0_S3_S3_S3_S3_S3_S3_S3_mmmmS2_iiiiE6Q2_row_0], %rd10;
	st.shared.u64 	[_ZZ22bc_gpu_update_edge_optILb0ELi0EEvPfPKiS2_S2_iiPiPyS0_S3_S4_S0_S3_S3_S3_S3_S3_S3_S3_mmmmS2_iiiiE6QQ_row_0], %rd11;
$L__BB2_80:
	setp.ge.s32 	%p20, %r1, %r68;
	bar.sync 	0;
	@%p20 bra 	$L__BB2_86;
	mov.u32 	%r213, %r1;
$L__BB2_82:
	ld.shared.u32 	%r85, [_ZZ22bc_gpu_update_edge_optILb0ELi0EEvPfPKiS2_S2_iiPiPyS0_S3_S4_S0_S3_S3_S3_S3_S3_S3_S3_mmmmS2_iiiiE5u_low];
	setp.ne.s32 	%p21, %r213, %r85;
	@%p21 bra 	$L__BB2_84;
	ld.shared.u64 	%rd109, [_ZZ22bc_gpu_update_edge_optILb0ELi0EEvPfPKiS2_S2_iiPiPyS0_S3_S4_S0_S3_S3_S3_S3_S3_S3_S3_mmmmS2_iiiiE11touched_row_0];
	mul.wide.s32 	%rd110, %r213, 4;
	add.s64 	%rd111, %rd109, %rd110;
	mov.b32 	%r87, -1;
	st.u32 	[%rd111], %r87;
	ld.shared.u64 	%rd112, [_ZZ22bc_gpu_update_edge_optILb0ELi0EEvPfPKiS2_S2_iiPiPyS0_S3_S4_S0_S3_S3_S3_S3_S3_S3_S3_mmmmS2_iiiiE9sigma_row];
	ld.shared.u32 	%r88, [_ZZ22bc_gpu_update_edge_optILb0ELi0EEvPfPKiS2_S2_iiPiPyS0_S3_S4_S0_S3_S3_S3_S3_S3_S3_S3_mmmmS2_iiiiE6u_high];
	mul.wide.s32 	%rd113, %r88, 8;
	add.s64 	%rd114, %rd112, %rd113;
	ld.u64 	%rd115, [%rd114];
	ld.shared.u64 	%rd116, [_ZZ22bc_gpu_update_edge_optILb0ELi0EEvPfPKiS2_S2_iiPiPyS0_S3_S4_S0_S3_S3_S3_S3_S3_S3_S3_mmmmS2_iiiiE13sigma_hat_row_0];
	mul.wide.s32 	%rd117, %r213, 8;
	add.s64 	%rd118, %rd116, %rd117;
	st.u64 	[%rd118], %rd115;
	ld.shared.u64 	%rd119, [_ZZ22bc_gpu_update_edge_optILb0ELi0EEvPfPKiS2_S2_iiPiPyS0_S3_S4_S0_S3_S3_S3_S3_S3_S3_S3_mmmmS2_iiiiE9moved_row];
	add.s64 	%rd120, %rd119, %rd110;
	mov.b32 	%r89, 1;
	st.u32 	[%rd120], %r89;
	ld.shared.u64 	%rd121, [_ZZ22bc_gpu_update_edge_optILb0ELi0EEvPfPKiS2_S2_iiPiPyS0_S3_S4_S0_S3_S3_S3_S3_S3_S3_S3_mmmmS2_iiiiE5d_row];
	ld.shared.u32 	%r90, [_ZZ22bc_gpu_update_edge_optILb0ELi0EEvPfPKiS2_S2_iiPiPyS0_S3_S4_S0_S3_S3_S3_S3_S3_S3_S3_mmmmS2_iiiiE5u_low];
	mul.wide.s32 	%rd122, %r90, 4;
	add.s64 	%rd123, %rd121, %rd122;
	ld.u32 	%r91, [%rd123];
	ld.shared.u32 	%r92, [_ZZ22bc_gpu_update_edge_optILb0ELi0EEvPfPKiS2_S2_iiPiPyS0_S3_S4_S0_S3_S3_S3_S3_S3_S3_S3_mmmmS2_iiiiE6u_high];
	mul.wide.s32 	%rd124, %r92, 4;
	add.s64 	%rd125, %rd121, %rd124;
	ld.u32 	%r93, [%rd125];
	not.b32 	%r94, %r93;
	add.s32 	%r95, %r91, %r94;
	ld.shared.u64 	%rd126, [_ZZ22bc_gpu_update_edge_optILb0ELi0EEvPfPKiS2_S2_iiPiPyS0_S3_S4_S0_S3_S3_S3_S3_S3_S3_S3_mmmmS2_iiiiE12movement_row];
	add.s64 	%rd127, %rd126, %rd110;
	st.u32 	[%rd127], %r95;
	ld.shared.u64 	%rd128, [_ZZ22bc_gpu_update_edge_optILb0ELi0EEvPfPKiS2_S2_iiPiPyS0_S3_S4_S0_S3_S3_S3_S3_S3_S3_S3_mmmmS2_iiiiE5Q_row_0];
	add.s64 	%rd129, %rd128, %rd110;
	st.u32 	[%rd129], %r89;
	bra.uni 	$L__BB2_85;
$L__BB2_84:
	ld.shared.u64 	%rd96, [_ZZ22bc_gpu_update_edge_optILb0ELi0EEvPfPKiS2_S2_iiPiPyS0_S3_S4_S0_S3_S3_S3_S3_S3_S3_S3_mmmmS2_iiiiE11touched_row_0];
	mul.wide.s32 	%rd97, %r213, 4;
	add.s64 	%rd98, %rd96, %rd97;
	mov.b32 	%r86, 0;
	st.u32 	[%rd98], %r86;
	ld.shared.u64 	%rd99, [_ZZ22bc_gpu_update_edge_optILb0ELi0EEvPfPKiS2_S2_iiPiPyS0_S3_S4_S0_S3_S3_S3_S3_S3_S3_S3_mmmmS2_iiiiE13sigma_hat_row_0];
	mul.wide.s32 	%rd100, %r213, 8;
	add.s64 	%rd101, %rd99, %rd100;
	mov.b64 	%rd102, 0;
	st.u64 	[%rd101], %rd102;
	ld.shared.u64 	%rd103, [_ZZ22bc_gpu_update_edge_optILb0ELi0EEvPfPKiS2_S2_iiPiPyS0_S3_S4_S0_S3_S3_S3_S3_S3_S3_S3_mmmmS2_iiiiE9moved_row];
	add.s64 	%rd104, %rd103, %rd97;
	st.u32 	[%rd104], %r86;
	ld.shared.u64 	%rd105, [_ZZ22bc_gpu_update_edge_optILb0ELi0EEvPfPKiS2_S2_iiPiPyS0_S3_S4_S0_S3_S3_S3_S3_S3_S3_S3_mmmmS2_iiiiE12movement_row];
	add.s64 	%rd106, %rd105, %rd97;
	st.u32 	[%rd106], %r86;
	ld.shared.u64 	%rd107, [_ZZ22bc_gpu_update_edge_optILb0ELi0EEvPfPKiS2_S2_iiPiPyS0_S3_S4_S0_S3_S3_S3_S3_S3_S3_S3_mmmmS2_iiiiE5Q_row_0];
	add.s64 	%rd108, %rd107, %rd97;
	st.u32 	[%rd108], %r86;
$L__BB2_85:
	ld.shared.u64 	%rd130, [_ZZ22bc_gpu_update_edge_optILb0ELi0EEvPfPKiS2_S2_iiPiPyS0_S3_S4_S0_S3_S3_S3_S3_S3_S3_S3_mmmmS2_iiiiE13delta_hat_row_0];
	mul.wide.s32 	%rd131, %r213, 4;
	add.s64 	%rd132, %rd130, %rd131;
	mov.b32 	%r96, 0;
	st.u32 	[%rd132], %r96;
	ld.shared.u64 	%rd133, [_ZZ22bc_gpu_update_edge_optILb0ELi0EEvPfPKiS2_S2_iiPiPyS0_S3_S4_S0_S3_S3_S3_S3_S3_S3_S3_mmmmS2_iiiiE6QQ_row_0];
	add.s64 	%rd134, %rd133, %rd131;
	st.u32 	[%rd134], %r96;
	ld.shared.u64 	%rd135, [_ZZ22bc_gpu_update_edge_optILb0ELi0EEvPfPKiS2_S2_iiPiPyS0_S3_S4_S0_S3_S3_S3_S3_S3_S3_S3_mmmmS2_iiiiE6Q2_row_0];
	add.s64 	%rd136, %rd135, %rd131;
	st.u32 	[%rd136], %r96;
	add.s32 	%r213, %r213, %r4;
	setp.lt.s32 	%p22, %r213, %r68;
	@%p22 bra 	$L__BB2_82;
$L__BB2_86:
	@%p4 bra 	$L__BB2_88;
	ld.shared.u64 	%rd137, [_ZZ22bc_gpu_update_edge_optILb0ELi0EEvPfPKiS2_S2_iiPiPyS0_S3_S4_S0_S3_S3_S3_S3_S3_S3_S3_mmmmS2_iiiiE5d_row];
	ld.shared.u32 	%r97, [_ZZ22bc_gpu_update_edge_optILb0ELi0EEvPfPKiS2_S2_iiPiPyS0_S3_S4_S0_S3_S3_S3_S3_S3_S3_S3_mmmmS2_iiiiE5u_low];
	mul.wide.s32 	%rd138, %r97, 4;
	add.s64 	%rd139, %rd137, %rd138;
	ld.u32 	%r98, [%rd139];
	st.shared.u32 	[_ZZ22bc_gpu_update_edge_optILb0ELi0EEvPfPKiS2_S2_iiPiPyS0_S3_S4_S0_S3_S3_S3_S3_S3_S3_S3_mmmmS2_iiiiE13current_depth_0], %r98;
	mov.b16 	%rs4, 0;
	st.shared.u8 	[_ZZ22bc_gpu_update_edge_optILb0ELi0EEvPfPKiS2_S2_iiPiPyS0_S3_S4_S0_S3_S3_S3_S3_S3_S3_S3_mmmmS2_iiiiE4done_0], %rs4;
$L__BB2_88:
	bar.sync 	0;
	ld.shared.u8 	%rs5, [_ZZ22bc_gpu_update_edge_optILb0ELi0EEvPfPKiS2_S2_iiPiPyS0_S3_S4_S0_S3_S3_S3_S3_S3_S3_S3_mmmmS2_iiiiE4done_0];
	setp.ne.s16 	%p24, %rs5, 0;
	@%p24 bra 	$L__BB2_114;
$L__BB2_89:
	setp.ge.s32 	%p25, %r1, %r5;
	bar.sync 	0;
	mov.b16 	%rs6, 1;
	st.shared.u8 	[_ZZ22bc_gpu_update_edge_optILb0ELi0EEvPfPKiS2_S2_iiPiPyS0_S3_S4_S0_S3_S3_S3_S3_S3_S3_S3_mmmmS2_iiiiE4done_0], %rs6;
	bar.sync 	0;
	@%p25 bra 	$L__BB2_101;
	mov.u32 	%r214, %r1;
$L__BB2_91:
	mul.wide.s32 	%rd140, %r214, 4;
	add.s64 	%rd141, %rd2, %rd140;
	ld.global.nc.u32 	%r37, [%rd141];
	ld.shared.u64 	%rd142, [_ZZ22bc_gpu_update_edge_optILb0ELi0EEvPfPKiS2_S2_iiPiPyS0_S3_S4_S0_S3_S3_S3_S3_S3_S3_S3_mmmmS2_iiiiE5Q_row_0];
	mul.wide.s32 	%rd143, %r37, 4;
	add.s64 	%rd144, %rd142, %rd143;
	ld.u32 	%r99, [%rd144];
	setp.eq.s32 	%p26, %r99, 0;
	@%p26 bra 	$L__BB2_100;
	mul.wide.s32 	%rd145, %r214, 4;
	add.s64 	%rd146, %rd1, %rd145;
	ld.global.nc.u32 	%r38, [%rd146];
	ld.shared.u64 	%rd147, [_ZZ22bc_gpu_update_edge_optILb0ELi0EEvPfPKiS2_S2_iiPiPyS0_S3_S4_S0_S3_S3_S3_S3_S3_S3_S3_mmmmS2_iiiiE12movement_row];
	mul.wide.s32 	%rd148, %r37, 4;
	add.s64 	%rd149, %rd147, %rd148;
	ld.u32 	%r100, [%rd149];
	mul.wide.s32 	%rd150, %r38, 4;
	add.s64 	%rd151, %rd147, %rd150;
	ld.u32 	%r101, [%rd151];
	sub.s32 	%r102, %r100, %r101;
	ld.shared.u64 	%rd152, [_ZZ22bc_gpu_update_edge_optILb0ELi0EEvPfPKiS2_S2_iiPiPyS0_S3_S4_S0_S3_S3_S3_S3_S3_S3_S3_mmmmS2_iiiiE5d_row];
	add.s64 	%rd153, %rd152, %rd148;
	ld.u32 	%r103, [%rd153];
	add.s64 	%rd154, %rd152, %rd150;
	ld.u32 	%r104, [%rd154];
	not.b32 	%r105, %r103;
	add.s32 	%r106, %r102, %r105;
	add.s32 	%r39, %r106, %r104;
	setp.lt.s32 	%p27, %r39, 1;
	@%p27 bra 	$L__BB2_95;
	ld.shared.u64 	%rd176, [_ZZ22bc_gpu_update_edge_optILb0ELi0EEvPfPKiS2_S2_iiPiPyS0_S3_S4_S0_S3_S3_S3_S3_S3_S3_S3_mmmmS2_iiiiE13sigma_hat_row_0];
	mul.wide.s32 	%rd177, %r38, 8;
	add.s64 	%rd178, %rd176, %rd177;
	mul.wide.s32 	%rd179, %r37, 8;
	add.s64 	%rd180, %rd176, %rd179;
	ld.u64 	%rd181, [%rd180];
	atom.add.u64 	%rd182, [%rd178], %rd181;
	ld.shared.u64 	%rd183, [_ZZ22bc_gpu_update_edge_optILb0ELi0EEvPfPKiS2_S2_iiPiPyS0_S3_S4_S0_S3_S3_S3_S3_S3_S3_S3_mmmmS2_iiiiE9moved_row];
	mul.wide.s32 	%rd184, %r38, 4;
	add.s64 	%rd185, %rd183, %rd184;
	mov.b32 	%r110, 1;
	st.u32 	[%rd185], %r110;
	ld.shared.u64 	%rd186, [_ZZ22bc_gpu_update_edge_optILb0ELi0EEvPfPKiS2_S2_iiPiPyS0_S3_S4_S0_S3_S3_S3_S3_S3_S3_S3_mmmmS2_iiiiE12movement_row];
	add.s64 	%rd187, %rd186, %rd184;
	atom.max.s32 	%r111, [%rd187], %r39;
	ld.shared.u64 	%rd188, [_ZZ22bc_gpu_update_edge_optILb0ELi0EEvPfPKiS2_S2_iiPiPyS0_S3_S4_S0_S3_S3_S3_S3_S3_S3_S3_mmmmS2_iiiiE11touched_row_0];
	add.s64 	%rd26, %rd188, %rd184;
	ld.u32 	%r112, [%rd26];
	setp.ne.s32 	%p33, %r112, 0;
	@%p33 bra 	$L__BB2_100;
	mov.b32 	%r113, -1;
	st.u32 	[%rd26], %r113;
	mov.b16 	%rs8, 0;
	st.shared.u8 	[_ZZ22bc_gpu_update_edge_optILb0ELi0EEvPfPKiS2_S2_iiPiPyS0_S3_S4_S0_S3_S3_S3_S3_S3_S3_S3_mmmmS2_iiiiE4done_0], %rs8;
	ld.shared.u64 	%rd189, [_ZZ22bc_gpu_update_edge_optILb0ELi0EEvPfPKiS2_S2_iiPiPyS0_S3_S4_S0_S3_S3_S3_S3_S3_S3_S3_mmmmS2_iiiiE6Q2_row_0];
	mul.wide.s32 	%rd190, %r38, 4;
	add.s64 	%rd191, %rd189, %rd190;
	mov.b32 	%r114, 1;
	st.u32 	[%rd191], %r114;
	bra.uni 	$L__BB2_100;
$L__BB2_95:
	setp.ne.s32 	%p28, %r39, 0;
	ld.shared.u64 	%rd453, [_ZZ22bc_gpu_update_edge_optILb0ELi0EEvPfPKiS2_S2_iiPiPyS0_S3_S4_S0_S3_S3_S3_S3_S3_S3_S3_mmmmS2_iiiiE11touched_row_0];
	@%p28 bra 	$L__BB2_98;
	mul.wide.s32 	%rd155, %r38, 4;
	add.s64 	%rd156, %rd453, %rd155;
	atom.exch.b32 	%r107, [%rd156], -1;
	setp.eq.s32 	%p29, %r107, 0;
	@%p29 bra 	$L__BB2_192;
	ld.shared.u64 	%rd453, [_ZZ22bc_gpu_update_edge_optILb0ELi0EEvPfPKiS2_S2_iiPiPyS0_S3_S4_S0_S3_S3_S3_S3_S3_S3_S3_mmmmS2_iiiiE11touched_row_0];
$L__BB2_98:
	mul.wide.s32 	%rd157, %r38, 4;
	add.s64 	%rd158, %rd453, %rd157;
	ld.u32 	%r108, [%rd158];
	setp.ne.s32 	%p31, %r108, -1;
	or.pred  	%p32, %p28, %p31;
	@%p32 bra 	$L__BB2_100;
	ld.shared.u64 	%rd159, [_ZZ22bc_gpu_update_edge_optILb0ELi0EEvPfPKiS2_S2_iiPiPyS0_S3_S4_S0_S3_S3_S3_S3_S3_S3_S3_mmmmS2_iiiiE13sigma_hat_row_0];
	mul.wide.s32 	%rd160, %r38, 8;
	add.s64 	%rd161, %rd159, %rd160;
	mul.wide.s32 	%rd162, %r37, 8;
	add.s64 	%rd163, %rd159, %rd162;
	ld.u64 	%rd164, [%rd163];
	atom.add.u64 	%rd165, [%rd161], %rd164;
$L__BB2_100:
	add.s32 	%r214, %r214, %r4;
	setp.lt.s32 	%p34, %r214, %r5;
	@%p34 bra 	$L__BB2_91;
$L__BB2_101:
	bar.sync 	0;
	@%p20 bra 	$L__BB2_106;
	ld.shared.u64 	%rd455, [_ZZ22bc_gpu_update_edge_optILb0ELi0EEvPfPKiS2_S2_iiPiPyS0_S3_S4_S0_S3_S3_S3_S3_S3_S3_S3_mmmmS2_iiiiE5Q_row_0];
	mov.u32 	%r215, %r1;
$L__BB2_103:
	mul.wide.s32 	%rd192, %r215, 4;
	add.s64 	%rd32, %rd455, %rd192;
	ld.u32 	%r115, [%rd32];
	setp.eq.s32 	%p36, %r115, 0;
	@%p36 bra 	$L__BB2_105;
	mov.b32 	%r116, 0;
	st.u32 	[%rd32], %r116;
	ld.shared.u64 	%rd193, [_ZZ22bc_gpu_update_edge_optILb0ELi0EEvPfPKiS2_S2_iiPiPyS0_S3_S4_S0_S3_S3_S3_S3_S3_S3_S3_mmmmS2_iiiiE12movement_row];
	mul.wide.s32 	%rd194, %r215, 4;
	add.s64 	%rd195, %rd193, %rd194;
	ld.u32 	%r117, [%rd195];
	ld.shared.u64 	%rd196, [_ZZ22bc_gpu_update_edge_optILb0ELi0EEvPfPKiS2_S2_iiPiPyS0_S3_S4_S0_S3_S3_S3_S3_S3_S3_S3_mmmmS2_iiiiE5d_row];
	add.s64 	%rd197, %rd196, %rd194;
	ld.u32 	%r118, [%rd197];
	sub.s32 	%r119, %r118, %r117;
	st.u32 	[%rd197], %r119;
	ld.shared.u64 	%rd198, [_ZZ22bc_gpu_update_edge_optILb0ELi0EEvPfPKiS2_S2_iiPiPyS0_S3_S4_S0_S3_S3_S3_S3_S3_S3_S3_mmmmS2_iiiiE6QQ_row_0];
	add.s64 	%rd199, %rd198, %rd194;
	mov.b32 	%r120, 1;
	st.u32 	[%rd199], %r120;
	ld.shared.u64 	%rd455, [_ZZ22bc_gpu_update_edge_optILb0ELi0EEvPfPKiS2_S2_iiPiPyS0_S3_S4_S0_S3_S3_S3_S3_S3_S3_S3_mmmmS2_iiiiE5Q_row_0];
$L__BB2_105:
	add.s32 	%r215, %r215, %r4;
	setp.lt.s32 	%p37, %r215, %r68;
	@%p37 bra 	$L__BB2_103;
$L__BB2_106:
	bar.sync 	0;
	@%p20 bra 	$L__BB2_111;
	ld.shared.u64 	%rd457, [_ZZ22bc_gpu_update_edge_optILb0ELi0EEvPfPKiS2_S2_iiPiPyS0_S3_S4_S0_S3_S3_S3_S3_S3_S3_S3_mmmmS2_iiiiE6Q2_row_0];
	mov.u32 	%r216, %r1;
$L__BB2_108:
	mul.wide.s32 	%rd200, %r216, 4;
	add.s64 	%rd201, %rd457, %rd200;
	ld.u32 	%r121, [%rd201];
	setp.ne.s32 	%p39, %r121, 1;
	@%p39 bra 	$L__BB2_110;
	ld.shared.u64 	%rd202, [_ZZ22bc_gpu_update_edge_optILb0ELi0EEvPfPKiS2_S2_iiPiPyS0_S3_S4_S0_S3_S3_S3_S3_S3_S3_S3_mmmmS2_iiiiE5Q_row_0];
	mul.wide.s32 	%rd203, %r216, 4;
	add.s64 	%rd204, %rd202, %rd203;
	mov.b32 	%r122, 1;
	st.u32 	[%rd204], %r122;
	ld.shared.u64 	%rd205, [_ZZ22bc_gpu_update_edge_optILb0ELi0EEvPfPKiS2_S2_iiPiPyS0_S3_S4_S0_S3_S3_S3_S3_S3_S3_S3_mmmmS2_iiiiE6Q2_row_0];
	add.s64 	%rd206, %rd205, %rd203;
	mov.b32 	%r123, 0;
	st.u32 	[%rd206], %r123;
	ld.shared.u64 	%rd457, [_ZZ22bc_gpu_update_edge_optILb0ELi0EEvPfPKiS2_S2_iiPiPyS0_S3_S4_S0_S3_S3_S3_S3_S3_S3_S3_mmmmS2_iiiiE6Q2_row_0];
$L__BB2_110:
	add.s32 	%r216, %r216, %r4;
	setp.lt.s32 	%p40, %r216, %r68;
	@%p40 bra 	$L__BB2_108;
$L__BB2_111:
	bar.sync 	0;
	ld.shared.u32 	%r124, [_ZZ22bc_gpu_update_edge_optILb0ELi0EEvPfPKiS2_S2_iiPiPyS0_S3_S4_S0_S3_S3_S3_S3_S3_S3_S3_mmmmS2_iiiiE13current_depth_0];
	setp.eq.s32 	%p42, %r124, 2147483647;
	or.pred  	%p43, %p4, %p42;
	@%p43 bra 	$L__BB2_113;
	add.s32 	%r125, %r124, 1;
	st.shared.u32 	[_ZZ22bc_gpu_update_edge_optILb0ELi0EEvPfPKiS2_S2_iiPiPyS0_S3_S4_S0_S3_S3_S3_S3_S3_S3_S3_mmmmS2_iiiiE13current_depth_0], %r125;
$L__BB2_113:
	ld.shared.u8 	%rs9, [_ZZ22bc_gpu_update_edge_optILb0ELi0EEvPfPKiS2_S2_iiPiPyS0_S3_S4_S0_S3_S3_S3_S3_S3_S3_S3_mmmmS2_iiiiE4done_0];
	setp.eq.s16 	%p44, %rs9, 0;
	@%p44 bra 	$L__BB2_89;
$L__BB2_114:
	bar.sync 	0;
	@%p20 bra 	$L__BB2_121;
	mov.u32 	%r217, %r1;
$L__BB2_116:
	ld.shared.u32 	%r126, [_ZZ22bc_gpu_update_edge_optILb0ELi0EEvPfPKiS2_S2_iiPiPyS0_S3_S4_S0_S3_S3_S3_S3_S3_S3_S3_mmmmS2_iiiiE5u_low];
	setp.eq.s32 	%p46, %r217, %r126;
	@%p46 bra 	$L__BB2_118;
	ld.shared.u64 	%rd207, [_ZZ22bc_gpu_update_edge_optILb0ELi0EEvPfPKiS2_S2_iiPiPyS0_S3_S4_S0_S3_S3_S3_S3_S3_S3_S3_mmmmS2_iiiiE9moved_row];
	mul.wide.s32 	%rd208, %r217, 4;
	add.s64 	%rd209, %rd207, %rd208;
	ld.u32 	%r127, [%rd209];
	setp.eq.s32 	%p47, %r127, 0;
	@%p47 bra 	$L__BB2_119;
$L__BB2_118:
	ld.shared.u64 	%rd210, [_ZZ22bc_gpu_update_edge_optILb0ELi0EEvPfPKiS2_S2_iiPiPyS0_S3_S4_S0_S3_S3_S3_S3_S3_S3_S3_mmmmS2_iiiiE11touched_row_0];
	mul.wide.s32 	%rd211, %r217, 4;
	add.s64 	%rd212, %rd210, %rd211;
	ld.u32 	%r128, [%rd212];
	setp.ne.s32 	%p48, %r128, 0;
	@%p48 bra 	$L__BB2_120;
$L__BB2_119:
	ld.shared.u64 	%rd213, [_ZZ22bc_gpu_update_edge_optILb0ELi0EEvPfPKiS2_S2_iiPiPyS0_S3_S4_S0_S3_S3_S3_S3_S3_S3_S3_mmmmS2_iiiiE9sigma_row];
	mul.wide.s32 	%rd214, %r217, 8;
	add.s64 	%rd215, %rd213, %rd214;
	ld.u64 	%rd216, [%rd215];
	ld.shared.u64 	%rd217, [_ZZ22bc_gpu_update_edge_optILb0ELi0EEvPfPKiS2_S2_iiPiPyS0_S3_S4_S0_S3_S3_S3_S3_S3_S3_S3_mmmmS2_iiiiE13sigma_hat_row_0];
	add.s64 	%rd218, %rd217, %rd214;
	ld.u64 	%rd219, [%rd218];
	add.s64 	%rd220, %rd219, %rd216;
	st.u64 	[%rd218], %rd220;
$L__BB2_120:
	ld.shared.u64 	%rd221, [_ZZ22bc_gpu_update_edge_optILb0ELi0EEvPfPKiS2_S2_iiPiPyS0_S3_S4_S0_S3_S3_S3_S3_S3_S3_S3_mmmmS2_iiiiE6Q2_row_0];
	mul.wide.s32 	%rd222, %r217, 4;
	add.s64 	%rd223, %rd221, %rd222;
	mov.b32 	%r129, 0;
	st.u32 	[%rd223], %r129;
	add.s32 	%r217, %r217, %r4;
	setp.lt.s32 	%p49, %r217, %r68;
	@%p49 bra 	$L__BB2_116;
$L__BB2_121:
	bar.sync 	0;
	@%p4 bra 	$L__BB2_123;
	mov.b16 	%rs10, 0;
	st.shared.u8 	[_ZZ22bc_gpu_update_edge_optILb0ELi0EEvPfPKiS2_S2_iiPiPyS0_S3_S4_S0_S3_S3_S3_S3_S3_S3_S3_mmmmS2_iiiiE6repeat], %rs10;
$L__BB2_123:
	bar.sync 	0;
	ld.shared.u32 	%r130, [_ZZ22bc_gpu_update_edge_optILb0ELi0EEvPfPKiS2_S2_iiPiPyS0_S3_S4_S0_S3_S3_S3_S3_S3_S3_S3_mmmmS2_iiiiE13current_depth_0];
	setp.lt.s32 	%p51, %r130, 1;
	@%p51 bra 	$L__BB2_124;
	bra.uni 	$L__BB2_139;
$L__BB2_124:
	mov.u32 	%r222, %r1;
	@%p20 bra 	$L__BB2_133;
$L__BB2_125:
	ld.shared.u64 	%rd303, [_ZZ22bc_gpu_update_edge_optILb0ELi0EEvPfPKiS2_S2_iiPiPyS0_S3_S4_S0_S3_S3_S3_S3_S3_S3_S3_mmmmS2_iiiiE13delta_hat_row_0];
	mul.wide.s32 	%rd304, %r222, 4;
	add.s64 	%rd60, %rd303, %rd304;
	ld.f32 	%f37, [%rd60];
	setp.geu.f32 	%p97, %f37, 0f00000000;
	@%p97 bra 	$L__BB2_127;
	mov.b32 	%r163, 0;
	st.u32 	[%rd60], %r163;
$L__BB2_127:
	ld.shared.u32 	%r164, [_ZZ22bc_gpu_update_edge_optILb0ELi0EEvPfPKiS2_S2_iiPiPyS0_S3_S4_S0_S3_S3_S3_S3_S3_S3_S3_mmmmS2_iiiiE1i];
	setp.eq.s32 	%p98, %r222, %r164;
	@%p98 bra 	$L__BB2_130;
	ld.shared.u64 	%rd305, [_ZZ22bc_gpu_update_edge_optILb0ELi0EEvPfPKiS2_S2_iiPiPyS0_S3_S4_S0_S3_S3_S3_S3_S3_S3_S3_mmmmS2_iiiiE11touched_row_0];
	mul.wide.s32 	%rd306, %r222, 4;
	add.s64 	%rd307, %rd305, %rd306;
	ld.u32 	%r165, [%rd307];
	setp.eq.s32 	%p99, %r165, 0;
	@%p99 bra 	$L__BB2_130;
	ld.shared.u64 	%rd308, [_ZZ22bc_gpu_update_edge_optILb0ELi0EEvPfPKiS2_S2_iiPiPyS0_S3_S4_S0_S3_S3_S3_S3_S3_S3_S3_mmmmS2_iiiiE13delta_hat_row_0];
	mul.wide.s32 	%rd309, %r222, 4;
	add.s64 	%rd310, %rd308, %rd309;
	ld.f32 	%f38, [%rd310];
	ld.shared.u64 	%rd311, [_ZZ22bc_gpu_update_edge_optILb0ELi0EEvPfPKiS2_S2_iiPiPyS0_S3_S4_S0_S3_S3_S3_S3_S3_S3_S3_mmmmS2_iiiiE9delta_row];
	add.s64 	%rd312, %rd311, %rd309;
	ld.f32 	%f39, [%rd312];
	sub.f32 	%f40, %f38, %f39;
	add.s64 	%rd313, %rd3, %rd309;
	atom.global.add.f32 	%f41, [%rd313], %f40;
$L__BB2_130:
	ld.shared.u64 	%rd314, [_ZZ22bc_gpu_update_edge_optILb0ELi0EEvPfPKiS2_S2_iiPiPyS0_S3_S4_S0_S3_S3_S3_S3_S3_S3_S3_mmmmS2_iiiiE13sigma_hat_row_0];
	mul.wide.s32 	%rd315, %r222, 8;
	add.s64 	%rd316, %rd314, %rd315;
	ld.u64 	%rd317, [%rd316];
	ld.shared.u64 	%rd318, [_ZZ22bc_gpu_update_edge_optILb0ELi0EEvPfPKiS2_S2_iiPiPyS0_S3_S4_S0_S3_S3_S3_S3_S3_S3_S3_mmmmS2_iiiiE9sigma_row];
	add.s64 	%rd319, %rd318, %rd315;
	st.u64 	[%rd319], %rd317;
	ld.shared.u64 	%rd320, [_ZZ22bc_gpu_update_edge_optILb0ELi0EEvPfPKiS2_S2_iiPiPyS0_S3_S4_S0_S3_S3_S3_S3_S3_S3_S3_mmmmS2_iiiiE11touched_row_0];
	mul.wide.s32 	%rd321, %r222, 4;
	add.s64 	%rd322, %rd320, %rd321;
	ld.u32 	%r166, [%rd322];
	setp.eq.s32 	%p100, %r166, 0;
	@%p100 bra 	$L__BB2_132;
	ld.shared.u64 	%rd323, [_ZZ22bc_gpu_update_edge_optILb0ELi0EEvPfPKiS2_S2_iiPiPyS0_S3_S4_S0_S3_S3_S3_S3_S3_S3_S3_mmmmS2_iiiiE13delta_hat_row_0];
	mul.wide.s32 	%rd324, %r222, 4;
	add.s64 	%rd325, %rd323, %rd324;
	ld.f32 	%f42, [%rd325];
	ld.shared.u64 	%rd326, [_ZZ22bc_gpu_update_edge_optILb0ELi0EEvPfPKiS2_S2_iiPiPyS0_S3_S4_S0_S3_S3_S3_S3_S3_S3_S3_mmmmS2_iiiiE9delta_row];
	add.s64 	%rd327, %rd326, %rd324;
	st.f32 	[%rd327], %f42;
$L__BB2_132:
	add.s32 	%r222, %r222, %r4;
	setp.lt.s32 	%p101, %r222, %r68;
	@%p101 bra 	$L__BB2_125;
$L__BB2_133:
	bar.sync 	0;
$L__BB2_134:
	bar.sync 	0;
	@%p4 bra 	$L__BB2_136;
	ld.shared.u32 	%r197, [_ZZ22bc_gpu_update_edge_optILb0ELi0EEvPfPKiS2_S2_iiPiPyS0_S3_S4_S0_S3_S3_S3_S3_S3_S3_S3_mmmmS2_iiiiE1l];
	setp.eq.s32 	%p135, %r197, %r3;
	add.s32 	%r198, %r197, 1;
	selp.b32 	%r199, %r6, %r198, %p135;
	st.shared.u32 	[_ZZ22bc_gpu_update_edge_optILb0ELi0EEvPfPKiS2_S2_iiPiPyS0_S3_S4_S0_S3_S3_S3_S3_S3_S3_S3_mmmmS2_iiiiE1l], %r199;
$L__BB2_136:
	bar.sync 	0;
$L__BB2_137:
	ld.shared.u32 	%r202, [_ZZ22bc_gpu_update_edge_optILb0ELi0EEvPfPKiS2_S2_iiPiPyS0_S3_S4_S0_S3_S3_S3_S3_S3_S3_S3_mmmmS2_iiiiE1l];
	setp.lt.s32 	%p137, %r202, %r71;
	@%p137 bra 	$L__BB2_4;
$L__BB2_138:
	ret;
$L__BB2_139:
	setp.ge.s32 	%p52, %r1, %r5;
	@%p52 bra 	$L__BB2_159;
	mov.u32 	%r218, %r1;
$L__BB2_141:
	mul.wide.s32 	%rd224, %r218, 4;
	add.s64 	%rd225, %rd2, %rd224;
	ld.global.nc.u32 	%r49, [%rd225];
	ld.shared.u64 	%rd226, [_ZZ22bc_gpu_update_edge_optILb0ELi0EEvPfPKiS2_S2_iiPiPyS0_S3_S4_S0_S3_S3_S3_S3_S3_S3_S3_mmmmS2_iiiiE6QQ_row_0];
	mul.wide.s32 	%rd227, %r49, 4;
	add.s64 	%rd228, %rd226, %rd227;
	ld.u32 	%r131, [%rd228];
	setp.eq.s32 	%p53, %r131, 0;
	@%p53 bra 	$L__BB2_158;
	ld.shared.u64 	%rd39, [_ZZ22bc_gpu_update_edge_optILb0ELi0EEvPfPKiS2_S2_iiPiPyS0_S3_S4_S0_S3_S3_S3_S3_S3_S3_S3_mmmmS2_iiiiE5d_row];
	mul.wide.s32 	%rd229, %r49, 4;
	add.s64 	%rd230, %rd39, %rd229;
	ld.u32 	%r50, [%rd230];
	ld.shared.u32 	%r132, [_ZZ22bc_gpu_update_edge_optILb0ELi0EEvPfPKiS2_S2_iiPiPyS0_S3_S4_S0_S3_S3_S3_S3_S3_S3_S3_mmmmS2_iiiiE13current_depth_0];
	setp.ne.s32 	%p54, %r50, %r132;
	@%p54 bra 	$L__BB2_158;
	mul.wide.s32 	%rd231, %r218, 4;
	add.s64 	%rd232, %rd1, %rd231;
	ld.global.nc.u32 	%r51, [%rd232];
	mul.wide.s32 	%rd233, %r51, 4;
	add.s64 	%rd234, %rd39, %rd233;
	ld.u32 	%r52, [%rd234];
	add.s32 	%r133, %r50, -1;
	setp.ne.s32 	%p55, %r52, %r133;
	mov.f32 	%f68, 0f00000000;
	@%p55 bra 	$L__BB2_151;
	ld.shared.u64 	%rd458, [_ZZ22bc_gpu_update_edge_optILb0ELi0EEvPfPKiS2_S2_iiPiPyS0_S3_S4_S0_S3_S3_S3_S3_S3_S3_S3_mmmmS2_iiiiE11touched_row_0];
	mul.wide.s32 	%rd261, %r51, 4;
	add.s64 	%rd41, %rd458, %rd261;
	ld.u32 	%r140, [%rd41];
	setp.eq.s32 	%p61, %r140, -1;
	@%p61 bra 	$L__BB2_147;
	atom.exch.b32 	%r141, [%rd41], 1;
	setp.ne.s32 	%p62, %r141, 0;
	ld.shared.u64 	%rd458, [_ZZ22bc_gpu_update_edge_optILb0ELi0EEvPfPKiS2_S2_iiPiPyS0_S3_S4_S0_S3_S3_S3_S3_S3_S3_S3_mmmmS2_iiiiE11touched_row_0];
	@%p62 bra 	$L__BB2_147;
	ld.shared.u64 	%rd262, [_ZZ22bc_gpu_update_edge_optILb0ELi0EEvPfPKiS2_S2_iiPiPyS0_S3_S4_S0_S3_S3_S3_S3_S3_S3_S3_mmmmS2_iiiiE9delta_row];
	mul.wide.s32 	%rd263, %r51, 4;
	add.s64 	%rd264, %rd262, %rd263;
	ld.f32 	%f68, [%rd264];
	add.s64 	%rd265, %rd458, %rd263;
	mov.b32 	%r142, 1;
	st.u32 	[%rd265], %r142;
	ld.shared.u64 	%rd266, [_ZZ22bc_gpu_update_edge_optILb0ELi0EEvPfPKiS2_S2_iiPiPyS0_S3_S4_S0_S3_S3_S3_S3_S3_S3_S3_mmmmS2_iiiiE6QQ_row_0];
	add.s64 	%rd267, %rd266, %rd263;
	st.u32 	[%rd267], %r142;
	ld.shared.u64 	%rd458, [_ZZ22bc_gpu_update_edge_optILb0ELi0EEvPfPKiS2_S2_iiPiPyS0_S3_S4_S0_S3_S3_S3_S3_S3_S3_S3_mmmmS2_iiiiE11touched_row_0];
$L__BB2_147:
	ld.shared.u64 	%rd268, [_ZZ22bc_gpu_update_edge_optILb0ELi0EEvPfPKiS2_S2_iiPiPyS0_S3_S4_S0_S3_S3_S3_S3_S3_S3_S3_mmmmS2_iiiiE13sigma_hat_row_0];
	mul.wide.s32 	%rd269, %r51, 8;
	add.s64 	%rd270, %rd268, %rd269;
	ld.u64 	%rd271, [%rd270];
	cvt.rn.f32.u64 	%f25, %rd271;
	mul.wide.s32 	%rd272, %r49, 8;
	add.s64 	%rd273, %rd268, %rd272;
	ld.u64 	%rd274, [%rd273];
	cvt.rn.f32.u64 	%f26, %rd274;
	div.rn.f32 	%f27, %f25, %f26;
	ld.shared.u64 	%rd45, [_ZZ22bc_gpu_update_edge_optILb0ELi0EEvPfPKiS2_S2_iiPiPyS0_S3_S4_S0_S3_S3_S3_S3_S3_S3_S3_mmmmS2_iiiiE13delta_hat_row_0];
	mul.wide.s32 	%rd275, %r49, 4;
	add.s64 	%rd276, %rd45, %rd275;
	ld.f32 	%f28, [%rd276];
	add.f32 	%f29, %f28, 0f3F800000;
	fma.rn.f32 	%f69, %f27, %f29, %f68;
	mul.wide.s32 	%rd277, %r51, 4;
	add.s64 	%rd278, %rd458, %rd277;
	ld.u32 	%r143, [%rd278];
	setp.lt.s32 	%p63, %r143, 1;
	@%p63 bra 	$L__BB2_150;
	ld.shared.u32 	%r144, [_ZZ22bc_gpu_update_edge_optILb0ELi0EEvPfPKiS2_S2_iiPiPyS0_S3_S4_S0_S3_S3_S3_S3_S3_S3_S3_mmmmS2_iiiiE6u_high];
	setp.eq.s32 	%p64, %r51, %r144;
	ld.shared.u32 	%r145, [_ZZ22bc_gpu_update_edge_optILb0ELi0EEvPfPKiS2_S2_iiPiPyS0_S3_S4_S0_S3_S3_S3_S3_S3_S3_S3_mmmmS2_iiiiE5u_low];
	setp.eq.s32 	%p65, %r49, %r145;
	and.pred  	%p66, %p64, %p65;
	@%p66 bra 	$L__BB2_150;
	ld.shared.u64 	%rd279, [_ZZ22bc_gpu_update_edge_optILb0ELi0EEvPfPKiS2_S2_iiPiPyS0_S3_S4_S0_S3_S3_S3_S3_S3_S3_S3_mmmmS2_iiiiE9sigma_row];
	mul.wide.s32 	%rd280, %r51, 8;
	add.s64 	%rd281, %rd279, %rd280;
	ld.u64 	%rd282, [%rd281];
	cvt.rn.f32.u64 	%f30, %rd282;
	mul.wide.s32 	%rd283, %r49, 8;
	add.s64 	%rd284, %rd279, %rd283;
	ld.u64 	%rd285, [%rd284];
	cvt.rn.f32.u64 	%f31, %rd285;
	div.rn.f32 	%f32, %f30, %f31;
	ld.shared.u64 	%rd286, [_ZZ22bc_gpu_update_edge_optILb0ELi0EEvPfPKiS2_S2_iiPiPyS0_S3_S4_S0_S3_S3_S3_S3_S3_S3_S3_mmmmS2_iiiiE9delta_row];
	mul.wide.s32 	%rd287, %r49, 4;
	add.s64 	%rd288, %rd286, %rd287;
	ld.f32 	%f33, [%rd288];
	add.f32 	%f34, %f33, 0f3F800000;
	mul.f32 	%f35, %f32, %f34;
	sub.f32 	%f69, %f69, %f35;
$L__BB2_150:
	mul.wide.s32 	%rd289, %r51, 4;
	add.s64 	%rd290, %rd45, %rd289;
	atom.add.f32 	%f36, [%rd290], %f69;
	bra.uni 	$L__BB2_158;
$L__BB2_151:
	setp.ne.s32 	%p56, %r52, %r50;
	@%p56 bra 	$L__BB2_158;
	ld.shared.u64 	%rd46, [_ZZ22bc_gpu_update_edge_optILb0ELi0EEvPfPKiS2_S2_iiPiPyS0_S3_S4_S0_S3_S3_S3_S3_S3_S3_S3_mmmmS2_iiiiE9moved_row];
	mul.wide.s32 	%rd235, %r49, 4;
	add.s64 	%rd236, %rd46, %rd235;
	ld.u32 	%r134, [%rd236];
	setp.eq.s32 	%p57, %r134, 0;
	@%p57 bra 	$L__BB2_158;
	mul.wide.s32 	%rd237, %r51, 4;
	add.s64 	%rd238, %rd46, %rd237;
	ld.u32 	%r135, [%rd238];
	setp.ne.s32 	%p58, %r135, 0;
	mov.f32 	%f70, 0f00000000;
	@%p58 bra 	$L__BB2_158;
	ld.shared.u64 	%rd239, [_ZZ22bc_gpu_update_edge_optILb0ELi0EEvPfPKiS2_S2_iiPiPyS0_S3_S4_S0_S3_S3_S3_S3_S3_S3_S3_mmmmS2_iiiiE11touched_row_0];
	mul.wide.s32 	%rd240, %r51, 4;
	add.s64 	%rd47, %rd239, %rd240;
	ld.u32 	%r136, [%rd47];
	setp.eq.s32 	%p59, %r136, -1;
	@%p59 bra 	$L__BB2_157;
	atom.exch.b32 	%r137, [%rd47], 1;
	setp.ne.s32 	%p60, %r137, 0;
	@%p60 bra 	$L__BB2_157;
	ld.shared.u64 	%rd241, [_ZZ22bc_gpu_update_edge_optILb0ELi0EEvPfPKiS2_S2_iiPiPyS0_S3_S4_S0_S3_S3_S3_S3_S3_S3_S3_mmmmS2_iiiiE9delta_row];
	mul.wide.s32 	%rd242, %r51, 4;
	add.s64 	%rd243, %rd241, %rd242;
	ld.f32 	%f70, [%rd243];
	ld.shared.u64 	%rd244, [_ZZ22bc_gpu_update_edge_optILb0ELi0EEvPfPKiS2_S2_iiPiPyS0_S3_S4_S0_S3_S3_S3_S3_S3_S3_S3_mmmmS2_iiiiE11touched_row_0];
	add.s64 	%rd245, %rd244, %rd242;
	mov.b32 	%r138, 1;
	st.u32 	[%rd245], %r138;
	ld.shared.u64 	%rd246, [_ZZ22bc_gpu_update_edge_optILb0ELi0EEvPfPKiS2_S2_iiPiPyS0_S3_S4_S0_S3_S3_S3_S3_S3_S3_S3_mmmmS2_iiiiE6QQ_row_0];
	add.s64 	%rd247, %rd246, %rd242;
	mov.b32 	%r139, 2;
	st.u32 	[%rd247], %r139;
	mov.b16 	%rs11, 1;
	st.shared.u8 	[_ZZ22bc_gpu_update_edge_optILb0ELi0EEvPfPKiS2_S2_iiPiPyS0_S3_S4_S0_S3_S3_S3_S3_S3_S3_S3_mmmmS2_iiiiE6repeat], %rs11;
$L__BB2_157:
	ld.shared.u64 	%rd248, [_ZZ22bc_gpu_update_edge_optILb0ELi0EEvPfPKiS2_S2_iiPiPyS0_S3_S4_S0_S3_S3_S3_S3_S3_S3_S3_mmmmS2_iiiiE9sigma_row];
	mul.wide.s32 	%rd249, %r51, 8;
	add.s64 	%rd250, %rd248, %rd249;
	ld.u64 	%rd251, [%rd250];
	cvt.rn.f32.u64 	%f15, %rd251;
	mul.wide.s32 	%rd252, %r49, 8;
	add.s64 	%rd253, %rd248, %rd252;
	ld.u64 	%rd254, [%rd253];
	cvt.rn.f32.u64 	%f16, %rd254;
	div.rn.f32 	%f17, %f15, %f16;
	ld.shared.u64 	%rd255, [_ZZ22bc_gpu_update_edge_optILb0ELi0EEvPfPKiS2_S2_iiPiPyS0_S3_S4_S0_S3_S3_S3_S3_S3_S3_S3_mmmmS2_iiiiE9delta_row];
	mul.wide.s32 	%rd256, %r49, 4;
	add.s64 	%rd257, %rd255, %rd256;
	ld.f32 	%f18, [%rd257];
	add.f32 	%f19, %f18, 0f3F800000;
	mul.f32 	%f20, %f17, %f19;
	sub.f32 	%f21, %f70, %f20;
	ld.shared.u64 	%rd258, [_ZZ22bc_gpu_update_edge_optILb0ELi0EEvPfPKiS2_S2_iiPiPyS0_S3_S4_S0_S3_S3_S3_S3_S3_S3_S3_mmmmS2_iiiiE13delta_hat_row_0];
	mul.wide.s32 	%rd259, %r51, 4;
	add.s64 	%rd260, %rd258, %rd259;
	atom.add.f32 	%f22, [%rd260], %f21;
$L__BB2_158:
	add.s32 	%r218, %r218, %r4;
	setp.lt.s32 	%p67, %r218, %r5;
	@%p67 bra 	$L__BB2_141;
$L__BB2_159:
	bar.sync 	0;
	ld.shared.u8 	%rs12, [_ZZ22bc_gpu_update_edge_optILb0ELi0EEvPfPKiS2_S2_iiPiPyS0_S3_S4_S0_S3_S3_S3_S3_S3_S3_S3_mmmmS2_iiiiE6repeat];
	setp.eq.s16 	%p68, %rs12, 0;
	@%p68 bra 	$L__BB2_168;
	@%p20 bra 	$L__BB2_166;
	ld.shared.u64 	%rd459, [_ZZ22bc_gpu_update_edge_optILb0ELi0EEvPfPKiS2_S2_iiPiPyS0_S3_S4_S0_S3_S3_S3_S3_S3_S3_S3_mmmmS2_iiiiE6QQ_row_0];
	mov.u32 	%r219, %r1;
$L__BB2_162:
	mul.wide.s32 	%rd291, %r219, 4;
	add.s64 	%rd51, %rd459, %rd291;
	ld.u32 	%r55, [%rd51];
	setp.lt.s32 	%p70, %r55, 1;
	@%p70 bra 	$L__BB2_165;
	ld.shared.u64 	%rd292, [_ZZ22bc_gpu_update_edge_optILb0ELi0EEvPfPKiS2_S2_iiPiPyS0_S3_S4_S0_S3_S3_S3_S3_S3_S3_S3_mmmmS2_iiiiE5d_row];
	mul.wide.s32 	%rd293, %r219, 4;
	add.s64 	%rd294, %rd292, %rd293;
	ld.u32 	%r147, [%rd294];
	ld.shared.u32 	%r148, [_ZZ22bc_gpu_update_edge_optILb0ELi0EEvPfPKiS2_S2_iiPiPyS0_S3_S4_S0_S3_S3_S3_S3_S3_S3_S3_mmmmS2_iiiiE13current_depth_0];
	setp.ne.s32 	%p71, %r147, %r148;
	@%p71 bra 	$L__BB2_165;
	add.s32 	%r149, %r55, -1;
	st.u32 	[%rd51], %r149;
	ld.shared.u64 	%rd459, [_ZZ22bc_gpu_update_edge_optILb0ELi0EEvPfPKiS2_S2_iiPiPyS0_S3_S4_S0_S3_S3_S3_S3_S3_S3_S3_mmmmS2_iiiiE6QQ_row_0];
$L__BB2_165:
	add.s32 	%r219, %r219, %r4;
	setp.lt.s32 	%p72, %r219, %r68;
	@%p72 bra 	$L__BB2_162;
$L__BB2_166:
	ld.shared.u32 	%r150, [_ZZ22bc_gpu_update_edge_optILb0ELi0EEvPfPKiS2_S2_iiPiPyS0_S3_S4_S0_S3_S3_S3_S3_S3_S3_S3_mmmmS2_iiiiE13current_depth_0];
	setp.eq.s32 	%p75, %r150, 2147483647;
	mov.pred 	%p138, 0;
	or.pred  	%p76, %p4, %p75;
	@%p76 bra 	$L__BB2_174;
	add.s32 	%r151, %r150, 1;
	st.shared.u32 	[_ZZ22bc_gpu_update_edge_optILb0ELi0EEvPfPKiS2_S2_iiPiPyS0_S3_S4_S0_S3_S3_S3_S3_S3_S3_S3_mmmmS2_iiiiE13current_depth_0], %r151;
	mov.b16 	%rs13, 0;
	st.shared.u8 	[_ZZ22bc_gpu_update_edge_optILb0ELi0EEvPfPKiS2_S2_iiPiPyS0_S3_S4_S0_S3_S3_S3_S3_S3_S3_S3_mmmmS2_iiiiE6repeat], %rs13;
	mov.pred 	%p138, -1;
	bra.uni 	$L__BB2_174;
$L__BB2_168:
	mov.pred 	%p138, -1;
	@%p20 bra 	$L__BB2_174;
	ld.shared.u64 	%rd461, [_ZZ22bc_gpu_update_edge_optILb0ELi0EEvPfPKiS2_S2_iiPiPyS0_S3_S4_S0_S3_S3_S3_S3_S3_S3_S3_mmmmS2_iiiiE6QQ_row_0];
	mov.u32 	%r220, %r1;
$L__BB2_170:
	mul.wide.s32 	%rd295, %r220, 4;
	add.s64 	%rd55, %rd461, %rd295;
	ld.u32 	%r59, [%rd55];
	setp.lt.s32 	%p80, %r59, 1;
	@%p80 bra 	$L__BB2_173;
	ld.shared.u64 	%rd296, [_ZZ22bc_gpu_update_edge_optILb0ELi0EEvPfPKiS2_S2_iiPiPyS0_S3_S4_S0_S3_S3_S3_S3_S3_S3_S3_mmmmS2_iiiiE5d_row];
	mul.wide.s32 	%rd297, %r220, 4;
	add.s64 	%rd298, %rd296, %rd297;
	ld.u32 	%r152, [%rd298];
	ld.shared.u32 	%r153, [_ZZ22bc_gpu_update_edge_optILb0ELi0EEvPfPKiS2_S2_iiPiPyS0_S3_S4_S0_S3_S3_S3_S3_S3_S3_S3_mmmmS2_iiiiE13current_depth_0];
	setp.ne.s32 	%p81, %r152, %r153;
	@%p81 bra 	$L__BB2_173;
	add.s32 	%r154, %r59, -1;
	st.u32 	[%rd55], %r154;
	ld.shared.u64 	%rd461, [_ZZ22bc_gpu_update_edge_optILb0ELi0EEvPfPKiS2_S2_iiPiPyS0_S3_S4_S0_S3_S3_S3_S3_S3_S3_S3_mmmmS2_iiiiE6QQ_row_0];
$L__BB2_173:
	add.s32 	%r220, %r220, %r4;
	setp.lt.s32 	%p83, %r220, %r68;
	@%p83 bra 	$L__BB2_170;
$L__BB2_174:
	ld.shared.u32 	%r61, [_ZZ22bc_gpu_update_edge_optILb0ELi0EEvPfPKiS2_S2_iiPiPyS0_S3_S4_S0_S3_S3_S3_S3_S3_S3_S3_mmmmS2_iiiiE13current_depth_0];
	setp.ne.s32 	%p84, %r61, 2147483647;
	not.pred 	%p85, %p138;
	or.pred  	%p86, %p84, %p85;
	@%p86 bra 	$L__BB2_182;
	@%p4 bra 	$L__BB2_177;
	mov.b16 	%rs15, 0;
	st.shared.u8 	[_ZZ22bc_gpu_update_edge_optILb0ELi0EEvPfPKiS2_S2_iiPiPyS0_S3_S4_S0_S3_S3_S3_S3_S3_S3_S3_mmmmS2_iiiiE7QQfound], %rs15;
	mov.b32 	%r155, 0;
	st.shared.u32 	[_ZZ22bc_gpu_update_edge_optILb0ELi0EEvPfPKiS2_S2_iiPiPyS0_S3_S4_S0_S3_S3_S3_S3_S3_S3_S3_mmmmS2_iiiiE5maxQQ], %r155;
$L__BB2_177:
	bar.sync 	0;
	@%p20 bra 	$L__BB2_183;
	ld.shared.u64 	%rd58, [_ZZ22bc_gpu_update_edge_optILb0ELi0EEvPfPKiS2_S2_iiPiPyS0_S3_S4_S0_S3_S3_S3_S3_S3_S3_S3_mmmmS2_iiiiE6QQ_row_0];
	ld.shared.u64 	%rd59, [_ZZ22bc_gpu_update_edge_optILb0ELi0EEvPfPKiS2_S2_iiPiPyS0_S3_S4_S0_S3_S3_S3_S3_S3_S3_S3_mmmmS2_iiiiE5d_row];
	mov.u32 	%r221, %r1;
$L__BB2_179:
	mul.wide.s32 	%rd299, %r221, 4;
	add.s64 	%rd300, %rd58, %rd299;
	ld.u32 	%r156, [%rd300];
	setp.lt.s32 	%p89, %r156, 1;
	@%p89 bra 	$L__BB2_181;
	mov.b16 	%rs16, 1;
	st.shared.u8 	[_ZZ22bc_gpu_update_edge_optILb0ELi0EEvPfPKiS2_S2_iiPiPyS0_S3_S4_S0_S3_S3_S3_S3_S3_S3_S3_mmmmS2_iiiiE7QQfound], %rs16;
	mul.wide.s32 	%rd301, %r221, 4;
	add.s64 	%rd302, %rd59, %rd301;
	ld.u32 	%r157, [%rd302];
	atom.shared.max.s32 	%r158, [_ZZ22bc_gpu_update_edge_optILb0ELi0EEvPfPKiS2_S2_iiPiPyS0_S3_S4_S0_S3_S3_S3_S3_S3_S3_S3_mmmmS2_iiiiE5maxQQ], %r157;
$L__BB2_181:
	add.s32 	%r221, %r221, %r4;
	setp.lt.s32 	%p90, %r221, %r68;
	@%p90 bra 	$L__BB2_179;
	bra.uni 	$L__BB2_183;
$L__BB2_182:
	mov.b16 	%rs14, 1;
	st.shared.u8 	[_ZZ22bc_gpu_update_edge_optILb0ELi0EEvPfPKiS2_S2_iiPiPyS0_S3_S4_S0_S3_S3_S3_S3_S3_S3_S3_mmmmS2_iiiiE7QQfound], %rs14;
	st.shared.u32 	[_ZZ22bc_gpu_update_edge_optILb0ELi0EEvPfPKiS2_S2_iiPiPyS0_S3_S4_S0_S3_S3_S3_S3_S3_S3_S3_mmmmS2_iiiiE5maxQQ], %r61;
$L__BB2_183:
	bar.sync 	0;
	@%p4 bra 	$L__BB2_191;
	ld.shared.u8 	%rs17, [_ZZ22bc_gpu_update_edge_optILb0ELi0EEvPfPKiS2_S2_iiPiPyS0_S3_S4_S0_S3_S3_S3_S3_S3_S3_S3_mmmmS2_iiiiE6repeat];
	setp.eq.s16 	%p92, %rs17, 0;
	@%p92 bra 	$L__BB2_186;
	mov.b16 	%rs18, 0;
	st.shared.u8 	[_ZZ22bc_gpu_update_edge_optILb0ELi0EEvPfPKiS2_S2_iiPiPyS0_S3_S4_S0_S3_S3_S3_S3_S3_S3_S3_mmmmS2_iiiiE6repeat], %rs18;
	bra.uni 	$L__BB2_191;
$L__BB2_186:
	ld.shared.u8 	%rs19, [_ZZ22bc_gpu_update_edge_optILb0ELi0EEvPfPKiS2_S2_iiPiPyS0_S3_S4_S0_S3_S3_S3_S3_S3_S3_S3_mmmmS2_iiiiE7QQfound];
	setp.ne.s16 	%p93, %rs19, 0;
	@%p93 bra 	$L__BB2_188;
	mov.b32 	%r161, 0;
	st.shared.u32 	[_ZZ22bc_gpu_update_edge_optILb0ELi0EEvPfPKiS2_S2_iiPiPyS0_S3_S4_S0_S3_S3_S3_S3_S3_S3_S3_mmmmS2_iiiiE13current_depth_0], %r161;
	bra.uni 	$L__BB2_191;
$L__BB2_188:
	ld.shared.u32 	%r64, [_ZZ22bc_gpu_update_edge_optILb0ELi0EEvPfPKiS2_S2_iiPiPyS0_S3_S4_S0_S3_S3_S3_S3_S3_S3_S3_mmmmS2_iiiiE13current_depth_0];
	setp.ne.s32 	%p94, %r64, 2147483647;
	@%p94 bra 	$L__BB2_190;
	ld.shared.u32 	%r160, [_ZZ22bc_gpu_update_edge_optILb0ELi0EEvPfPKiS2_S2_iiPiPyS0_S3_S4_S0_S3_S3_S3_S3_S3_S3_S3_mmmmS2_iiiiE5maxQQ];
	st.shared.u32 	[_ZZ22bc_gpu_update_edge_optILb0ELi0EEvPfPKiS2_S2_iiPiPyS0_S3_S4_S0_S3_S3_S3_S3_S3_S3_S3_mmmmS2_iiiiE13current_depth_0], %r160;
	bra.uni 	$L__BB2_191;
$L__BB2_190:
	add.s32 	%r159, %r64, -1;
	st.shared.u32 	[_ZZ22bc_gpu_update_edge_optILb0ELi0EEvPfPKiS2_S2_iiPiPyS0_S3_S4_S0_S3_S3_S3_S3_S3_S3_S3_mmmmS2_iiiiE13current_depth_0], %r159;
$L__BB2_191:
	bar.sync 	0;
	ld.shared.u32 	%r162, [_ZZ22bc_gpu_update_edge_optILb0ELi0EEvPfPKiS2_S2_iiPiPyS0_S3_S4_S0_S3_S3_S3_S3_S3_S3_S3_mmmmS2_iiiiE13current_depth_0];
	setp.gt.s32 	%p95, %r162, 0;
	@%p95 bra 	$L__BB2_139;
	bra.uni 	$L__BB2_124;
$L__BB2_192:
	ld.shared.u64 	%rd166, [_ZZ22bc_gpu_update_edge_optILb0ELi0EEvPfPKiS2_S2_iiPiPyS0_S3_S4_S0_S3_S3_S3_S3_S3_S3_S3_mmmmS2_iiiiE13sigma_hat_row_0];
	mul.wide.s32 	%rd167, %r38, 8;
	add.s64 	%rd168, %rd166, %rd167;
	mul.wide.s32 	%rd169, %r37, 8;
	add.s64 	%rd170, %rd166, %rd169;
	ld.u64 	%rd171, [%rd170];
	atom.add.u64 	%rd172, [%rd168], %rd171;
	mov.b16 	%rs7, 0;
	st.shared.u8 	[_ZZ22bc_gpu_update_edge_optILb0ELi0EEvPfPKiS2_S2_iiPiPyS0_S3_S4_S0_S3_S3_S3_S3_S3_S3_S3_mmmmS2_iiiiE4done_0], %rs7;
	ld.shared.u64 	%rd173, [_ZZ22bc_gpu_update_edge_optILb0ELi0EEvPfPKiS2_S2_iiPiPyS0_S3_S4_S0_S3_S3_S3_S3_S3_S3_S3_mmmmS2_iiiiE6Q2_row_0];
	mul.wide.s32 	%rd174, %r38, 4;
	add.s64 	%rd175, %rd173, %rd174;
	mov.b32 	%r109, 1;
	st.u32 	[%rd175], %r109;
	bra.uni 	$L__BB2_100;

}
	// .globl	_Z22bc_gpu_update_edge_optILb1ELi0EEvPfPKiS2_S2_iiPiPyS0_S3_S4_S0_S3_S3_S3_S3_S3_S3_S3_mmmmS2_iiii
.visible .entry _Z22bc_gpu_update_edge_optILb1ELi0EEvPfPKiS2_S2_iiPiPyS0_S3_S4_S0_S3_S3_S3_S3_S3_S3_S3_mmmmS2_iiii(
	.param .u64 .ptr .align 1 _Z22bc_gpu_update_edge_optILb1ELi0EEvPfPKiS2_S2_iiPiPyS0_S3_S4_S0_S3_S3_S3_S3_S3_S3_S3_mmmmS2_iiii_param_0,
	.param .u64 .ptr .align 1 _Z22bc_gpu_update_edge_optILb1ELi0EEvPfPKiS2_S2_iiPiPyS0_S3_S4_S0_S3_S3_S3_S3_S3_S3_S3_mmmmS2_iiii_param_1,
	.param .u64 .ptr .align 1 _Z22bc_gpu_update_edge_optILb1ELi0EEvPfPKiS2_S2_iiPiPyS0_S3_S4_S0_S3_S3_S3_S3_S3_S3_S3_mmmmS2_iiii_param_2,
	.param .u64 .ptr .align 1 _Z22bc_gpu_update_edge_optILb1ELi0EEvPfPKiS2_S2_iiPiPyS0_S3_S4_S0_S3_S3_S3_S3_S3_S3_S3_mmmmS2_iiii_param_3,
	.param .u32 _Z22bc_gpu_update_edge_optILb1ELi0EEvPfPKiS2_S2_iiPiPyS0_S3_S4_S0_S3_S3_S3_S3_S3_S3_S3_mmmmS2_iiii_param_4,
	.param .u32 _Z22bc_gpu_update_edge_optILb1ELi0EEvPfPKiS2_S2_iiPiPyS0_S3_S4_S0_S3_S3_S3_S3_S3_S3_S3_mmmmS2_iiii_param_5,
	.param .u64 .ptr .align 1 _Z22bc_gpu_update_edge_optILb1ELi0EEvPfPKiS2_S2_iiPiPyS0_S3_S4_S0_S3_S3_S3_S3_S3_S3_S3_mmmmS2_iiii_param_6,
	.param .u64 .ptr .align 1 _Z22bc_gpu_update_edge_optILb1ELi0EEvPfPKiS2_S2_iiPiPyS0_S3_S4_S0_S3_S3_S3_S3_S3_S3_S3_mmmmS2_iiii_param_7,
	.param .u64 .ptr .align 1 _Z22bc_gpu_update_edge_optILb1ELi0EEvPfPKiS2_S2_iiPiPyS0_S3_S4_S0_S3_S3_S3_S3_S3_S3_S3_mmmmS2_iiii_param_8,
	.param .u64 .ptr .align 1 _Z22bc_gpu_update_edge_optILb1ELi0EEvPfPKiS2_S2_iiPiPyS0_S3_S4_S0_S3_S3_S3_S3_S3_S3_S3_mmmmS2_iiii_param_9,
	.param .u64 .ptr .align 1 _Z22bc_gpu_update_edge_optILb1ELi0EEvPfPKiS2_S2_iiPiPyS0_S3_S4_S0_S3_S3_S3_S3_S3_S3_S3_mmmmS2_iiii_param_10,
	.param .u64 .ptr .align 1 _Z22bc_gpu_update_edge_optILb1ELi0EEvPfPKiS2_S2_iiPiPyS0_S3_S4_S0_S3_S3_S3_S3_S3_S3_S3_mmmmS2_iiii_param_11,
	.param .u64 .ptr .align 1 _Z22bc_gpu_update_edge_optILb1ELi0EEvPfPKiS2_S2_iiPiPyS0_S3_S4_S0_S3_S3_S3_S3_S3_S3_S3_mmmmS2_iiii_param_12,
	.param .u64 .ptr .align 1 _Z22bc_gpu_update_edge_optILb1ELi0EEvPfPKiS2_S2_iiPiPyS0_S3_S4_S0_S3_S3_S3_S3_S3_S3_S3_mmmmS2_iiii_param_13,
	.param .u64 .ptr .align 1 _Z22bc_gpu_update_edge_optILb1ELi0EEvPfPKiS2_S2_iiPiPyS0_S3_S4_S0_S3_S3_S3_S3_S3_S3_S3_mmmmS2_iiii_param_14,
	.param .u64 .ptr .align 1 _Z22bc_gpu_update_edge_optILb1ELi0EEvPfPKiS2_S2_iiPiPyS0_S3_S4_S0_S3_S3_S3_S3_S3_S3_S3_mmmmS2_iiii_param_15,
	.param .u64 .ptr .align 1 _Z22bc_gpu_update_edge_optILb1ELi0EEvPfPKiS2_S2_iiPiPyS0_S3_S4_S0_S3_S3_S3_S3_S3_S3_S3_mmmmS2_iiii_param_16,
	.param .u64 .ptr .align 1 _Z22bc_gpu_update_edge_optILb1ELi0EEvPfPKiS2_S2_iiPiPyS0_S3_S4_S0_S3_S3_S3_S3_S3_S3_S3_mmmmS2_iiii_param_17,
	.param .u64 .ptr .align 1 _Z22bc_gpu_update_edge_optILb1ELi0EEvPfPKiS2_S2_iiPiPyS0_S3_S4_S0_S3_S3_S3_S3_S3_S3_S3_mmmmS2_iiii_param_18,
	.param .u64 _Z22bc_gpu_update_edge_optILb1ELi0EEvPfPKiS2_S2_iiPiPyS0_S3_S4_S0_S3_S3_S3_S3_S3_S3_S3_mmmmS2_iiii_param_19,
	.param .u64 _Z22bc_gpu_update_edge_optILb1ELi0EEvPfPKiS2_S2_iiPiPyS0_S3_S4_S0_S3_S3_S3_S3_S3_S3_S3_mmmmS2_iiii_param_20,
	.param .u64 _Z22bc_gpu_update_edge_optILb1ELi0EEvPfPKiS2_S2_iiPiPyS0_S3_S4_S0_S3_S3_S3_S3_S3_S3_S3_mmmmS2_iiii_param_21,
	.param .u64 _Z22bc_gpu_update_edge_optILb1ELi0EEvPfPKiS2_S2_iiPiPyS0_S3_S4_S0_S3_S3_S3_S3_S3_S3_S3_mmmmS2_iiii_param_22,
	.param .u64 .ptr .align 1 _Z22bc_gpu_update_edge_optILb1ELi0EEvPfPKiS2_S2_iiPiPyS0_S3_S4_S0_S3_S3_S3_S3_S3_S3_S3_mmmmS2_iiii_param_23,
	.param .u32 _Z22bc_gpu_update_edge_optILb1ELi0EEvPfPKiS2_S2_iiPiPyS0_S3_S4_S0_S3_S3_S3_S3_S3_S3_S3_mmmmS2_iiii_param_24,
	.param .u32 _Z22bc_gpu_update_edge_optILb1ELi0EEvPfPKiS2_S2_iiPiPyS0_S3_S4_S0_S3_S3_S3_S3_S3_S3_S3_mmmmS2_iiii_param_25,
	.param .u32 _Z22bc_gpu_update_edge_optILb1ELi0EEvPfPKiS2_S2_iiPiPyS0_S3_S4_S0_S3_S3_S3_S3_S3_S3_S3_mmmmS2_iiii_param_26,
	.param .u32 _Z22bc_gpu_update_edge_optILb1ELi0EEvPfPKiS2_S2_iiPiPyS0_S3_S4_S0_S3_S3_S3_S3_S3_S3_S3_mmmmS2_iiii_param_27
)
{
	.reg .pred 	%p<139>;
	.reg .b16 	%rs<25>;
	.reg .b32 	%r<225>;
	.reg .b32 	%f<71>;
	.reg .b64 	%rd<476>;
	// demoted variable
	.shared .align 4 .u32 _ZZ22bc_gpu_update_edge_optILb1ELi0EEvPfPKiS2_S2_iiPiPyS0_S3_S4_S0_S3_S3_S3_S3_S3_S3_S3_mmmmS2_iiiiE1l;
	// demoted variable
	.shared .align 4 .u32 _ZZ22bc_gpu_update_edge_optILb1ELi0EEvPfPKiS2_S2_iiPiPyS0_S3_S4_S0_S3_S3_S3_S3_S3_S3_S3_mmmmS2_iiiiE1i;
	// demoted variable
	.shared .align 1 .u8 _ZZ22bc_gpu_update_edge_optILb1ELi0EEvPfPKiS2_S2_iiPiPyS0_S3_S4_S0_S3_S3_S3_S3_S3_S3_S3_mmmmS2_iiiiE7compute;
	// demoted variable
	.shared .align 4 .u32 _ZZ22bc_gpu_update_edge_optILb1ELi0EEvPfPKiS2_S2_iiPiPyS0_S3_S4_S0_S3_S3_S3_S3_S3_S3_S3_mmmmS2_iiiiE9recompute;
	// demoted variable
	.shared .align 4 .u32 _ZZ22bc_gpu_update_edge_optILb1ELi0EEvPfPKiS2_S2_iiPiPyS0_S3_S4_S0_S3_S3_S3_S3_S3_S3_S3_mmmmS2_iiiiE5u_low;
	// demoted variable
	.shared .align 4 .u32 _ZZ22bc_gpu_update_edge_optILb1ELi0EEvPfPKiS2_S2_iiPiPyS0_S3_S4_S0_S3_S3_S3_S3_S3_S3_S3_mmmmS2_iiiiE6u_high;
	// demoted variable
	.shared .align 8 .u64 _ZZ22bc_gpu_update_edge_optILb1ELi0EEvPfPKiS2_S2_iiPiPyS0_S3_S4_S0_S3_S3_S3_S3_S3_S3_S3_mmmmS2_iiiiE5d_row;
	// demoted variable
	.shared .align 8 .u64 _ZZ22bc_gpu_update_edge_optILb1ELi0EEvPfPKiS2_S2_iiPiPyS0_S3_S4_S0_S3_S3_S3_S3_S3_S3_S3_mmmmS2_iiiiE9sigma_row;
	// demoted variable
	.shared .align 8 .u64 _ZZ22bc_gpu_update_edge_optILb1ELi0EEvPfPKiS2_S2_iiPiPyS0_S3_S4_S0_S3_S3_S3_S3_S3_S3_S3_mmmmS2_iiiiE9delta_row;
	// demoted variable
	.shared .align 4 .u32 _ZZ22bc_gpu_update_edge_optILb1ELi0EEvPfPKiS2_S2_iiPiPyS0_S3_S4_S0_S3_S3_S3_S3_S3_S3_S3_mmmmS2_iiiiE9src_level;
	// demoted variable
	.shared .align 4 .u32 _ZZ22bc_gpu_update_edge_optILb1ELi0EEvPfPKiS2_S2_iiPiPyS0_S3_S4_S0_S3_S3_S3_S3_S3_S3_S3_mmmmS2_iiiiE9dst_level;
	// demoted variable
	.shared .align 8 .u64 _ZZ22bc_gpu_update_edge_optILb1ELi0EEvPfPKiS2_S2_iiPiPyS0_S3_S4_S0_S3_S3_S3_S3_S3_S3_S3_mmmmS2_iiiiE11touched_row;
	// demoted variable
	.shared .align 8 .u64 _ZZ22bc_gpu_update_edge_optILb1ELi0EEvPfPKiS2_S2_iiPiPyS0_S3_S4_S0_S3_S3_S3_S3_S3_S3_S3_mmmmS2_iiiiE13sigma_hat_row;
	// demoted variable
	.shared .align 8 .u64 _ZZ22bc_gpu_update_edge_optILb1ELi0EEvPfPKiS2_S2_iiPiPyS0_S3_S4_S0_S3_S3_S3_S3_S3_S3_S3_mmmmS2_iiiiE13delta_hat_row;
	// demoted variable
	.shared .align 8 .u64 _ZZ22bc_gpu_update_edge_optILb1ELi0EEvPfPKiS2_S2_iiPiPyS0_S3_S4_S0_S3_S3_S3_S3_S3_S3_S3_mmmmS2_iiiiE5Q_row;
	// demoted variable
	.shared .align 8 .u64 _ZZ22bc_gpu_update_edge_optILb1ELi0EEvPfPKiS2_S2_iiPiPyS0_S3_S4_S0_S3_S3_S3_S3_S3_S3_S3_mmmmS2_iiiiE6Q2_row;
	// demoted variable
	.shared .align 8 .u64 _ZZ22bc_gpu_update_edge_optILb1ELi0EEvPfPKiS2_S2_iiPiPyS0_S3_S4_S0_S3_S3_S3_S3_S3_S3_S3_mmmmS2_iiiiE8temp_row;
	// demoted variable
	.shared .align 8 .u64 _ZZ22bc_gpu_update_edge_optILb1ELi0EEvPfPKiS2_S2_iiPiPyS0_S3_S4_S0_S3_S3_S3_S3_S3_S3_S3_mmmmS2_iiiiE6QQ_row;
	// demoted variable
	.shared .align 4 .u32 _ZZ22bc_gpu_update_edge_optILb1ELi0EEvPfPKiS2_S2_iiPiPyS0_S3_S4_S0_S3_S3_S3_S3_S3_S3_S3_mmmmS2_iiiiE13current_depth;
	// demoted variable
	.shared .align 1 .u8 _ZZ22bc_gpu_update_edge_optILb1ELi0EEvPfPKiS2_S2_iiPiPyS0_S3_S4_S0_S3_S3_S3_S3_S3_S3_S3_mmmmS2_iiiiE4done;
	// demoted variable
	.shared .align 8 .u64 _ZZ22bc_gpu_update_edge_optILb1ELi0EEvPfPKiS2_S2_iiPiPyS0_S3_S4_S0_S3_S3_S3_S3_S3_S3_S3_mmmmS2_iiiiE11touched_row_0;
	// demoted variable
	.shared .align 8 .u64 _ZZ22bc_gpu_update_edge_optILb1ELi0EEvPfPKiS2_S2_iiPiPyS0_S3_S4_S0_S3_S3_S3_S3_S3_S3_S3_mmmmS2_iiiiE13sigma_hat_row_0;
	// demoted variable
	.shared .align 8 .u64 _ZZ22bc_gpu_update_edge_optILb1ELi0EEvPfPKiS2_S2_iiPiPyS0_S3_S4_S0_S3_S3_S3_S3_S3_S3_S3_mmmmS2_iiiiE13delta_hat_row_0;
	// demoted variable
	.shared .align 8 .u64 _ZZ22bc_gpu_update_edge_optILb1ELi0EEvPfPKiS2_S2_iiPiPyS0_S3_S4_S0_S3_S3_S3_S3_S3_S3_S3_mmmmS2_iiiiE9moved_row;
	// demoted variable
	.shared .align 8 .u64 _ZZ22bc_gpu_update_edge_optILb1ELi0EEvPfPKiS2_S2_iiPiPyS0_S3_S4_S0_S3_S3_S3_S3_S3_S3_S3_mmmmS2_iiiiE12movement_row;
	// demoted variable
	.shared .align 8 .u64 _ZZ22bc_gpu_update_edge_optILb1ELi0EEvPfPKiS2_S2_iiPiPyS0_S3_S4_S0_S3_S3_S3_S3_S3_S3_S3_mmmmS2_iiiiE5Q_row_0;
	// demoted variable
	.shared .align 8 .u64 _ZZ22bc_gpu_update_edge_optILb1ELi0EEvPfPKiS2_S2_iiPiPyS0_S3_S4_S0_S3_S3_S3_S3_S3_S3_S3_mmmmS2_iiiiE6Q2_row_0;
	// demoted variable
	.shared .align 8 .u64 _ZZ22bc_gpu_update_edge_optILb1ELi0EEvPfPKiS2_S2_iiPiPyS0_S3_S4_S0_S3_S3_S3_S3_S3_S3_S3_mmmmS2_iiiiE6QQ_row_0;
	// demoted variable
	.shared .align 4 .u32 _ZZ22bc_gpu_update_edge_optILb1ELi0EEvPfPKiS2_S2_iiPiPyS0_S3_S4_S0_S3_S3_S3_S3_S3_S3_S3_mmmmS2_iiiiE13current_depth_0;
	// demoted variable
	.shared .align 1 .u8 _ZZ22bc_gpu_update_edge_optILb1ELi0EEvPfPKiS2_S2_iiPiPyS0_S3_S4_S0_S3_S3_S3_S3_S3_S3_S3_mmmmS2_iiiiE4done_0;
	// demoted variable
	.shared .align 1 .u8 _ZZ22bc_gpu_update_edge_optILb1ELi0EEvPfPKiS2_S2_iiPiPyS0_S3_S4_S0_S3_S3_S3_S3_S3_S3_S3_mmmmS2_iiiiE6repeat;
	// demoted variable
	.shared .align 1 .u8 _ZZ22bc_gpu_update_edge_optILb1ELi0EEvPfPKiS2_S2_iiPiPyS0_S3_S4_S0_S3_S3_S3_S3_S3_S3_S3_mmmmS2_iiiiE7QQfound;
	// demoted variable
	.shared .align 4 .u32 _ZZ22bc_gpu_update_edge_optILb1ELi0EEvPfPKiS2_S2_iiPiPyS0_S3_S4_S0_S3_S3_S3_S3_S3_S3_S3_mmmmS2_iiiiE5maxQQ;
	ld.param.u64 	%rd80, [_Z22bc_gpu_update_edge_optILb1ELi0EEvPfPKiS2_S2_iiPiPyS0_S3_S4_S0_S3_S3_S3_S3_S3_S3_S3_mmmmS2_iiii_param_0];
	ld.param.u64 	%rd81, [_Z22bc_gpu_update_edge_optILb1ELi0EEvPfPKiS2_S2_iiPiPyS0_S3_S4_S0_S3_S3_S3_S3_S3_S3_S3_mmmmS2_iiii_param_2];
	ld.param.u64 	%rd82, [_Z22bc_gpu_update_edge_optILb1ELi0EEvPfPKiS2_S2_iiPiPyS0_S3_S4_S0_S3_S3_S3_S3_S3_S3_S3_mmmmS2_iiii_param_3];
	ld.param.u32 	%r68, [_Z22bc_gpu_update_edge_optILb1ELi0EEvPfPKiS2_S2_iiPiPyS0_S3_S4_S0_S3_S3_S3_S3_S3_S3_S3_mmmmS2_iiii_param_4];
	ld.param.u64 	%rd62, [_Z22bc_gpu_update_edge_optILb1ELi0EEvPfPKiS2_S2_iiPiPyS0_S3_S4_S0_S3_S3_S3_S3_S3_S3_S3_mmmmS2_iiii_param_6];
	ld.param.u64 	%rd63, [_Z22bc_gpu_update_edge_optILb1ELi0EEvPfPKiS2_S2_iiPiPyS0_S3_S4_S0_S3_S3_S3_S3_S3_S3_S3_mmmmS2_iiii_param_7];
	ld.param.u64 	%rd75, [_Z22bc_gpu_update_edge_optILb1ELi0EEvPfPKiS2_S2_iiPiPyS0_S3_S4_S0_S3_S3_S3_S3_S3_S3_S3_mmmmS2_iiii_param_19];
	ld.param.u64 	%rd76, [_Z22bc_gpu_update_edge_optILb1ELi0EEvPfPKiS2_S2_iiPiPyS0_S3_S4_S0_S3_S3_S3_S3_S3_S3_S3_mmmmS2_iiii_param_20];
	ld.param.u32 	%r70, [_Z22bc_gpu_update_edge_optILb1ELi0EEvPfPKiS2_S2_iiPiPyS0_S3_S4_S0_S3_S3_S3_S3_S3_S3_S3_mmmmS2_iiii_param_24];
	ld.param.u32 	%r71, [_Z22bc_gpu_update_edge_optILb1ELi0EEvPfPKiS2_S2_iiPiPyS0_S3_S4_S0_S3_S3_S3_S3_S3_S3_S3_mmmmS2_iiii_param_25];
	ld.param.u32 	%r72, [_Z22bc_gpu_update_edge_optILb1ELi0EEvPfPKiS2_S2_iiPiPyS0_S3_S4_S0_S3_S3_S3_S3_S3_S3_S3_mmmmS2_iiii_param_26];
	ld.param.u32 	%r73, [_Z22bc_gpu_update_edge_optILb1ELi0EEvPfPKiS2_S2_iiPiPyS0_S3_S4_S0_S3_S3_S3_S3_S3_S3_S3_mmmmS2_iiii_param_27];
	cvta.to.global.u64 	%rd1, %rd82;
	cvta.to.global.u64 	%rd2, %rd81;
	cvta.to.global.u64 	%rd3, %rd80;
	mov.u32 	%r1, %tid.x;
	setp.ne.s32 	%p2, %r1, 0;
	@%p2 bra 	$L__BB3_2;
	mov.u32 	%r74, %ctaid.x;
	add.s32 	%r75, %r70, %r74;
	st.shared.u32 	[_ZZ22bc_gpu_update_edge_optILb1ELi0EEvPfPKiS2_S2_iiPiPyS0_S3_S4_S0_S3_S3_S3_S3_S3_S3_S3_mmmmS2_iiiiE1l], %r75;
$L__BB3_2:
	bar.sync 	0;
	ld.shared.u32 	%r204, [_ZZ22bc_gpu_update_edge_optILb1ELi0EEvPfPKiS2_S2_iiPiPyS0_S3_S4_S0_S3_S3_S3_S3_S3_S3_S3_mmmmS2_iiiiE1l];
	setp.ge.s32 	%p3, %r204, %r71;
	@%p3 bra 	$L__BB3_138;
	ld.param.u64 	%rd461, [_Z22bc_gpu_update_edge_optILb1ELi0EEvPfPKiS2_S2_iiPiPyS0_S3_S4_S0_S3_S3_S3_S3_S3_S3_S3_mmmmS2_iiii_param_23];
	ld.param.u64 	%rd460, [_Z22bc_gpu_update_edge_optILb1ELi0EEvPfPKiS2_S2_iiPiPyS0_S3_S4_S0_S3_S3_S3_S3_S3_S3_S3_mmmmS2_iiii_param_22];
	ld.param.u64 	%rd459, [_Z22bc_gpu_update_edge_optILb1ELi0EEvPfPKiS2_S2_iiPiPyS0_S3_S4_S0_S3_S3_S3_S3_S3_S3_S3_mmmmS2_iiii_param_21];
	ld.param.u64 	%rd458, [_Z22bc_gpu_update_edge_optILb1ELi0EEvPfPKiS2_S2_iiPiPyS0_S3_S4_S0_S3_S3_S3_S3_S3_S3_S3_mmmmS2_iiii_param_18];
	ld.param.u64 	%rd457, [_Z22bc_gpu_update_edge_optILb1ELi0EEvPfPKiS2_S2_iiPiPyS0_S3_S4_S0_S3_S3_S3_S3_S3_S3_S3_mmmmS2_iiii_param_17];
	ld.param.u64 	%rd456, [_Z22bc_gpu_update_edge_optILb1ELi0EEvPfPKiS2_S2_iiPiPyS0_S3_S4_S0_S3_S3_S3_S3_S3_S3_S3_mmmmS2_iiii_param_16];
	ld.param.u64 	%rd455, [_Z22bc_gpu_update_edge_optILb1ELi0EEvPfPKiS2_S2_iiPiPyS0_S3_S4_S0_S3_S3_S3_S3_S3_S3_S3_mmmmS2_iiii_param_15];
	ld.param.u64 	%rd454, [_Z22bc_gpu_update_edge_optILb1ELi0EEvPfPKiS2_S2_iiPiPyS0_S3_S4_S0_S3_S3_S3_S3_S3_S3_S3_mmmmS2_iiii_param_14];
	ld.param.u64 	%rd453, [_Z22bc_gpu_update_edge_optILb1ELi0EEvPfPKiS2_S2_iiPiPyS0_S3_S4_S0_S3_S3_S3_S3_S3_S3_S3_mmmmS2_iiii_param_13];
	ld.param.u64 	%rd452, [_Z22bc_gpu_update_edge_optILb1ELi0EEvPfPKiS2_S2_iiPiPyS0_S3_S4_S0_S3_S3_S3_S3_S3_S3_S3_mmmmS2_iiii_param_12];
	ld.param.u64 	%rd451, [_Z22bc_gpu_update_edge_optILb1ELi0EEvPfPKiS2_S2_iiPiPyS0_S3_S4_S0_S3_S3_S3_S3_S3_S3_S3_mmmmS2_iiii_param_11];
	ld.param.u64 	%rd450, [_Z22bc_gpu_update_edge_optILb1ELi0EEvPfPKiS2_S2_iiPiPyS0_S3_S4_S0_S3_S3_S3_S3_S3_S3_S3_mmmmS2_iiii_param_10];
	ld.param.u64 	%rd449, [_Z22bc_gpu_update_edge_optILb1ELi0EEvPfPKiS2_S2_iiPiPyS0_S3_S4_S0_S3_S3_S3_S3_S3_S3_S3_mmmmS2_iiii_param_9];
	ld.param.u32 	%r203, [_Z22bc_gpu_update_edge_optILb1ELi0EEvPfPKiS2_S2_iiPiPyS0_S3_S4_S0_S3_S3_S3_S3_S3_S3_S3_mmmmS2_iiii_param_5];
	mov.u32 	%r3, %ctaid.x;
	cvt.u64.u32 	%rd83, %r3;
	mul.lo.s64 	%rd84, %rd75, %rd83;
	add.s64 	%rd4, %rd449, %rd84;
	mad.lo.s64 	%rd5, %rd76, %rd83, %rd450;
	add.s64 	%rd6, %rd451, %rd84;
	add.s64 	%rd7, %rd452, %rd84;
	add.s64 	%rd8, %rd453, %rd84;
	mul.lo.s64 	%rd85, %rd459, %rd83;
	add.s64 	%rd9, %rd454, %rd85;
	add.s64 	%rd10, %rd455, %rd85;
	add.s64 	%rd11, %rd456, %rd84;
	mov.u32 	%r4, %ntid.x;
	shl.b32 	%r5, %r203, 1;
	mad.lo.s64 	%rd12, %rd460, %rd83, %rd457;
	mov.u32 	%r6, %nctaid.x;
	cvta.to.global.u64 	%rd13, %rd461;
	cvta.to.global.u64 	%rd14, %rd458;
	cvta.to.global.u64 	%rd15, %rd62;
$L__BB3_4:
	setp.ne.s32 	%p4, %r1, 0;
	@%p4 bra 	$L__BB3_6;
	mul.wide.s32 	%rd86, %r204, 4;
	add.s64 	%rd87, %rd13, %rd86;
	ld.global.nc.u32 	%r76, [%rd87];
	st.shared.u32 	[_ZZ22bc_gpu_update_edge_optILb1ELi0EEvPfPKiS2_S2_iiPiPyS0_S3_S4_S0_S3_S3_S3_S3_S3_S3_S3_mmmmS2_iiiiE1i], %r76;
$L__BB3_6:
	bar.sync 	0;
	@%p4 bra 	$L__BB3_10;
	ld.shared.u32 	%r77, [_ZZ22bc_gpu_update_edge_optILb1ELi0EEvPfPKiS2_S2_iiPiPyS0_S3_S4_S0_S3_S3_S3_S3_S3_S3_S3_mmmmS2_iiiiE1l];
	mul.wide.s32 	%rd88, %r77, 4;
	add.s64 	%rd89, %rd14, %rd88;
	atom.global.exch.b32 	%r78, [%rd89], 1;
	setp.ne.s32 	%p6, %r78, 0;
	@%p6 bra 	$L__BB3_9;
	mov.b16 	%rs2, 1;
	st.shared.u8 	[_ZZ22bc_gpu_update_edge_optILb1ELi0EEvPfPKiS2_S2_iiPiPyS0_S3_S4_S0_S3_S3_S3_S3_S3_S3_S3_mmmmS2_iiiiE7compute], %rs2;
	bra.uni 	$L__BB3_10;
$L__BB3_9:
	mov.b16 	%rs1, 0;
	st.shared.u8 	[_ZZ22bc_gpu_update_edge_optILb1ELi0EEvPfPKiS2_S2_iiPiPyS0_S3_S4_S0_S3_S3_S3_S3_S3_S3_S3_mmmmS2_iiiiE7compute], %rs1;
$L__BB3_10:
	bar.sync 	0;
	ld.shared.u8 	%rs3, [_ZZ22bc_gpu_update_edge_optILb1ELi0EEvPfPKiS2_S2_iiPiPyS0_S3_S4_S0_S3_S3_S3_S3_S3_S3_S3_mmmmS2_iiiiE7compute];
	setp.ne.s16 	%p7, %rs3, 0;
	@%p7 bra 	$L__BB3_14;
	@%p4 bra 	$L__BB3_13;
	ld.shared.u32 	%r201, [_ZZ22bc_gpu_update_edge_optILb1ELi0EEvPfPKiS2_S2_iiPiPyS0_S3_S4_S0_S3_S3_S3_S3_S3_S3_S3_mmmmS2_iiiiE1l];
	add.s32 	%r202, %r201, 1;
	st.shared.u32 	[_ZZ22bc_gpu_update_edge_optILb1ELi0EEvPfPKiS2_S2_iiPiPyS0_S3_S4_S0_S3_S3_S3_S3_S3_S3_S3_mmmmS2_iiiiE1l], %r202;
$L__BB3_13:
	bar.sync 	0;
	bra.uni 	$L__BB3_137;
$L__BB3_14:
	@%p4 bra 	$L__BB3_28;
	ld.param.u64 	%rd448, [_Z22bc_gpu_update_edge_optILb1ELi0EEvPfPKiS2_S2_iiPiPyS0_S3_S4_S0_S3_S3_S3_S3_S3_S3_S3_mmmmS2_iiii_param_8];
	ld.shared.s32 	%rd90, [_ZZ22bc_gpu_update_edge_optILb1ELi0EEvPfPKiS2_S2_iiPiPyS0_S3_S4_S0_S3_S3_S3_S3_S3_S3_S3_mmmmS2_iiiiE1l];
	mul.lo.s64 	%rd91, %rd75, %rd90;
	add.s64 	%rd92, %rd15, %rd91;
	add.s64 	%rd93, %rd62, %rd91;
	st.shared.u64 	[_ZZ22bc_gpu_update_edge_optILb1ELi0EEvPfPKiS2_S2_iiPiPyS0_S3_S4_S0_S3_S3_S3_S3_S3_S3_S3_mmmmS2_iiiiE5d_row], %rd93;
	mad.lo.s64 	%rd94, %rd76, %rd90, %rd63;
	st.shared.u64 	[_ZZ22bc_gpu_update_edge_optILb1ELi0EEvPfPKiS2_S2_iiPiPyS0_S3_S4_S0_S3_S3_S3_S3_S3_S3_S3_mmmmS2_iiiiE9sigma_row], %rd94;
	add.s64 	%rd95, %rd448, %rd91;
	st.shared.u64 	[_ZZ22bc_gpu_update_edge_optILb1ELi0EEvPfPKiS2_S2_iiPiPyS0_S3_S4_S0_S3_S3_S3_S3_S3_S3_S3_mmmmS2_iiiiE9delta_row], %rd95;
	mul.wide.s32 	%rd96, %r72, 4;
	add.s64 	%rd97, %rd92, %rd96;
	ld.global.u32 	%r8, [%rd97];
	st.shared.u32 	[_ZZ22bc_gpu_update_edge_optILb1ELi0EEvPfPKiS2_S2_iiPiPyS0_S3_S4_S0_S3_S3_S3_S3_S3_S3_S3_mmmmS2_iiiiE9src_level], %r8;
	mul.wide.s32 	%rd98, %r73, 4;
	add.s64 	%rd99, %rd92, %rd98;
	ld.global.u32 	%r9, [%rd99];
	st.shared.u32 	[_ZZ22bc_gpu_update_edge_optILb1ELi0EEvPfPKiS2_S2_iiPiPyS0_S3_S4_S0_S3_S3_S3_S3_S3_S3_S3_mmmmS2_iiiiE9dst_level], %r9;
	setp.ne.s32 	%p9, %r8, %r9;
	@%p9 bra 	$L__BB3_17;
	mov.b32 	%r84, 0;
	st.shared.u32 	[_ZZ22bc_gpu_update_edge_optILb1ELi0EEvPfPKiS2_S2_iiPiPyS0_S3_S4_S0_S3_S3_S3_S3_S3_S3_S3_mmmmS2_iiiiE9recompute], %r84;
	bra.uni 	$L__BB3_28;
$L__BB3_17:
	setp.ne.s32 	%p10, %r8, 2147483647;
	setp.ne.s32 	%p11, %r9, 2147483647;
	and.pred  	%p12, %p10, %p11;
	@%p12 bra 	$L__BB3_21;
	mov.b32 	%r83, 2;
	st.shared.u32 	[_ZZ22bc_gpu_update_edge_optILb1ELi0EEvPfPKiS2_S2_iiPiPyS0_S3_S4_S0_S3_S3_S3_S3_S3_S3_S3_mmmmS2_iiiiE9recompute], %r83;
	setp.le.s32 	%p16, %r8, %r9;
	@%p16 bra 	$L__BB3_20;
	st.shared.u32 	[_ZZ22bc_gpu_update_edge_optILb1ELi0EEvPfPKiS2_S2_iiPiPyS0_S3_S4_S0_S3_S3_S3_S3_S3_S3_S3_mmmmS2_iiiiE5u_low], %r72;
	st.shared.u32 	[_ZZ22bc_gpu_update_edge_optILb1ELi0EEvPfPKiS2_S2_iiPiPyS0_S3_S4_S0_S3_S3_S3_S3_S3_S3_S3_mmmmS2_iiiiE6u_high], %r73;
	bra.uni 	$L__BB3_28;
$L__BB3_20:
	st.shared.u32 	[_ZZ22bc_gpu_update_edge_optILb1ELi0EEvPfPKiS2_S2_iiPiPyS0_S3_S4_S0_S3_S3_S3_S3_S3_S3_S3_mmmmS2_iiiiE6u_high], %r72;
	st.shared.u32 	[_ZZ22bc_gpu_update_edge_optILb1ELi0EEvPfPKiS2_S2_iiPiPyS0_S3_S4_S0_S3_S3_S3_S3_S3_S3_S3_mmmmS2_iiiiE5u_low], %r73;
	bra.uni 	$L__BB3_28;
$L__BB3_21:
	sub.s32 	%r79, %r8, %r9;
	abs.s32 	%r80, %r79;
	setp.ne.s32 	%p13, %r80, 1;
	@%p13 bra 	$L__BB3_25;
	mov.b32 	%r82, 1;
	st.shared.u32 	[_ZZ22bc_gpu_update_edge_optILb1ELi0EEvPfPKiS2_S2_iiPiPyS0_S3_S4_S0_S3_S3_S3_S3_S3_S3_S3_mmmmS2_iiiiE9recompute], %r82;
	setp.le.s32 	%p15, %r8, %r9;
	@%p15 bra 	$L__BB3_24;
	st.shared.u32 	[_ZZ22bc_gpu_update_edge_optILb1ELi0EEvPfPKiS2_S2_iiPiPyS0_S3_S4_S0_S3_S3_S3_S3_S3_S3_S3_mmmmS2_iiiiE5u_low], %r72;
	st.shared.u32 	[_ZZ22bc_gpu_update_edge_optILb1ELi0EEvPfPKiS2_S2_iiPiPyS0_S3_S4_S0_S3_S3_S3_S3_S3_S3_S3_mmmmS2_iiiiE6u_high], %r73;
	bra.uni 	$L__BB3_28;
$L__BB3_24:
	st.shared.u32 	[_ZZ22bc_gpu_update_edge_optILb1ELi0EEvPfPKiS2_S2_iiPiPyS0_S3_S4_S0_S3_S3_S3_S3_S3_S3_S3_mmmmS2_iiiiE6u_high], %r72;
	st.shared.u32 	[_ZZ22bc_gpu_update_edge_optILb1ELi0EEvPfPKiS2_S2_iiPiPyS0_S3_S4_S0_S3_S3_S3_S3_S3_S3_S3_mmmmS2_iiiiE5u_low], %r73;
	bra.uni 	$L__BB3_28;
$L__BB3_25:
	mov.b32 	%r81, 2;
	st.shared.u32 	[_ZZ22bc_gpu_update_edge_optILb1ELi0EEvPfPKiS2_S2_iiPiPyS0_S3_S4_S0_S3_S3_S3_S3_S3_S3_S3_mmmmS2_iiiiE9recompute], %r81;
	setp.le.s32 	%p14, %r8, %r9;
	@%p14 bra 	$L__BB3_27;
	st.shared.u32 	[_ZZ22bc_gpu_update_edge_optILb1ELi0EEvPfPKiS2_S2_iiPiPyS0_S3_S4_S0_S3_S3_S3_S3_S3_S3_S3_mmmmS2_iiiiE5u_low], %r72;
	st.shared.u32 	[_ZZ22bc_gpu_update_edge_optILb1ELi0EEvPfPKiS2_S2_iiPiPyS0_S3_S4_S0_S3_S3_S3_S3_S3_S3_S3_mmmmS2_iiiiE6u_high], %r73;
	bra.uni 	$L__BB3_28;
$L__BB3_27:
	st.shared.u32 	[_ZZ22bc_gpu_update_edge_optILb1ELi0EEvPfPKiS2_S2_iiPiPyS0_S3_S4_S0_S3_S3_S3_S3_S3_S3_S3_mmmmS2_iiiiE6u_high], %r72;
	st.shared.u32 	[_ZZ22bc_gpu_update_edge_optILb1ELi0EEvPfPKiS2_S2_iiPiPyS0_S3_S4_S0_S3_S3_S3_S3_S3_S3_S3_mmmmS2_iiiiE5u_low], %r73;
$L__BB3_28:
	bar.sync 	0;
	ld.shared.u32 	%r85, [_ZZ22bc_gpu_update_edge_optILb1ELi0EEvPfPKiS2_S2_iiPiPyS0_S3_S4_S0_S3_S3_S3_S3_S3_S3_S3_mmmmS2_iiiiE9recompute];
	setp.eq.s32 	%p17, %r85, 2;
	@%p17 bra 	$L__BB3_78;
	setp.ne.s32 	%p18, %r85, 1;
	@%p18 bra 	$L__BB3_134;
	@%p4 bra 	$L__BB3_32;
	st.shared.u64 	[_ZZ22bc_gpu_update_edge_optILb1ELi0EEvPfPKiS2_S2_iiPiPyS0_S3_S4_S0_S3_S3_S3_S3_S3_S3_S3_mmmmS2_iiiiE11touched_row], %rd4;
	st.shared.u64 	[_ZZ22bc_gpu_update_edge_optILb1ELi0EEvPfPKiS2_S2_iiPiPyS0_S3_S4_S0_S3_S3_S3_S3_S3_S3_S3_mmmmS2_iiiiE13sigma_hat_row], %rd5;
	st.shared.u64 	[_ZZ22bc_gpu_update_edge_optILb1ELi0EEvPfPKiS2_S2_iiPiPyS0_S3_S4_S0_S3_S3_S3_S3_S3_S3_S3_mmmmS2_iiiiE13delta_hat_row], %rd6;
	st.shared.u64 	[_ZZ22bc_gpu_update_edge_optILb1ELi0EEvPfPKiS2_S2_iiPiPyS0_S3_S4_S0_S3_S3_S3_S3_S3_S3_S3_mmmmS2_iiiiE5Q_row], %rd9;
	st.shared.u64 	[_ZZ22bc_gpu_update_edge_optILb1ELi0EEvPfPKiS2_S2_iiPiPyS0_S3_S4_S0_S3_S3_S3_S3_S3_S3_S3_mmmmS2_iiiiE6Q2_row], %rd10;
	st.shared.u64 	[_ZZ22bc_gpu_update_edge_optILb1ELi0EEvPfPKiS2_S2_iiPiPyS0_S3_S4_S0_S3_S3_S3_S3_S3_S3_S3_mmmmS2_iiiiE8temp_row], %rd12;
	st.shared.u64 	[_ZZ22bc_gpu_update_edge_optILb1ELi0EEvPfPKiS2_S2_iiPiPyS0_S3_S4_S0_S3_S3_S3_S3_S3_S3_S3_mmmmS2_iiiiE6QQ_row], %rd11;
$L__BB3_32:
	setp.ge.s32 	%p103, %r1, %r68;
	bar.sync 	0;
	@%p103 bra 	$L__BB3_38;
	mov.u32 	%r205, %r1;
$L__BB3_34:
	ld.shared.u32 	%r168, [_ZZ22bc_gpu_update_edge_optILb1ELi0EEvPfPKiS2_S2_iiPiPyS0_S3_S4_S0_S3_S3_S3_S3_S3_S3_S3_mmmmS2_iiiiE5u_low];
	setp.ne.s32 	%p104, %r205, %r168;
	@%p104 bra 	$L__BB3_36;
	ld.shared.u64 	%rd341, [_ZZ22bc_gpu_update_edge_optILb1ELi0EEvPfPKiS2_S2_iiPiPyS0_S3_S4_S0_S3_S3_S3_S3_S3_S3_S3_mmmmS2_iiiiE11touched_row];
	mul.wide.s32 	%rd342, %r205, 4;
	add.s64 	%rd343, %rd341, %rd342;
	mov.b32 	%r170, -1;
	st.u32 	[%rd343], %r170;
	ld.shared.u64 	%rd344, [_ZZ22bc_gpu_update_edge_optILb1ELi0EEvPfPKiS2_S2_iiPiPyS0_S3_S4_S0_S3_S3_S3_S3_S3_S3_S3_mmmmS2_iiiiE9sigma_row];
	mul.wide.s32 	%rd345, %r205, 8;
	add.s64 	%rd346, %rd344, %rd345;
	ld.u64 	%rd347, [%rd346];
	ld.shared.u32 	%r171, [_ZZ22bc_gpu_update_edge_optILb1ELi0EEvPfPKiS2_S2_iiPiPyS0_S3_S4_S0_S3_S3_S3_S3_S3_S3_S3_mmmmS2_iiiiE6u_high];
	mul.wide.s32 	%rd348, %r171, 8;
	add.s64 	%rd349, %rd344, %rd348;
	ld.u64 	%rd350, [%rd349];
	add.s64 	%rd351, %rd350, %rd347;
	ld.shared.u64 	%rd352, [_ZZ22bc_gpu_update_edge_optILb1ELi0EEvPfPKiS2_S2_iiPiPyS0_S3_S4_S0_S3_S3_S3_S3_S3_S3_S3_mmmmS2_iiiiE13sigma_hat_row];
	add.s64 	%rd353, %rd352, %rd345;
	st.u64 	[%rd353], %rd351;
	bra.uni 	$L__BB3_37;
$L__BB3_36:
	ld.shared.u64 	%rd332, [_ZZ22bc_gpu_update_edge_optILb1ELi0EEvPfPKiS2_S2_iiPiPyS0_S3_S4_S0_S3_S3_S3_S3_S3_S3_S3_mmmmS2_iiiiE11touched_row];
	mul.wide.s32 	%rd333, %r205, 4;
	add.s64 	%rd334, %rd332, %rd333;
	mov.b32 	%r169, 0;
	st.u32 	[%rd334], %r169;
	ld.shared.u64 	%rd335, [_ZZ22bc_gpu_update_edge_optILb1ELi0EEvPfPKiS2_S2_iiPiPyS0_S3_S4_S0_S3_S3_S3_S3_S3_S3_S3_mmmmS2_iiiiE9sigma_row];
	mul.wide.s32 	%rd336, %r205, 8;
	add.s64 	%rd337, %rd335, %rd336;
	ld.u64 	%rd338, [%rd337];
	ld.shared.u64 	%rd339, [_ZZ22bc_gpu_update_edge_optILb1ELi0EEvPfPKiS2_S2_iiPiPyS0_S3_S4_S0_S3_S3_S3_S3_S3_S3_S3_mmmmS2_iiiiE13sigma_hat_row];
	add.s64 	%rd340, %rd339, %rd336;
	st.u64 	[%rd340], %rd338;
$L__BB3_37:
	ld.shared.u64 	%rd354, [_ZZ22bc_gpu_update_edge_optILb1ELi0EEvPfPKiS2_S2_iiPiPyS0_S3_S4_S0_S3_S3_S3_S3_S3_S3_S3_mmmmS2_iiiiE13delta_hat_row];
	mul.wide.s32 	%rd355, %r205, 4;
	add.s64 	%rd356, %rd354, %rd355;
	mov.b32 	%r172, 0;
	st.u32 	[%rd356], %r172;
	ld.shared.u64 	%rd357, [_ZZ22bc_gpu_update_edge_optILb1ELi0EEvPfPKiS2_S2_iiPiPyS0_S3_S4_S0_S3_S3_S3_S3_S3_S3_S3_mmmmS2_iiiiE5Q_row];
	add.s64 	%rd358, %rd357, %rd355;
	mov.b32 	%r173, -1;
	st.u32 	[%rd358], %r173;
	ld.shared.u64 	%rd359, [_ZZ22bc_gpu_update_edge_optILb1ELi0EEvPfPKiS2_S2_iiPiPyS0_S3_S4_S0_S3_S3_S3_S3_S3_S3_S3_mmmmS2_iiiiE6Q2_row];
	add.s64 	%rd360, %rd359, %rd355;
	st.u32 	[%rd360], %r173;
	ld.shared.u64 	%rd361, [_ZZ22bc_gpu_update_edge_optILb1ELi0EEvPfPKiS2_S2_iiPiPyS0_S3_S4_S0_S3_S3_S3_S3_S3_S3_S3_mmmmS2_iiiiE6QQ_row];
	add.s64 	%rd362, %rd361, %rd355;
	st.u32 	[%rd362], %r173;
	add.s32 	%r205, %r205, %r4;
	setp.lt.s32 	%p105, %r205, %r68;
	@%p105 bra 	$L__BB3_34;
$L__BB3_38:
	@%p4 bra 	$L__BB3_40;
	ld.shared.u64 	%rd363, [_ZZ22bc_gpu_update_edge_optILb1ELi0EEvPfPKiS2_S2_iiPiPyS0_S3_S4_S0_S3_S3_S3_S3_S3_S3_S3_mmmmS2_iiiiE5d_row];
	ld.shared.u32 	%r174, [_ZZ22bc_gpu_update_edge_optILb1ELi0EEvPfPKiS2_S2_iiPiPyS0_S3_S4_S0_S3_S3_S3_S3_S3_S3_S3_mmmmS2_iiiiE5u_low];
	mul.wide.s32 	%rd364, %r174, 4;
	add.s64 	%rd365, %rd363, %rd364;
	ld.u32 	%r175, [%rd365];
	st.shared.u32 	[_ZZ22bc_gpu_update_edge_optILb1ELi0EEvPfPKiS2_S2_iiPiPyS0_S3_S4_S0_S3_S3_S3_S3_S3_S3_S3_mmmmS2_iiiiE13current_depth], %r175;
	mov.b16 	%rs20, 0;
	st.shared.u8 	[_ZZ22bc_gpu_update_edge_optILb1ELi0EEvPfPKiS2_S2_iiPiPyS0_S3_S4_S0_S3_S3_S3_S3_S3_S3_S3_mmmmS2_iiiiE4done], %rs20;
	ld.shared.u64 	%rd366, [_ZZ22bc_gpu_update_edge_optILb1ELi0EEvPfPKiS2_S2_iiPiPyS0_S3_S4_S0_S3_S3_S3_S3_S3_S3_S3_mmmmS2_iiiiE6QQ_row];
	st.u32 	[%rd366], %r174;
$L__BB3_40:
	bar.sync 	0;
	ld.shared.u8 	%rs21, [_ZZ22bc_gpu_update_edge_optILb1ELi0EEvPfPKiS2_S2_iiPiPyS0_S3_S4_S0_S3_S3_S3_S3_S3_S3_S3_mmmmS2_iiiiE4done];
	setp.ne.s16 	%p107, %rs21, 0;
	@%p107 bra 	$L__BB3_52;
$L__BB3_41:
	setp.ge.s32 	%p108, %r1, %r5;
	bar.sync 	0;
	mov.b16 	%rs22, 1;
	st.shared.u8 	[_ZZ22bc_gpu_update_edge_optILb1ELi0EEvPfPKiS2_S2_iiPiPyS0_S3_S4_S0_S3_S3_S3_S3_S3_S3_S3_mmmmS2_iiiiE4done], %rs22;
	bar.sync 	0;
	@%p108 bra 	$L__BB3_49;
	ld.shared.u64 	%rd462, [_ZZ22bc_gpu_update_edge_optILb1ELi0EEvPfPKiS2_S2_iiPiPyS0_S3_S4_S0_S3_S3_S3_S3_S3_S3_S3_mmmmS2_iiiiE5d_row];
	ld.shared.u32 	%r206, [_ZZ22bc_gpu_update_edge_optILb1ELi0EEvPfPKiS2_S2_iiPiPyS0_S3_S4_S0_S3_S3_S3_S3_S3_S3_S3_mmmmS2_iiiiE13current_depth];
	mov.u32 	%r207, %r1;
$L__BB3_43:
	mul.wide.s32 	%rd367, %r207, 4;
	add.s64 	%rd368, %rd2, %rd367;
	ld.global.nc.u32 	%r15, [%rd368];
	mul.wide.s32 	%rd369, %r15, 4;
	add.s64 	%rd370, %rd462, %rd369;
	ld.u32 	%r176, [%rd370];
	setp.ne.s32 	%p109, %r176, %r206;
	@%p109 bra 	$L__BB3_48;
	mul.wide.s32 	%rd371, %r207, 4;
	add.s64 	%rd372, %rd1, %rd371;
	ld.global.nc.u32 	%r16, [%rd372];
	mul.wide.s32 	%rd373, %r16, 4;
	add.s64 	%rd374, %rd462, %rd373;
	ld.u32 	%r177, [%rd374];
	add.s32 	%r178, %r206, 1;
	setp.ne.s32 	%p110, %r177, %r178;
	@%p110 bra 	$L__BB3_48;
	ld.shared.u64 	%rd375, [_ZZ22bc_gpu_update_edge_optILb1ELi0EEvPfPKiS2_S2_iiPiPyS0_S3_S4_S0_S3_S3_S3_S3_S3_S3_S3_mmmmS2_iiiiE11touched_row];
	mul.wide.s32 	%rd376, %r16, 4;
	add.s64 	%rd18, %rd375, %rd376;
	ld.u32 	%r179, [%rd18];
	setp.ne.s32 	%p111, %r179, 0;
	@%p111 bra 	$L__BB3_47;
	mov.b32 	%r180, -1;
	st.u32 	[%rd18], %r180;
	mov.b16 	%rs23, 0;
	st.shared.u8 	[_ZZ22bc_gpu_update_edge_optILb1ELi0EEvPfPKiS2_S2_iiPiPyS0_S3_S4_S0_S3_S3_S3_S3_S3_S3_S3_mmmmS2_iiiiE4done], %rs23;
	ld.shared.u32 	%r206, [_ZZ22bc_gpu_update_edge_optILb1ELi0EEvPfPKiS2_S2_iiPiPyS0_S3_S4_S0_S3_S3_S3_S3_S3_S3_S3_mmmmS2_iiiiE13current_depth];
$L__BB3_47:
	ld.shared.u64 	%rd377, [_ZZ22bc_gpu_update_edge_optILb1ELi0EEvPfPKiS2_S2_iiPiPyS0_S3_S4_S0_S3_S3_S3_S3_S3_S3_S3_mmmmS2_iiiiE13sigma_hat_row];
	mul.wide.s32 	%rd378, %r16, 8;
	add.s64 	%rd379, %rd377, %rd378;
	mul.wide.s32 	%rd380, %r15, 8;
	add.s64 	%rd381, %rd377, %rd380;
	ld.u64 	%rd382, [%rd381];
	ld.shared.u64 	%rd383, [_ZZ22bc_gpu_update_edge_optILb1ELi0EEvPfPKiS2_S2_iiPiPyS0_S3_S4_S0_S3_S3_S3_S3_S3_S3_S3_mmmmS2_iiiiE9sigma_row];
	add.s64 	%rd384, %rd383, %rd380;
	ld.u64 	%rd385, [%rd384];
	sub.s64 	%rd386, %rd382, %rd385;
	atom.add.u64 	%rd387, [%rd379], %rd386;
	ld.shared.u64 	%rd462, [_ZZ22bc_gpu_update_edge_optILb1ELi0EEvPfPKiS2_S2_iiPiPyS0_S3_S4_S0_S3_S3_S3_S3_S3_S3_S3_mmmmS2_iiiiE5d_row];
$L__BB3_48:
	add.s32 	%r207, %r207, %r4;
	setp.lt.s32 	%p112, %r207, %r5;
	@%p112 bra 	$L__BB3_43;
$L__BB3_49:
	bar.sync 	0;
	ld.shared.u32 	%r21, [_ZZ22bc_gpu_update_edge_optILb1ELi0EEvPfPKiS2_S2_iiPiPyS0_S3_S4_S0_S3_S3_S3_S3_S3_S3_S3_mmmmS2_iiiiE13current_depth];
	setp.eq.s32 	%p113, %r21, 2147483647;
	@%p113 bra 	$L__BB3_51;
	add.s32 	%r181, %r21, 1;
	st.shared.u32 	[_ZZ22bc_gpu_update_edge_optILb1ELi0EEvPfPKiS2_S2_iiPiPyS0_S3_S4_S0_S3_S3_S3_S3_S3_S3_S3_mmmmS2_iiiiE13current_depth], %r181;
$L__BB3_51:
	ld.shared.u8 	%rs24, [_ZZ22bc_gpu_update_edge_optILb1ELi0EEvPfPKiS2_S2_iiPiPyS0_S3_S4_S0_S3_S3_S3_S3_S3_S3_S3_mmmmS2_iiiiE4done];
	setp.eq.s16 	%p114, %rs24, 0;
	@%p114 bra 	$L__BB3_41;
$L__BB3_52:
	bar.sync 	0;
	@%p4 bra 	$L__BB3_54;
	ld.shared.u32 	%r182, [_ZZ22bc_gpu_update_edge_optILb1ELi0EEvPfPKiS2_S2_iiPiPyS0_S3_S4_S0_S3_S3_S3_S3_S3_S3_S3_mmmmS2_iiiiE13current_depth];
	add.s32 	%r183, %r182, -1;
	st.shared.u32 	[_ZZ22bc_gpu_update_edge_optILb1ELi0EEvPfPKiS2_S2_iiPiPyS0_S3_S4_S0_S3_S3_S3_S3_S3_S3_S3_mmmmS2_iiiiE13current_depth], %r183;
$L__BB3_54:
	bar.sync 	0;
	ld.shared.u32 	%r211, [_ZZ22bc_gpu_update_edge_optILb1ELi0EEvPfPKiS2_S2_iiPiPyS0_S3_S4_S0_S3_S3_S3_S3_S3_S3_S3_mmmmS2_iiiiE13current_depth];
	setp.lt.s32 	%p116, %r211, 2;
	@%p116 bra 	$L__BB3_55;
	bra.uni 	$L__BB3_63;
$L__BB3_55:
	mov.u32 	%r214, %r1;
	@%p103 bra 	$L__BB3_62;
$L__BB3_56:
	ld.shared.u32 	%r195, [_ZZ22bc_gpu_update_edge_optILb1ELi0EEvPfPKiS2_S2_iiPiPyS0_S3_S4_S0_S3_S3_S3_S3_S3_S3_S3_mmmmS2_iiiiE1i];
	setp.eq.s32 	%p130, %r214, %r195;
	@%p130 bra 	$L__BB3_59;
	ld.shared.u64 	%rd425, [_ZZ22bc_gpu_update_edge_optILb1ELi0EEvPfPKiS2_S2_iiPiPyS0_S3_S4_S0_S3_S3_S3_S3_S3_S3_S3_mmmmS2_iiiiE11touched_row];
	mul.wide.s32 	%rd426, %r214, 4;
	add.s64 	%rd427, %rd425, %rd426;
	ld.u32 	%r196, [%rd427];
	setp.eq.s32 	%p131, %r196, 0;
	@%p131 bra 	$L__BB3_59;
	ld.shared.u64 	%rd428, [_ZZ22bc_gpu_update_edge_optILb1ELi0EEvPfPKiS2_S2_iiPiPyS0_S3_S4_S0_S3_S3_S3_S3_S3_S3_S3_mmmmS2_iiiiE13delta_hat_row];
	mul.wide.s32 	%rd429, %r214, 4;
	add.s64 	%rd430, %rd428, %rd429;
	ld.f32 	%f58, [%rd430];
	ld.shared.u64 	%rd431, [_ZZ22bc_gpu_update_edge_optILb1ELi0EEvPfPKiS2_S2_iiPiPyS0_S3_S4_S0_S3_S3_S3_S3_S3_S3_S3_mmmmS2_iiiiE9delta_row];
	add.s64 	%rd432, %rd431, %rd429;
	ld.f32 	%f59, [%rd432];
	sub.f32 	%f60, %f58, %f59;
	add.s64 	%rd433, %rd3, %rd429;
	atom.global.add.f32 	%f61, [%rd433], %f60;
$L__BB3_59:
	ld.shared.u64 	%rd434, [_ZZ22bc_gpu_update_edge_optILb1ELi0EEvPfPKiS2_S2_iiPiPyS0_S3_S4_S0_S3_S3_S3_S3_S3_S3_S3_mmmmS2_iiiiE13sigma_hat_row];
	mul.wide.s32 	%rd435, %r214, 8;
	add.s64 	%rd436, %rd434, %rd435;
	ld.u64 	%rd437, [%rd436];
	ld.shared.u64 	%rd438, [_ZZ22bc_gpu_update_edge_optILb1ELi0EEvPfPKiS2_S2_iiPiPyS0_S3_S4_S0_S3_S3_S3_S3_S3_S3_S3_mmmmS2_iiiiE9sigma_row];
	add.s64 	%rd439, %rd438, %rd435;
	st.u64 	[%rd439], %rd437;
	ld.shared.u64 	%rd440, [_ZZ22bc_gpu_update_edge_optILb1ELi0EEvPfPKiS2_S2_iiPiPyS0_S3_S4_S0_S3_S3_S3_S3_S3_S3_S3_mmmmS2_iiiiE11touched_row];
	mul.wide.s32 	%rd441, %r214, 4;
	add.s64 	%rd442, %rd440, %rd441;
	ld.u32 	%r197, [%rd442];
	setp.eq.s32 	%p132, %r197, 0;
	@%p132 bra 	$L__BB3_61;
	ld.shared.u64 	%rd443, [_ZZ22bc_gpu_update_edge_optILb1ELi0EEvPfPKiS2_S2_iiPiPyS0_S3_S4_S0_S3_S3_S3_S3_S3_S3_S3_mmmmS2_iiiiE13delta_hat_row];
	mul.wide.s32 	%rd444, %r214, 4;
	add.s64 	%rd445, %rd443, %rd444;
	ld.f32 	%f62, [%rd445];
	ld.shared.u64 	%rd446, [_ZZ22bc_gpu_update_edge_optILb1ELi0EEvPfPKiS2_S2_iiPiPyS0_S3_S4_S0_S3_S3_S3_S3_S3_S3_S3_mmmmS2_iiiiE9delta_row];
	add.s64 	%rd447, %rd446, %rd444;
	st.f32 	[%rd447], %f62;
$L__BB3_61:
	add.s32 	%r214, %r214, %r4;
	setp.lt.s32 	%p133, %r214, %r68;
	@%p133 bra 	$L__BB3_56;
$L__BB3_62:
	bar.sync 	0;
	bra.uni 	$L__BB3_134;
$L__BB3_63:
	setp.ge.s32 	%p117, %r1, %r5;
	@%p117 bra 	$L__BB3_75;
	ld.shared.u64 	%rd464, [_ZZ22bc_gpu_update_edge_optILb1ELi0EEvPfPKiS2_S2_iiPiPyS0_S3_S4_S0_S3_S3_S3_S3_S3_S3_S3_mmmmS2_iiiiE5d_row];
	mov.u32 	%r212, %r1;
$L__BB3_65:
	mul.wide.s32 	%rd388, %r212, 4;
	add.s64 	%rd389, %rd2, %rd388;
	ld.global.nc.u32 	%r26, [%rd389];
	mul.wide.s32 	%rd390, %r26, 4;
	add.s64 	%rd391, %rd464, %rd390;
	ld.u32 	%r184, [%rd391];
	setp.ne.s32 	%p118, %r184, %r211;
	@%p118 bra 	$L__BB3_74;
	mul.wide.s32 	%rd392, %r212, 4;
	add.s64 	%rd393, %rd1, %rd392;
	ld.global.nc.u32 	%r27, [%rd393];
	mul.wide.s32 	%rd394, %r27, 4;
	add.s64 	%rd395, %rd464, %rd394;
	ld.u32 	%r185, [%rd395];
	add.s32 	%r186, %r211, -1;
	setp.ne.s32 	%p119, %r185, %r186;
	mov.f32 	%f66, 0f00000000;
	@%p119 bra 	$L__BB3_74;
	ld.shared.u64 	%rd396, [_ZZ22bc_gpu_update_edge_optILb1ELi0EEvPfPKiS2_S2_iiPiPyS0_S3_S4_S0_S3_S3_S3_S3_S3_S3_S3_mmmmS2_iiiiE11touched_row];
	mul.wide.s32 	%rd397, %r27, 4;
	add.s64 	%rd23, %rd396, %rd397;
	ld.u32 	%r187, [%rd23];
	setp.eq.s32 	%p120, %r187, -1;
	@%p120 bra 	$L__BB3_70;
	atom.exch.b32 	%r188, [%rd23], 1;
	setp.ne.s32 	%p121, %r188, 0;
	@%p121 bra 	$L__BB3_70;
	ld.shared.u64 	%rd398, [_ZZ22bc_gpu_update_edge_optILb1ELi0EEvPfPKiS2_S2_iiPiPyS0_S3_S4_S0_S3_S3_S3_S3_S3_S3_S3_mmmmS2_iiiiE9delta_row];
	mul.wide.s32 	%rd399, %r27, 4;
	add.s64 	%rd400, %rd398, %rd399;
	ld.f32 	%f45, [%rd400];
	add.f32 	%f66, %f45, 0f00000000;
$L__BB3_70:
	ld.shared.u64 	%rd401, [_ZZ22bc_gpu_update_edge_optILb1ELi0EEvPfPKiS2_S2_iiPiPyS0_S3_S4_S0_S3_S3_S3_S3_S3_S3_S3_mmmmS2_iiiiE13sigma_hat_row];
	mul.wide.s32 	%rd402, %r27, 8;
	add.s64 	%rd403, %rd401, %rd402;
	ld.u64 	%rd404, [%rd403];
	cvt.rn.f32.u64 	%f46, %rd404;
	mul.wide.s32 	%rd405, %r26, 8;
	add.s64 	%rd406, %rd401, %rd405;
	ld.u64 	%rd407, [%rd406];
	cvt.rn.f32.u64 	%f47, %rd407;
	div.rn.f32 	%f48, %f46, %f47;
	ld.shared.u64 	%rd24, [_ZZ22bc_gpu_update_edge_optILb1ELi0EEvPfPKiS2_S2_iiPiPyS0_S3_S4_S0_S3_S3_S3_S3_S3_S3_S3_mmmmS2_iiiiE13delta_hat_row];
	mul.wide.s32 	%rd408, %r26, 4;
	add.s64 	%rd409, %rd24, %rd408;
	ld.f32 	%f49, [%rd409];
	add.f32 	%f50, %f49, 0f3F800000;
	fma.rn.f32 	%f67, %f48, %f50, %f66;
	ld.shared.u64 	%rd410, [_ZZ22bc_gpu_update_edge_optILb1ELi0EEvPfPKiS2_S2_iiPiPyS0_S3_S4_S0_S3_S3_S3_S3_S3_S3_S3_mmmmS2_iiiiE11touched_row];
	mul.wide.s32 	%rd411, %r27, 4;
	add.s64 	%rd412, %rd410, %rd411;
	ld.u32 	%r189, [%rd412];
	setp.ne.s32 	%p122, %r189, 1;
	@%p122 bra 	$L__BB3_73;
	ld.shared.u32 	%r190, [_ZZ22bc_gpu_update_edge_optILb1ELi0EEvPfPKiS2_S2_iiPiPyS0_S3_S4_S0_S3_S3_S3_S3_S3_S3_S3_mmmmS2_iiiiE6u_high];
	setp.eq.s32 	%p123, %r27, %r190;
	ld.shared.u32 	%r191, [_ZZ22bc_gpu_update_edge_optILb1ELi0EEvPfPKiS2_S2_iiPiPyS0_S3_S4_S0_S3_S3_S3_S3_S3_S3_S3_mmmmS2_iiiiE5u_low];
	setp.eq.s32 	%p124, %r26, %r191;
	and.pred  	%p125, %p123, %p124;
	@%p125 bra 	$L__BB3_73;
	ld.shared.u64 	%rd413, [_ZZ22bc_gpu_update_edge_optILb1ELi0EEvPfPKiS2_S2_iiPiPyS0_S3_S4_S0_S3_S3_S3_S3_S3_S3_S3_mmmmS2_iiiiE9sigma_row];
	mul.wide.s32 	%rd414, %r27, 8;
	add.s64 	%rd415, %rd413, %rd414;
	ld.u64 	%rd416, [%rd415];
	cvt.rn.f32.u64 	%f51, %rd416;
	mul.wide.s32 	%rd417, %r26, 8;
	add.s64 	%rd418, %rd413, %rd417;
	ld.u64 	%rd419, [%rd418];
	cvt.rn.f32.u64 	%f52, %rd419;
	div.rn.f32 	%f53, %f51, %f52;
	ld.shared.u64 	%rd420, [_ZZ22bc_gpu_update_edge_optILb1ELi0EEvPfPKiS2_S2_iiPiPyS0_S3_S4_S0_S3_S3_S3_S3_S3_S3_S3_mmmmS2_iiiiE9delta_row];
	mul.wide.s32 	%rd421, %r26, 4;
	add.s64 	%rd422, %rd420, %rd421;
	ld.f32 	%f54, [%rd422];
	add.f32 	%f55, %f54, 0f3F800000;
	mul.f32 	%f56, %f53, %f55;
	sub.f32 	%f67, %f67, %f56;
$L__BB3_73:
	mul.wide.s32 	%rd423, %r27, 4;
	add.s64 	%rd424, %rd24, %rd423;
	atom.add.f32 	%f57, [%rd424], %f67;
	ld.shared.u64 	%rd464, [_ZZ22bc_gpu_update_edge_optILb1ELi0EEvPfPKiS2_S2_iiPiPyS0_S3_S4_S0_S3_S3_S3_S3_S3_S3_S3_mmmmS2_iiiiE5d_row];
	ld.shared.u32 	%r211, [_ZZ22bc_gpu_update_edge_optILb1ELi0EEvPfPKiS2_S2_iiPiPyS0_S3_S4_S0_S3_S3_S3_S3_S3_S3_S3_mmmmS2_iiiiE13current_depth];
$L__BB3_74:
	add.s32 	%r212, %r212, %r4;
	setp.lt.s32 	%p126, %r212, %r5;
	@%p126 bra 	$L__BB3_65;
$L__BB3_75:
	bar.sync 	0;
	@%p4 bra 	$L__BB3_77;
	ld.shared.u32 	%r193, [_ZZ22bc_gpu_update_edge_optILb1ELi0EEvPfPKiS2_S2_iiPiPyS0_S3_S4_S0_S3_S3_S3_S3_S3_S3_S3_mmmmS2_iiiiE13current_depth];
	add.s32 	%r194, %r193, -1;
	st.shared.u32 	[_ZZ22bc_gpu_update_edge_optILb1ELi0EEvPfPKiS2_S2_iiPiPyS0_S3_S4_S0_S3_S3_S3_S3_S3_S3_S3_mmmmS2_iiiiE13current_depth], %r194;
$L__BB3_77:
	bar.sync 	0;
	ld.shared.u32 	%r211, [_ZZ22bc_gpu_update_edge_optILb1ELi0EEvPfPKiS2_S2_iiPiPyS0_S3_S4_S0_S3_S3_S3_S3_S3_S3_S3_mmmmS2_iiiiE13current_depth];
	setp.gt.s32 	%p128, %r211, 1;
	@%p128 bra 	$L__BB3_63;
	bra.uni 	$L__BB3_55;
$L__BB3_78:
	@%p4 bra 	$L__BB3_80;
	st.shared.u64 	[_ZZ22bc_gpu_update_edge_optILb1ELi0EEvPfPKiS2_S2_iiPiPyS0_S3_S4_S0_S3_S3_S3_S3_S3_S3_S3_mmmmS2_iiiiE11touched_row_0], %rd4;
	st.shared.u64 	[_ZZ22bc_gpu_update_edge_optILb1ELi0EEvPfPKiS2_S2_iiPiPyS0_S3_S4_S0_S3_S3_S3_S3_S3_S3_S3_mmmmS2_iiiiE13sigma_hat_row_0], %rd5;
	st.shared.u64 	[_ZZ22bc_gpu_update_edge_optILb1ELi0EEvPfPKiS2_S2_iiPiPyS0_S3_S4_S0_S3_S3_S3_S3_S3_S3_S3_mmmmS2_iiiiE13delta_hat_row_0], %rd6;
	st.shared.u64 	[_ZZ22bc_gpu_update_edge_optILb1ELi0EEvPfPKiS2_S2_iiPiPyS0_S3_S4_S0_S3_S3_S3_S3_S3_S3_S3_mmmmS2_iiiiE9moved_row], %rd7;
	st.shared.u64 	[_ZZ22bc_gpu_update_edge_optILb1ELi0EEvPfPKiS2_S2_iiPiPyS0_S3_S4_S0_S3_S3_S3_S3_S3_S3_S3_mmmmS2_iiiiE12movement_row], %rd8;
	st.shared.u64 	[_ZZ22bc_gpu_update_edge_optILb1ELi0EEvPfPKiS2_S2_iiPiPyS0_S3_S4_S0_S3_S3_S3_S3_S3_S3_S3_mmmmS2_iiiiE5Q_row_0], %rd9;
	st.shared.u64 	[_ZZ22bc_gpu_update_edge_optILb1ELi0EEvPfPKiS2_S2_iiPiPyS0_S3_S4_S0_S3_S3_S3_S3_S3_S3_S3_mmmmS2_iiiiE6Q2_row_0], %rd10;
	st.shared.u64 	[_ZZ22bc_gpu_update_edge_optILb1ELi0EEvPfPKiS2_S2_iiPiPyS0_S3_S4_S0_S3_S3_S3_S3_S3_S3_S3_mmmmS2_iiiiE6QQ_row_0], %rd11;
$L__BB3_80:
	setp.ge.s32 	%p20, %r1, %r68;
	bar.sync 	0;
	@%p20 bra 	$L__BB3_86;
	mov.u32 	%r215, %r1;
$L__BB3_82:
	ld.shared.u32 	%r86, [_ZZ22bc_gpu_update_edge_optILb1ELi0EEvPfPKiS2_S2_iiPiPyS0_S3_S4_S0_S3_S3_S3_S3_S3_S3_S3_mmmmS2_iiiiE5u_low];
	setp.ne.s32 	%p21, %r215, %r86;
	@%p21 bra 	$L__BB3_84;
	ld.shared.u64 	%rd113, [_ZZ22bc_gpu_update_edge_optILb1ELi0EEvPfPKiS2_S2_iiPiPyS0_S3_S4_S0_S3_S3_S3_S3_S3_S3_S3_mmmmS2_iiiiE11touched_row_0];
	mul.wide.s32 	%rd114, %r215, 4;
	add.s64 	%rd115, %rd113, %rd114;
	mov.b32 	%r88, -1;
	st.u32 	[%rd115], %r88;
	ld.shared.u64 	%rd116, [_ZZ22bc_gpu_update_edge_optILb1ELi0EEvPfPKiS2_S2_iiPiPyS0_S3_S4_S0_S3_S3_S3_S3_S3_S3_S3_mmmmS2_iiiiE9sigma_row];
	ld.shared.u32 	%r89, [_ZZ22bc_gpu_update_edge_optILb1ELi0EEvPfPKiS2_S2_iiPiPyS0_S3_S4_S0_S3_S3_S3_S3_S3_S3_S3_mmmmS2_iiiiE6u_high];
	mul.wide.s32 	%rd117, %r89, 8;
	add.s64 	%rd118, %rd116, %rd117;
	ld.u64 	%rd119, [%rd118];
	ld.shared.u64 	%rd120, [_ZZ22bc_gpu_update_edge_optILb1ELi0EEvPfPKiS2_S2_iiPiPyS0_S3_S4_S0_S3_S3_S3_S3_S3_S3_S3_mmmmS2_iiiiE13sigma_hat_row_0];
	mul.wide.s32 	%rd121, %r215, 8;
	add.s64 	%rd122, %rd120, %rd121;
	st.u64 	[%rd122], %rd119;
	ld.shared.u64 	%rd123, [_ZZ22bc_gpu_update_edge_optILb1ELi0EEvPfPKiS2_S2_iiPiPyS0_S3_S4_S0_S3_S3_S3_S3_S3_S3_S3_mmmmS2_iiiiE9moved_row];
	add.s64 	%rd124, %rd123, %rd114;
	mov.b32 	%r90, 1;
	st.u32 	[%rd124], %r90;
	ld.shared.u64 	%rd125, [_ZZ22bc_gpu_update_edge_optILb1ELi0EEvPfPKiS2_S2_iiPiPyS0_S3_S4_S0_S3_S3_S3_S3_S3_S3_S3_mmmmS2_iiiiE5d_row];
	ld.shared.u32 	%r91, [_ZZ22bc_gpu_update_edge_optILb1ELi0EEvPfPKiS2_S2_iiPiPyS0_S3_S4_S0_S3_S3_S3_S3_S3_S3_S3_mmmmS2_iiiiE5u_low];
	mul.wide.s32 	%rd126, %r91, 4;
	add.s64 	%rd127, %rd125, %rd126;
	ld.u32 	%r92, [%rd127];
	ld.shared.u32 	%r93, [_ZZ22bc_gpu_update_edge_optILb1ELi0EEvPfPKiS2_S2_iiPiPyS0_S3_S4_S0_S3_S3_S3_S3_S3_S3_S3_mmmmS2_iiiiE6u_high];
	mul.wide.s32 	%rd128, %r93, 4;
	add.s64 	%rd129, %rd125, %rd128;
	ld.u32 	%r94, [%rd129];
	not.b32 	%r95, %r94;
	add.s32 	%r96, %r92, %r95;
	ld.shared.u64 	%rd130, [_ZZ22bc_gpu_update_edge_optILb1ELi0EEvPfPKiS2_S2_iiPiPyS0_S3_S4_S0_S3_S3_S3_S3_S3_S3_S3_mmmmS2_iiiiE12movement_row];
	add.s64 	%rd131, %rd130, %rd114;
	st.u32 	[%rd131], %r96;
	ld.shared.u64 	%rd132, [_ZZ22bc_gpu_update_edge_optILb1ELi0EEvPfPKiS2_S2_iiPiPyS0_S3_S4_S0_S3_S3_S3_S3_S3_S3_S3_mmmmS2_iiiiE5Q_row_0];
	add.s64 	%rd133, %rd132, %rd114;
	st.u32 	[%rd133], %r90;
	bra.uni 	$L__BB3_85;
$L__BB3_84:
	ld.shared.u64 	%rd100, [_ZZ22bc_gpu_update_edge_optILb1ELi0EEvPfPKiS2_S2_iiPiPyS0_S3_S4_S0_S3_S3_S3_S3_S3_S3_S3_mmmmS2_iiiiE11touched_row_0];
	mul.wide.s32 	%rd101, %r215, 4;
	add.s64 	%rd102, %rd100, %rd101;
	mov.b32 	%r87, 0;
	st.u32 	[%rd102], %r87;
	ld.shared.u64 	%rd103, [_ZZ22bc_gpu_update_edge_optILb1ELi0EEvPfPKiS2_S2_iiPiPyS0_S3_S4_S0_S3_S3_S3_S3_S3_S3_S3_mmmmS2_iiiiE13sigma_hat_row_0];
	mul.wide.s32 	%rd104, %r215, 8;
	add.s64 	%rd105, %rd103, %rd104;
	mov.b64 	%rd106, 0;
	st.u64 	[%rd105], %rd106;
	ld.shared.u64 	%rd107, [_ZZ22bc_gpu_update_edge_optILb1ELi0EEvPfPKiS2_S2_iiPiPyS0_S3_S4_S0_S3_S3_S3_S3_S3_S3_S3_mmmmS2_iiiiE9moved_row];
	add.s64 	%rd108, %rd107, %rd101;
	st.u32 	[%rd108], %r87;
	ld.shared.u64 	%rd109, [_ZZ22bc_gpu_update_edge_optILb1ELi0EEvPfPKiS2_S2_iiPiPyS0_S3_S4_S0_S3_S3_S3_S3_S3_S3_S3_mmmmS2_iiiiE12movement_row];
	add.s64 	%rd110, %rd109, %rd101;
	st.u32 	[%rd110], %r87;
	ld.shared.u64 	%rd111, [_ZZ22bc_gpu_update_edge_optILb1ELi0EEvPfPKiS2_S2_iiPiPyS0_S3_S4_S0_S3_S3_S3_S3_S3_S3_S3_mmmmS2_iiiiE5Q_row_0];
	add.s64 	%rd112, %rd111, %rd101;
	st.u32 	[%rd112], %r87;
$L__BB3_85:
	ld.shared.u64 	%rd134, [_ZZ22bc_gpu_update_edge_optILb1ELi0EEvPfPKiS2_S2_iiPiPyS0_S3_S4_S0_S3_S3_S3_S3_S3_S3_S3_mmmmS2_iiiiE13delta_hat_row_0];
	mul.wide.s32 	%rd135, %r215, 4;
	add.s64 	%rd136, %rd134, %rd135;
	mov.b32 	%r97, 0;
	st.u32 	[%rd136], %r97;
	ld.shared.u64 	%rd137, [_ZZ22bc_gpu_update_edge_optILb1ELi0EEvPfPKiS2_S2_iiPiPyS0_S3_S4_S0_S3_S3_S3_S3_S3_S3_S3_mmmmS2_iiiiE6QQ_row_0];
	add.s64 	%rd138, %rd137, %rd135;
	st.u32 	[%rd138], %r97;
	ld.shared.u64 	%rd139, [_ZZ22bc_gpu_update_edge_optILb1ELi0EEvPfPKiS2_S2_iiPiPyS0_S3_S4_S0_S3_S3_S3_S3_S3_S3_S3_mmmmS2_iiiiE6Q2_row_0];
	add.s64 	%rd140, %rd139, %rd135;
	st.u32 	[%rd140], %r97;
	add.s32 	%r215, %r215, %r4;
	setp.lt.s32 	%p22, %r215, %r68;
	@%p22 bra 	$L__BB3_82;
$L__BB3_86:
	@%p4 bra 	$L__BB3_88;
	ld.shared.u64 	%rd141, [_ZZ22bc_gpu_update_edge_optILb1ELi0EEvPfPKiS2_S2_iiPiPyS0_S3_S4_S0_S3_S3_S3_S3_S3_S3_S3_mmmmS2_iiiiE5d_row];
	ld.shared.u32 	%r98, [_ZZ22bc_gpu_update_edge_optILb1ELi0EEvPfPKiS2_S2_iiPiPyS0_S3_S4_S0_S3_S3_S3_S3_S3_S3_S3_mmmmS2_iiiiE5u_low];
	mul.wide.s32 	%rd142, %r98, 4;
	add.s64 	%rd143, %rd141, %rd142;
	ld.u32 	%r99, [%rd143];
	st.shared.u32 	[_ZZ22bc_gpu_update_edge_optILb1ELi0EEvPfPKiS2_S2_iiPiPyS0_S3_S4_S0_S3_S3_S3_S3_S3_S3_S3_mmmmS2_iiiiE13current_depth_0], %r99;
	mov.b16 	%rs4, 0;
	st.shared.u8 	[_ZZ22bc_gpu_update_edge_optILb1ELi0EEvPfPKiS2_S2_iiPiPyS0_S3_S4_S0_S3_S3_S3_S3_S3_S3_S3_mmmmS2_iiiiE4done_0], %rs4;
$L__BB3_88:
	bar.sync 	0;
	ld.shared.u8 	%rs5, [_ZZ22bc_gpu_update_edge_optILb1ELi0EEvPfPKiS2_S2_iiPiPyS0_S3_S4_S0_S3_S3_S3_S3_S3_S3_S3_mmmmS2_iiiiE4done_0];
	setp.ne.s16 	%p24, %rs5, 0;
	@%p24 bra 	$L__BB3_114;
$L__BB3_89:
	setp.ge.s32 	%p25, %r1, %r5;
	bar.sync 	0;
	mov.b16 	%rs6, 1;
	st.shared.u8 	[_ZZ22bc_gpu_update_edge_optILb1ELi0EEvPfPKiS2_S2_iiPiPyS0_S3_S4_S0_S3_S3_S3_S3_S3_S3_S3_mmmmS2_iiiiE4done_0], %rs6;
	bar.sync 	0;
	@%p25 bra 	$L__BB3_101;
	mov.u32 	%r216, %r1;
$L__BB3_91:
	mul.wide.s32 	%rd144, %r216, 4;
	add.s64 	%rd145, %rd2, %rd144;
	ld.global.nc.u32 	%r37, [%rd145];
	ld.shared.u64 	%rd146, [_ZZ22bc_gpu_update_edge_optILb1ELi0EEvPfPKiS2_S2_iiPiPyS0_S3_S4_S0_S3_S3_S3_S3_S3_S3_S3_mmmmS2_iiiiE5Q_row_0];
	mul.wide.s32 	%rd147, %r37, 4;
	add.s64 	%rd148, %rd146, %rd147;
	ld.u32 	%r100, [%rd148];
	setp.eq.s32 	%p26, %r100, 0;
	@%p26 bra 	$L__BB3_100;
	mul.wide.s32 	%rd149, %r216, 4;
	add.s64 	%rd150, %rd1, %rd149;
	ld.global.nc.u32 	%r38, [%rd150];
	ld.shared.u64 	%rd151, [_ZZ22bc_gpu_update_edge_optILb1ELi0EEvPfPKiS2_S2_iiPiPyS0_S3_S4_S0_S3_S3_S3_S3_S3_S3_S3_mmmmS2_iiiiE12movement_row];
	mul.wide.s32 	%rd152, %r37, 4;
	add.s64 	%rd153, %rd151, %rd152;
	ld.u32 	%r101, [%rd153];
	mul.wide.s32 	%rd154, %r38, 4;
	add.s64 	%rd155, %rd151, %rd154;
	ld.u32 	%r102, [%rd155];
	sub.s32 	%r103, %r101, %r102;
	ld.shared.u64 	%rd156, [_ZZ22bc_gpu_update_edge_optILb1ELi0EEvPfPKiS2_S2_iiPiPyS0_S3_S4_S0_S3_S3_S3_S3_S3_S3_S3_mmmmS2_iiiiE5d_row];
	add.s64 	%rd157, %rd156, %rd152;
	ld.u32 	%r104, [%rd157];
	add.s64 	%rd158, %rd156, %rd154;
	ld.u32 	%r105, [%rd158];
	not.b32 	%r106, %r104;
	add.s32 	%r107, %r103, %r106;
	add.s32 	%r39, %r107, %r105;
	setp.lt.s32 	%p27, %r39, 1;
	@%p27 bra 	$L__BB3_95;
	ld.shared.u64 	%rd180, [_ZZ22bc_gpu_update_edge_optILb1ELi0EEvPfPKiS2_S2_iiPiPyS0_S3_S4_S0_S3_S3_S3_S3_S3_S3_S3_mmmmS2_iiiiE13sigma_hat_row_0];
	mul.wide.s32 	%rd181, %r38, 8;
	add.s64 	%rd182, %rd180, %rd181;
	mul.wide.s32 	%rd183, %r37, 8;
	add.s64 	%rd184, %rd180, %rd183;
	ld.u64 	%rd185, [%rd184];
	atom.add.u64 	%rd186, [%rd182], %rd185;
	ld.shared.u64 	%rd187, [_ZZ22bc_gpu_update_edge_optILb1ELi0EEvPfPKiS2_S2_iiPiPyS0_S3_S4_S0_S3_S3_S3_S3_S3_S3_S3_mmmmS2_iiiiE9moved_row];
	mul.wide.s32 	%rd188, %r38, 4;
	add.s64 	%rd189, %rd187, %rd188;
	mov.b32 	%r111, 1;
	st.u32 	[%rd189], %r111;
	ld.shared.u64 	%rd190, [_ZZ22bc_gpu_update_edge_optILb1ELi0EEvPfPKiS2_S2_iiPiPyS0_S3_S4_S0_S3_S3_S3_S3_S3_S3_S3_mmmmS2_iiiiE12movement_row];
	add.s64 	%rd191, %rd190, %rd188;
	atom.max.s32 	%r112, [%rd191], %r39;
	ld.shared.u64 	%rd192, [_ZZ22bc_gpu_update_edge_optILb1ELi0EEvPfPKiS2_S2_iiPiPyS0_S3_S4_S0_S3_S3_S3_S3_S3_S3_S3_mmmmS2_iiiiE11touched_row_0];
	add.s64 	%rd27, %rd192, %rd188;
	ld.u32 	%r113, [%rd27];
	setp.ne.s32 	%p33, %r113, 0;
	@%p33 bra 	$L__BB3_100;
	mov.b32 	%r114, -1;
	st.u32 	[%rd27], %r114;
	mov.b16 	%rs8, 0;
	st.shared.u8 	[_ZZ22bc_gpu_update_edge_optILb1ELi0EEvPfPKiS2_S2_iiPiPyS0_S3_S4_S0_S3_S3_S3_S3_S3_S3_S3_mmmmS2_iiiiE4done_0], %rs8;
	ld.shared.u64 	%rd193, [_ZZ22bc_gpu_update_edge_optILb1ELi0EEvPfPKiS2_S2_iiPiPyS0_S3_S4_S0_S3_S3_S3_S3_S3_S3_S3_mmmmS2_iiiiE6Q2_row_0];
	mul.wide.s32 	%rd194, %r38, 4;
	add.s64 	%rd195, %rd193, %rd194;
	mov.b32 	%r115, 1;
	st.u32 	[%rd195], %r115;
	bra.uni 	$L__BB3_100;
$L__BB3_95:
	setp.ne.s32 	%p28, %r39, 0;
	ld.shared.u64 	%rd466, [_ZZ22bc_gpu_update_edge_optILb1ELi0EEvPfPKiS2_S2_iiPiPyS0_S3_S4_S0_S3_S3_S3_S3_S3_S3_S3_mmmmS2_iiiiE11touched_row_0];
	@%p28 bra 	$L__BB3_98;
	mul.wide.s32 	%rd159, %r38, 4;
	add.s64 	%rd160, %rd466, %rd159;
	atom.exch.b32 	%r108, [%rd160], -1;
	setp.eq.s32 	%p29, %r108, 0;
	@%p29 bra 	$L__BB3_192;
	ld.shared.u64 	%rd466, [_ZZ22bc_gpu_update_edge_optILb1ELi0EEvPfPKiS2_S2_iiPiPyS0_S3_S4_S0_S3_S3_S3_S3_S3_S3_S3_mmmmS2_iiiiE11touched_row_0];
$L__BB3_98:
	mul.wide.s32 	%rd161, %r38, 4;
	add.s64 	%rd162, %rd466, %rd161;
	ld.u32 	%r109, [%rd162];
	setp.ne.s32 	%p31, %r109, -1;
	or.pred  	%p32, %p28, %p31;
	@%p32 bra 	$L__BB3_100;
	ld.shared.u64 	%rd163, [_ZZ22bc_gpu_update_edge_optILb1ELi0EEvPfPKiS2_S2_iiPiPyS0_S3_S4_S0_S3_S3_S3_S3_S3_S3_S3_mmmmS2_iiiiE13sigma_hat_row_0];
	mul.wide.s32 	%rd164, %r38, 8;
	add.s64 	%rd165, %rd163, %rd164;
	mul.wide.s32 	%rd166, %r37, 8;
	add.s64 	%rd167, %rd163, %rd166;
	ld.u64 	%rd168, [%rd167];
	atom.add.u64 	%rd169, [%rd165], %rd168;
$L__BB3_100:
	add.s32 	%r216, %r216, %r4;
	setp.lt.s32 	%p34, %r216, %r5;
	@%p34 bra 	$L__BB3_91;
$L__BB3_101:
	bar.sync 	0;
	@%p20 bra 	$L__BB3_106;
	ld.shared.u64 	%rd468, [_ZZ22bc_gpu_update_edge_optILb1ELi0EEvPfPKiS2_S2_iiPiPyS0_S3_S4_S0_S3_S3_S3_S3_S3_S3_S3_mmmmS2_iiiiE5Q_row_0];
	mov.u32 	%r217, %r1;
$L__BB3_103:
	mul.wide.s32 	%rd196, %r217, 4;
	add.s64 	%rd33, %rd468, %rd196;
	ld.u32 	%r116, [%rd33];
	setp.eq.s32 	%p36, %r116, 0;
	@%p36 bra 	$L__BB3_105;
	mov.b32 	%r117, 0;
	st.u32 	[%rd33], %r117;
	ld.shared.u64 	%rd197, [_ZZ22bc_gpu_update_edge_optILb1ELi0EEvPfPKiS2_S2_iiPiPyS0_S3_S4_S0_S3_S3_S3_S3_S3_S3_S3_mmmmS2_iiiiE12movement_row];
	mul.wide.s32 	%rd198, %r217, 4;
	add.s64 	%rd199, %rd197, %rd198;
	ld.u32 	%r118, [%rd199];
	ld.shared.u64 	%rd200, [_ZZ22bc_gpu_update_edge_optILb1ELi0EEvPfPKiS2_S2_iiPiPyS0_S3_S4_S0_S3_S3_S3_S3_S3_S3_S3_mmmmS2_iiiiE5d_row];
	add.s64 	%rd201, %rd200, %rd198;
	ld.u32 	%r119, [%rd201];
	sub.s32 	%r120, %r119, %r118;
	st.u32 	[%rd201], %r120;
	ld.shared.u64 	%rd202, [_ZZ22bc_gpu_update_edge_optILb1ELi0EEvPfPKiS2_S2_iiPiPyS0_S3_S4_S0_S3_S3_S3_S3_S3_S3_S3_mmmmS2_iiiiE6QQ_row_0];
	add.s64 	%rd203, %rd202, %rd198;
	mov.b32 	%r121, 1;
	st.u32 	[%rd203], %r121;
	ld.shared.u64 	%rd468, [_ZZ22bc_gpu_update_edge_optILb1ELi0EEvPfPKiS2_S2_iiPiPyS0_S3_S4_S0_S3_S3_S3_S3_S3_S3_S3_mmmmS2_iiiiE5Q_row_0];
$L__BB3_105:
	add.s32 	%r217, %r217, %r4;
	setp.lt.s32 	%p37, %r217, %r68;
	@%p37 bra 	$L__BB3_103;
$L__BB3_106:
	bar.sync 	0;
	@%p20 bra 	$L__BB3_111;
	ld.shared.u64 	%rd470, [_ZZ22bc_gpu_update_edge_optILb1ELi0EEvPfPKiS2_S2_iiPiPyS0_S3_S4_S0_S3_S3_S3_S3_S3_S3_S3_mmmmS2_iiiiE6Q2_row_0];
	mov.u32 	%r218, %r1;
$L__BB3_108:
	mul.wide.s32 	%rd204, %r218, 4;
	add.s64 	%rd205, %rd470, %rd204;
	ld.u32 	%r122, [%rd205];
	setp.ne.s32 	%p39, %r122, 1;
	@%p39 bra 	$L__BB3_110;
	ld.shared.u64 	%rd206, [_ZZ22bc_gpu_update_edge_optILb1ELi0EEvPfPKiS2_S2_iiPiPyS0_S3_S4_S0_S3_S3_S3_S3_S3_S3_S3_mmmmS2_iiiiE5Q_row_0];
	mul.wide.s32 	%rd207, %r218, 4;
	add.s64 	%rd208, %rd206, %rd207;
	mov.b32 	%r123, 1;
	st.u32 	[%rd208], %r123;
	ld.shared.u64 	%rd209, [_ZZ22bc_gpu_update_edge_optILb1ELi0EEvPfPKiS2_S2_iiPiPyS0_S3_S4_S0_S3_S3_S3_S3_S3_S3_S3_mmmmS2_iiiiE6Q2_row_0];
	add.s64 	%rd210, %rd209, %rd207;
	mov.b32 	%r124, 0;
	st.u32 	[%rd210], %r124;
	ld.shared.u64 	%rd470, [_ZZ22bc_gpu_update_edge_optILb1ELi0EEvPfPKiS2_S2_iiPiPyS0_S3_S4_S0_S3_S3_S3_S3_S3_S3_S3_mmmmS2_iiiiE6Q2_row_0];
$L__BB3_110:
	add.s32 	%r218, %r218, %r4;
	setp.lt.s32 	%p40, %r218, %r68;
	@%p40 bra 	$L__BB3_108;
$L__BB3_111:
	bar.sync 	0;
	ld.shared.u32 	%r125, [_ZZ22bc_gpu_update_edge_optILb1ELi0EEvPfPKiS2_S2_iiPiPyS0_S3_S4_S0_S3_S3_S3_S3_S3_S3_S3_mmmmS2_iiiiE13current_depth_0];
	setp.eq.s32 	%p42, %r125, 2147483647;
	or.pred  	%p43, %p4, %p42;
	@%p43 bra 	$L__BB3_113;
	add.s32 	%r126, %r125, 1;
	st.shared.u32 	[_ZZ22bc_gpu_update_edge_optILb1ELi0EEvPfPKiS2_S2_iiPiPyS0_S3_S4_S0_S3_S3_S3_S3_S3_S3_S3_mmmmS2_iiiiE13current_depth_0], %r126;
$L__BB3_113:
	ld.shared.u8 	%rs9, [_ZZ22bc_gpu_update_edge_optILb1ELi0EEvPfPKiS2_S2_iiPiPyS0_S3_S4_S0_S3_S3_S3_S3_S3_S3_S3_mmmmS2_iiiiE4done_0];
	setp.eq.s16 	%p44, %rs9, 0;
	@%p44 bra 	$L__BB3_89;
$L__BB3_114:
	bar.sync 	0;
	@%p20 bra 	$L__BB3_121;
	mov.u32 	%r219, %r1;
$L__BB3_116:
	ld.shared.u32 	%r127, [_ZZ22bc_gpu_update_edge_optILb1ELi0EEvPfPKiS2_S2_iiPiPyS0_S3_S4_S0_S3_S3_S3_S3_S3_S3_S3_mmmmS2_iiiiE5u_low];
	setp.eq.s32 	%p46, %r219, %r127;
	@%p46 bra 	$L__BB3_118;
	ld.shared.u64 	%rd211, [_ZZ22bc_gpu_update_edge_optILb1ELi0EEvPfPKiS2_S2_iiPiPyS0_S3_S4_S0_S3_S3_S3_S3_S3_S3_S3_mmmmS2_iiiiE9moved_row];
	mul.wide.s32 	%rd212, %r219, 4;
	add.s64 	%rd213, %rd211, %rd212;
	ld.u32 	%r128, [%rd213];
	setp.eq.s32 	%p47, %r128, 0;
	@%p47 bra 	$L__BB3_119;
$L__BB3_118:
	ld.shared.u64 	%rd214, [_ZZ22bc_gpu_update_edge_optILb1ELi0EEvPfPKiS2_S2_iiPiPyS0_S3_S4_S0_S3_S3_S3_S3_S3_S3_S3_mmmmS2_iiiiE11touched_row_0];
	mul.wide.s32 	%rd215, %r219, 4;
	add.s64 	%rd216, %rd214, %rd215;
	ld.u32 	%r129, [%rd216];
	setp.ne.s32 	%p48, %r129, 0;
	@%p48 bra 	$L__BB3_120;
$L__BB3_119:
	ld.shared.u64 	%rd217, [_ZZ22bc_gpu_update_edge_optILb1ELi0EEvPfPKiS2_S2_iiPiPyS0_S3_S4_S0_S3_S3_S3_S3_S3_S3_S3_mmmmS2_iiiiE9sigma_row];
	mul.wide.s32 	%rd218, %r219, 8;
	add.s64 	%rd219, %rd217, %rd218;
	ld.u64 	%rd220, [%rd219];
	ld.shared.u64 	%rd221, [_ZZ22bc_gpu_update_edge_optILb1ELi0EEvPfPKiS2_S2_iiPiPyS0_S3_S4_S0_S3_S3_S3_S3_S3_S3_S3_mmmmS2_iiiiE13sigma_hat_row_0];
	add.s64 	%rd222, %rd221, %rd218;
	ld.u64 	%rd223, [%rd222];
	add.s64 	%rd224, %rd223, %rd220;
	st.u64 	[%rd222], %rd224;
$L__BB3_120:
	ld.shared.u64 	%rd225, [_ZZ22bc_gpu_update_edge_optILb1ELi0EEvPfPKiS2_S2_iiPiPyS0_S3_S4_S0_S3_S3_S3_S3_S3_S3_S3_mmmmS2_iiiiE6Q2_row_0];
	mul.wide.s32 	%rd226, %r219, 4;
	add.s64 	%rd227, %rd225, %rd226;
	mov.b32 	%r130, 0;
	st.u32 	[%rd227], %r130;
	add.s32 	%r219, %r219, %r4;
	setp.lt.s32 	%p49, %r219, %r68;
	@%p49 bra 	$L__BB3_116;
$L__BB3_121:
	bar.sync 	0;
	@%p4 bra 	$L__BB3_123;
	mov.b16 	%rs10, 0;
	st.shared.u8 	[_ZZ22bc_gpu_update_edge_optILb1ELi0EEvPfPKiS2_S2_iiPiPyS0_S3_S4_S0_S3_S3_S3_S3_S3_S3_S3_mmmmS2_iiiiE6repeat], %rs10;
$L__BB3_123:
	bar.sync 	0;
	ld.shared.u32 	%r131, [_ZZ22bc_gpu_update_edge_optILb1ELi0EEvPfPKiS2_S2_iiPiPyS0_S3_S4_S0_S3_S3_S3_S3_S3_S3_S3_mmmmS2_iiiiE13current_depth_0];
	setp.lt.s32 	%p51, %r131, 1;
	@%p51 bra 	$L__BB3_124;
	bra.uni 	$L__BB3_139;
$L__BB3_124:
	mov.u32 	%r224, %r1;
	@%p20 bra 	$L__BB3_133;
$L__BB3_125:
	ld.shared.u64 	%rd307, [_ZZ22bc_gpu_update_edge_optILb1ELi0EEvPfPKiS2_S2_iiPiPyS0_S3_S4_S0_S3_S3_S3_S3_S3_S3_S3_mmmmS2_iiiiE13delta_hat_row_0];
	mul.wide.s32 	%rd308, %r224, 4;
	add.s64 	%rd61, %rd307, %rd308;
	ld.f32 	%f37, [%rd61];
	setp.geu.f32 	%p97, %f37, 0f00000000;
	@%p97 bra 	$L__BB3_127;
	mov.b32 	%r164, 0;
	st.u32 	[%rd61], %r164;
$L__BB3_127:
	ld.shared.u32 	%r165, [_ZZ22bc_gpu_update_edge_optILb1ELi0EEvPfPKiS2_S2_iiPiPyS0_S3_S4_S0_S3_S3_S3_S3_S3_S3_S3_mmmmS2_iiiiE1i];
	setp.eq.s32 	%p98, %r224, %r165;
	@%p98 bra 	$L__BB3_130;
	ld.shared.u64 	%rd309, [_ZZ22bc_gpu_update_edge_optILb1ELi0EEvPfPKiS2_S2_iiPiPyS0_S3_S4_S0_S3_S3_S3_S3_S3_S3_S3_mmmmS2_iiiiE11touched_row_0];
	mul.wide.s32 	%rd310, %r224, 4;
	add.s64 	%rd311, %rd309, %rd310;
	ld.u32 	%r166, [%rd311];
	setp.eq.s32 	%p99, %r166, 0;
	@%p99 bra 	$L__BB3_130;
	ld.shared.u64 	%rd312, [_ZZ22bc_gpu_update_edge_optILb1ELi0EEvPfPKiS2_S2_iiPiPyS0_S3_S4_S0_S3_S3_S3_S3_S3_S3_S3_mmmmS2_iiiiE13delta_hat_row_0];
	mul.wide.s32 	%rd313, %r224, 4;
	add.s64 	%rd314, %rd312, %rd313;
	ld.f32 	%f38, [%rd314];
	ld.shared.u64 	%rd315, [_ZZ22bc_gpu_update_edge_optILb1ELi0EEvPfPKiS2_S2_iiPiPyS0_S3_S4_S0_S3_S3_S3_S3_S3_S3_S3_mmmmS2_iiiiE9delta_row];
	add.s64 	%rd316, %rd315, %rd313;
	ld.f32 	%f39, [%rd316];
	sub.f32 	%f40, %f38, %f39;
	add.s64 	%rd317, %rd3, %rd313;
	atom.global.add.f32 	%f41, [%rd317], %f40;
$L__BB3_130:
	ld.shared.u64 	%rd318, [_ZZ22bc_gpu_update_edge_optILb1ELi0EEvPfPKiS2_S2_iiPiPyS0_S3_S4_S0_S3_S3_S3_S3_S3_S3_S3_mmmmS2_iiiiE13sigma_hat_row_0];
	mul.wide.s32 	%rd319, %r224, 8;
	add.s64 	%rd320, %rd318, %rd319;
	ld.u64 	%rd321, [%rd320];
	ld.shared.u64 	%rd322, [_ZZ22bc_gpu_update_edge_optILb1ELi0EEvPfPKiS2_S2_iiPiPyS0_S3_S4_S0_S3_S3_S3_S3_S3_S3_S3_mmmmS2_iiiiE9sigma_row];
	add.s64 	%rd323, %rd322, %rd319;
	st.u64 	[%rd323], %rd321;
	ld.shared.u64 	%rd324, [_ZZ22bc_gpu_update_edge_optILb1ELi0EEvPfPKiS2_S2_iiPiPyS0_S3_S4_S0_S3_S3_S3_S3_S3_S3_S3_mmmmS2_iiiiE11touched_row_0];
	mul.wide.s32 	%rd325, %r224, 4;
	add.s64 	%rd326, %rd324, %rd325;
	ld.u32 	%r167, [%rd326];
	setp.eq.s32 	%p100, %r167, 0;
	@%p100 bra 	$L__BB3_132;
	ld.shared.u64 	%rd327, [_ZZ22bc_gpu_update_edge_optILb1ELi0EEvPfPKiS2_S2_iiPiPyS0_S3_S4_S0_S3_S3_S3_S3_S3_S3_S3_mmmmS2_iiiiE13delta_hat_row_0];
	mul.wide.s32 	%rd328, %r224, 4;
	add.s64 	%rd329, %rd327, %rd328;
	ld.f32 	%f42, [%rd329];
	ld.shared.u64 	%rd330, [_ZZ22bc_gpu_update_edge_optILb1ELi0EEvPfPKiS2_S2_iiPiPyS0_S3_S4_S0_S3_S3_S3_S3_S3_S3_S3_mmmmS2_iiiiE9delta_row];
	add.s64 	%rd331, %rd330, %rd328;
	st.f32 	[%rd331], %f42;
$L__BB3_132:
	add.s32 	%r224, %r224, %r4;
	setp.lt.s32 	%p101, %r224, %r68;
	@%p101 bra 	$L__BB3_125;
$L__BB3_133:
	bar.sync 	0;
$L__BB3_134:
	bar.sync 	0;
	@%p4 bra 	$L__BB3_136;
	ld.shared.u32 	%r198, [_ZZ22bc_gpu_update_edge_optILb1ELi0EEvPfPKiS2_S2_iiPiPyS0_S3_S4_S0_S3_S3_S3_S3_S3_S3_S3_mmmmS2_iiiiE1l];
	setp.eq.s32 	%p135, %r198, %r3;
	add.s32 	%r199, %r198, 1;
	selp.b32 	%r200, %r6, %r199, %p135;
	st.shared.u32 	[_ZZ22bc_gpu_update_edge_optILb1ELi0EEvPfPKiS2_S2_iiPiPyS0_S3_S4_S0_S3_S3_S3_S3_S3_S3_S3_mmmmS2_iiiiE1l], %r200;
$L__BB3_136:
	bar.sync 	0;
$L__BB3_137:
	ld.shared.u32 	%r204, [_ZZ22bc_gpu_update_edge_optILb1ELi0EEvPfPKiS2_S2_iiPiPyS0_S3_S4_S0_S3_S3_S3_S3_S3_S3_S3_mmmmS2_iiiiE1l];
	setp.lt.s32 	%p137, %r204, %r71;
	@%p137 bra 	$L__BB3_4;
$L__BB3_138:
	ret;
$L__BB3_139:
	setp.ge.s32 	%p52, %r1, %r5;
	@%p52 bra 	$L__BB3_159;
	mov.u32 	%r220, %r1;
$L__BB3_141:
	mul.wide.s32 	%rd228, %r220, 4;
	add.s64 	%rd229, %rd2, %rd228;
	ld.global.nc.u32 	%r49, [%rd229];
	ld.shared.u64 	%rd230, [_ZZ22bc_gpu_update_edge_optILb1ELi0EEvPfPKiS2_S2_iiPiPyS0_S3_S4_S0_S3_S3_S3_S3_S3_S3_S3_mmmmS2_iiiiE6QQ_row_0];
	mul.wide.s32 	%rd231, %r49, 4;
	add.s64 	%rd232, %rd230, %rd231;
	ld.u32 	%r132, [%rd232];
	setp.eq.s32 	%p53, %r132, 0;
	@%p53 bra 	$L__BB3_158;
	ld.shared.u64 	%rd40, [_ZZ22bc_gpu_update_edge_optILb1ELi0EEvPfPKiS2_S2_iiPiPyS0_S3_S4_S0_S3_S3_S3_S3_S3_S3_S3_mmmmS2_iiiiE5d_row];
	mul.wide.s32 	%rd233, %r49, 4;
	add.s64 	%rd234, %rd40, %rd233;
	ld.u32 	%r50, [%rd234];
	ld.shared.u32 	%r133, [_ZZ22bc_gpu_update_edge_optILb1ELi0EEvPfPKiS2_S2_iiPiPyS0_S3_S4_S0_S3_S3_S3_S3_S3_S3_S3_mmmmS2_iiiiE13current_depth_0];
	setp.ne.s32 	%p54, %r50, %r133;
	@%p54 bra 	$L__BB3_158;
	mul.wide.s32 	%rd235, %r220, 4;
	add.s64 	%rd236, %rd1, %rd235;
	ld.global.nc.u32 	%r51, [%rd236];
	mul.wide.s32 	%rd237, %r51, 4;
	add.s64 	%rd238, %rd40, %rd237;
	ld.u32 	%r52, [%rd238];
	add.s32 	%r134, %r50, -1;
	setp.ne.s32 	%p55, %r52, %r134;
	mov.f32 	%f68, 0f00000000;
	@%p55 bra 	$L__BB3_151;
	ld.shared.u64 	%rd471, [_ZZ22bc_gpu_update_edge_optILb1ELi0EEvPfPKiS2_S2_iiPiPyS0_S3_S4_S0_S3_S3_S3_S3_S3_S3_S3_mmmmS2_iiiiE11touched_row_0];
	mul.wide.s32 	%rd265, %r51, 4;
	add.s64 	%rd42, %rd471, %rd265;
	ld.u32 	%r141, [%rd42];
	setp.eq.s32 	%p61, %r141, -1;
	@%p61 bra 	$L__BB3_147;
	atom.exch.b32 	%r142, [%rd42], 1;
	setp.ne.s32 	%p62, %r142, 0;
	ld.shared.u64 	%rd471, [_ZZ22bc_gpu_update_edge_optILb1ELi0EEvPfPKiS2_S2_iiPiPyS0_S3_S4_S0_S3_S3_S3_S3_S3_S3_S3_mmmmS2_iiiiE11touched_row_0];
	@%p62 bra 	$L__BB3_147;
	ld.shared.u64 	%rd266, [_ZZ22bc_gpu_update_edge_optILb1ELi0EEvPfPKiS2_S2_iiPiPyS0_S3_S4_S0_S3_S3_S3_S3_S3_S3_S3_mmmmS2_iiiiE9delta_row];
	mul.wide.s32 	%rd267, %r51, 4;
	add.s64 	%rd268, %rd266, %rd267;
	ld.f32 	%f68, [%rd268];
	add.s64 	%rd269, %rd471, %rd267;
	mov.b32 	%r143, 1;
	st.u32 	[%rd269], %r143;
	ld.shared.u64 	%rd270, [_ZZ22bc_gpu_update_edge_optILb1ELi0EEvPfPKiS2_S2_iiPiPyS0_S3_S4_S0_S3_S3_S3_S3_S3_S3_S3_mmmmS2_iiiiE6QQ_row_0];
	add.s64 	%rd271, %rd270, %rd267;
	st.u32 	[%rd271], %r143;
	ld.shared.u64 	%rd471, [_ZZ22bc_gpu_update_edge_optILb1ELi0EEvPfPKiS2_S2_iiPiPyS0_S3_S4_S0_S3_S3_S3_S3_S3_S3_S3_mmmmS2_iiiiE11touched_row_0];
$L__BB3_147:
	ld.shared.u64 	%rd272, [_ZZ22bc_gpu_update_edge_optILb1ELi0EEvPfPKiS2_S2_iiPiPyS0_S3_S4_S0_S3_S3_S3_S3_S3_S3_S3_mmmmS2_iiiiE13sigma_hat_row_0];
	mul.wide.s32 	%rd273, %r51, 8;
	add.s64 	%rd274, %rd272, %rd273;
	ld.u64 	%rd275, [%rd274];
	cvt.rn.f32.u64 	%f25, %rd275;
	mul.wide.s32 	%rd276, %r49, 8;
	add.s64 	%rd277, %rd272, %rd276;
	ld.u64 	%rd278, [%rd277];
	cvt.rn.f32.u64 	%f26, %rd278;
	div.rn.f32 	%f27, %f25, %f26;
	ld.shared.u64 	%rd46, [_ZZ22bc_gpu_update_edge_optILb1ELi0EEvPfPKiS2_S2_iiPiPyS0_S3_S4_S0_S3_S3_S3_S3_S3_S3_S3_mmmmS2_iiiiE13delta_hat_row_0];
	mul.wide.s32 	%rd279, %r49, 4;
	add.s64 	%rd280, %rd46, %rd279;
	ld.f32 	%f28, [%rd280];
	add.f32 	%f29, %f28, 0f3F800000;
	fma.rn.f32 	%f69, %f27, %f29, %f68;
	mul.wide.s32 	%rd281, %r51, 4;
	add.s64 	%rd282, %rd471, %rd281;
	ld.u32 	%r144, [%rd282];
	setp.lt.s32 	%p63, %r144, 1;
	@%p63 bra 	$L__BB3_150;
	ld.shared.u32 	%r145, [_ZZ22bc_gpu_update_edge_optILb1ELi0EEvPfPKiS2_S2_iiPiPyS0_S3_S4_S0_S3_S3_S3_S3_S3_S3_S3_mmmmS2_iiiiE6u_high];
	setp.eq.s32 	%p64, %r51, %r145;
	ld.shared.u32 	%r146, [_ZZ22bc_gpu_update_edge_optILb1ELi0EEvPfPKiS2_S2_iiPiPyS0_S3_S4_S0_S3_S3_S3_S3_S3_S3_S3_mmmmS2_iiiiE5u_low];
	setp.eq.s32 	%p65, %r49, %r146;
	and.pred  	%p66, %p64, %p65;
	@%p66 bra 	$L__BB3_150;
	ld.shared.u64 	%rd283, [_ZZ22bc_gpu_update_edge_optILb1ELi0EEvPfPKiS2_S2_iiPiPyS0_S3_S4_S0_S3_S3_S3_S3_S3_S3_S3_mmmmS2_iiiiE9sigma_row];
	mul.wide.s32 	%rd284, %r51, 8;
	add.s64 	%rd285, %rd283, %rd284;
	ld.u64 	%rd286, [%rd285];
	cvt.rn.f32.u64 	%f30, %rd286;
	mul.wide.s32 	%rd287, %r49, 8;
	add.s64 	%rd288, %rd283, %rd287;
	ld.u64 	%rd289, [%rd288];
	cvt.rn.f32.u64 	%f31, %rd289;
	div.rn.f32 	%f32, %f30, %f31;
	ld.shared.u64 	%rd290, [_ZZ22bc_gpu_update_edge_optILb1ELi0EEvPfPKiS2_S2_iiPiPyS0_S3_S4_S0_S3_S3_S3_S3_S3_S3_S3_mmmmS2_iiiiE9delta_row];
	mul.wide.s32 	%rd291, %r49, 4;
	add.s64 	%rd292, %rd290, %rd291;
	ld.f32 	%f33, [%rd292];
	add.f32 	%f34, %f33, 0f3F800000;
	mul.f32 	%f35, %f32, %f34;
	sub.f32 	%f69, %f69, %f35;
$L__BB3_150:
	mul.wide.s32 	%rd293, %r51, 4;
	add.s64 	%rd294, %rd46, %rd293;
	atom.add.f32 	%f36, [%rd294], %f69;
	bra.uni 	$L__BB3_158;
$L__BB3_151:
	setp.ne.s32 	%p56, %r52, %r50;
	@%p56 bra 	$L__BB3_158;
	ld.shared.u64 	%rd47, [_ZZ22bc_gpu_update_edge_optILb1ELi0EEvPfPKiS2_S2_iiPiPyS0_S3_S4_S0_S3_S3_S3_S3_S3_S3_S3_mmmmS2_iiiiE9moved_row];
	mul.wide.s32 	%rd239, %r49, 4;
	add.s64 	%rd240, %rd47, %rd239;
	ld.u32 	%r135, [%rd240];
	setp.eq.s32 	%p57, %r135, 0;
	@%p57 bra 	$L__BB3_158;
	mul.wide.s32 	%rd241, %r51, 4;
	add.s64 	%rd242, %rd47, %rd241;
	ld.u32 	%r136, [%rd242];
	setp.ne.s32 	%p58, %r136, 0;
	mov.f32 	%f70, 0f00000000;
	@%p58 bra 	$L__BB3_158;
	ld.shared.u64 	%rd243, [_ZZ22bc_gpu_update_edge_optILb1ELi0EEvPfPKiS2_S2_iiPiPyS0_S3_S4_S0_S3_S3_S3_S3_S3_S3_S3_mmmmS2_iiiiE11touched_row_0];
	mul.wide.s32 	%rd244, %r51, 4;
	add.s64 	%rd48, %rd243, %rd244;
	ld.u32 	%r137, [%rd48];
	setp.eq.s32 	%p59, %r137, -1;
	@%p59 bra 	$L__BB3_157;
	atom.exch.b32 	%r138, [%rd48], 1;
	setp.ne.s32 	%p60, %r138, 0;
	@%p60 bra 	$L__BB3_157;
	ld.shared.u64 	%rd245, [_ZZ22bc_gpu_update_edge_optILb1ELi0EEvPfPKiS2_S2_iiPiPyS0_S3_S4_S0_S3_S3_S3_S3_S3_S3_S3_mmmmS2_iiiiE9delta_row];
	mul.wide.s32 	%rd246, %r51, 4;
	add.s64 	%rd247, %rd245, %rd246;
	ld.f32 	%f70, [%rd247];
	ld.shared.u64 	%rd248, [_ZZ22bc_gpu_update_edge_optILb1ELi0EEvPfPKiS2_S2_iiPiPyS0_S3_S4_S0_S3_S3_S3_S3_S3_S3_S3_mmmmS2_iiiiE11touched_row_0];
	add.s64 	%rd249, %rd248, %rd246;
	mov.b32 	%r139, 1;
	st.u32 	[%rd249], %r139;
	ld.shared.u64 	%rd250, [_ZZ22bc_gpu_update_edge_optILb1ELi0EEvPfPKiS2_S2_iiPiPyS0_S3_S4_S0_S3_S3_S3_S3_S3_S3_S3_mmmmS2_iiiiE6QQ_row_0];
	add.s64 	%rd251, %rd250, %rd246;
	mov.b32 	%r140, 2;
	st.u32 	[%rd251], %r140;
	mov.b16 	%rs11, 1;
	st.shared.u8 	[_ZZ22bc_gpu_update_edge_optILb1ELi0EEvPfPKiS2_S2_iiPiPyS0_S3_S4_S0_S3_S3_S3_S3_S3_S3_S3_mmmmS2_iiiiE6repeat], %rs11;
$L__BB3_157:
	ld.shared.u64 	%rd252, [_ZZ22bc_gpu_update_edge_optILb1ELi0EEvPfPKiS2_S2_iiPiPyS0_S3_S4_S0_S3_S3_S3_S3_S3_S3_S3_mmmmS2_iiiiE9sigma_row];
	mul.wide.s32 	%rd253, %r51, 8;
	add.s64 	%rd254, %rd252, %rd253;
	ld.u64 	%rd255, [%rd254];
	cvt.rn.f32.u64 	%f15, %rd255;
	mul.wide.s32 	%rd256, %r49, 8;
	add.s64 	%rd257, %rd252, %rd256;
	ld.u64 	%rd258, [%rd257];
	cvt.rn.f32.u64 	%f16, %rd258;
	div.rn.f32 	%f17, %f15, %f16;
	ld.shared.u64 	%rd259, [_ZZ22bc_gpu_update_edge_optILb1ELi0EEvPfPKiS2_S2_iiPiPyS0_S3_S4_S0_S3_S3_S3_S3_S3_S3_S3_mmmmS2_iiiiE9delta_row];
	mul.wide.s32 	%rd260, %r49, 4;
	add.s64 	%rd261, %rd259, %rd260;
	ld.f32 	%f18, [%rd261];
	add.f32 	%f19, %f18, 0f3F800000;
	mul.f32 	%f20, %f17, %f19;
	sub.f32 	%f21, %f70, %f20;
	ld.shared.u64 	%rd262, [_ZZ22bc_gpu_update_edge_optILb1ELi0EEvPfPKiS2_S2_iiPiPyS0_S3_S4_S0_S3_S3_S3_S3_S3_S3_S3_mmmmS2_iiiiE13delta_hat_row_0];
	mul.wide.s32 	%rd263, %r51, 4;
	add.s64 	%rd264, %rd262, %rd263;
	atom.add.f32 	%f22, [%rd264], %f21;
$L__BB3_158:
	add.s32 	%r220, %r220, %r4;
	setp.lt.s32 	%p67, %r220, %r5;
	@%p67 bra 	$L__BB3_141;
$L__BB3_159:
	bar.sync 	0;
	ld.shared.u8 	%rs12, [_ZZ22bc_gpu_update_edge_optILb1ELi0EEvPfPKiS2_S2_iiPiPyS0_S3_S4_S0_S3_S3_S3_S3_S3_S3_S3_mmmmS2_iiiiE6repeat];
	setp.eq.s16 	%p68, %rs12, 0;
	@%p68 bra 	$L__BB3_168;
	@%p20 bra 	$L__BB3_166;
	ld.shared.u64 	%rd472, [_ZZ22bc_gpu_update_edge_optILb1ELi0EEvPfPKiS2_S2_iiPiPyS0_S3_S4_S0_S3_S3_S3_S3_S3_S3_S3_mmmmS2_iiiiE6QQ_row_0];
	mov.u32 	%r221, %r1;
$L__BB3_162:
	mul.wide.s32 	%rd295, %r221, 4;
	add.s64 	%rd52, %rd472, %rd295;
	ld.u32 	%r55, [%rd52];
	setp.lt.s32 	%p70, %r55, 1;
	@%p70 bra 	$L__BB3_165;
	ld.shared.u64 	%rd296, [_ZZ22bc_gpu_update_edge_optILb1ELi0EEvPfPKiS2_S2_iiPiPyS0_S3_S4_S0_S3_S3_S3_S3_S3_S3_S3_mmmmS2_iiiiE5d_row];
	mul.wide.s32 	%rd297, %r221, 4;
	add.s64 	%rd298, %rd296, %rd297;
	ld.u32 	%r148, [%rd298];
	ld.shared.u32 	%r149, [_ZZ22bc_gpu_update_edge_optILb1ELi0EEvPfPKiS2_S2_iiPiPyS0_S3_S4_S0_S3_S3_S3_S3_S3_S3_S3_mmmmS2_iiiiE13current_depth_0];
	setp.ne.s32 	%p71, %r148, %r149;
	@%p71 bra 	$L__BB3_165;
	add.s32 	%r150, %r55, -1;
	st.u32 	[%rd52], %r150;
	ld.shared.u64 	%rd472, [_ZZ22bc_gpu_update_edge_optILb1ELi0EEvPfPKiS2_S2_iiPiPyS0_S3_S4_S0_S3_S3_S3_S3_S3_S3_S3_mmmmS2_iiiiE6QQ_row_0];
$L__BB3_165:
	add.s32 	%r221, %r221, %r4;
	setp.lt.s32 	%p72, %r221, %r68;
	@%p72 bra 	$L__BB3_162;
$L__BB3_166:
	ld.shared.u32 	%r151, [_ZZ22bc_gpu_update_edge_optILb1ELi0EEvPfPKiS2_S2_iiPiPyS0_S3_S4_S0_S3_S3_S3_S3_S3_S3_S3_mmmmS2_iiiiE13current_depth_0];
	setp.eq.s32 	%p75, %r151, 2147483647;
	mov.pred 	%p138, 0;
	or.pred  	%p76, %p4, %p75;
	@%p76 bra 	$L__BB3_174;
	add.s32 	%r152, %r151, 1;
	st.shared.u32 	[_ZZ22bc_gpu_update_edge_optILb1ELi0EEvPfPKiS2_S2_iiPiPyS0_S3_S4_S0_S3_S3_S3_S3_S3_S3_S3_mmmmS2_iiiiE13current_depth_0], %r152;
	mov.b16 	%rs13, 0;
	st.shared.u8 	[_ZZ22bc_gpu_update_edge_optILb1ELi0EEvPfPKiS2_S2_iiPiPyS0_S3_S4_S0_S3_S3_S3_S3_S3_S3_S3_mmmmS2_iiiiE6repeat], %rs13;
	mov.pred 	%p138, -1;
	bra.uni 	$L__BB3_174;
$L__BB3_168:
	mov.pred 	%p138, -1;
	@%p20 bra 	$L__BB3_174;
	ld.shared.u64 	%rd474, [_ZZ22bc_gpu_update_edge_optILb1ELi0EEvPfPKiS2_S2_iiPiPyS0_S3_S4_S0_S3_S3_S3_S3_S3_S3_S3_mmmmS2_iiiiE6QQ_row_0];
	mov.u32 	%r222, %r1;
$L__BB3_170:
	mul.wide.s32 	%rd299, %r222, 4;
	add.s64 	%rd56, %rd474, %rd299;
	ld.u32 	%r59, [%rd56];
	setp.lt.s32 	%p80, %r59, 1;
	@%p80 bra 	$L__BB3_173;
	ld.shared.u64 	%rd300, [_ZZ22bc_gpu_update_edge_optILb1ELi0EEvPfPKiS2_S2_iiPiPyS0_S3_S4_S0_S3_S3_S3_S3_S3_S3_S3_mmmmS2_iiiiE5d_row];
	mul.wide.s32 	%rd301, %r222, 4;
	add.s64 	%rd302, %rd300, %rd301;
	ld.u32 	%r153, [%rd302];
	ld.shared.u32 	%r154, [_ZZ22bc_gpu_update_edge_optILb1ELi0EEvPfPKiS2_S2_iiPiPyS0_S3_S4_S0_S3_S3_S3_S3_S3_S3_S3_mmmmS2_iiiiE13current_depth_0];
	setp.ne.s32 	%p81, %r153, %r154;
	@%p81 bra 	$L__BB3_173;
	add.s32 	%r155, %r59, -1;
	st.u32 	[%rd56], %r155;
	ld.shared.u64 	%rd474, [_ZZ22bc_gpu_update_edge_optILb1ELi0EEvPfPKiS2_S2_iiPiPyS0_S3_S4_S0_S3_S3_S3_S3_S3_S3_S3_mmmmS2_iiiiE6QQ_row_0];
$L__BB3_173:
	add.s32 	%r222, %r222, %r4;
	setp.lt.s32 	%p83, %r222, %r68;
	@%p83 bra 	$L__BB3_170;
$L__BB3_174:
	ld.shared.u32 	%r61, [_ZZ22bc_gpu_update_edge_optILb1ELi0EEvPfPKiS2_S2_iiPiPyS0_S3_S4_S0_S3_S3_S3_S3_S3_S3_S3_mmmmS2_iiiiE13current_depth_0];
	setp.ne.s32 	%p84, %r61, 2147483647;
	not.pred 	%p85, %p138;
	or.pred  	%p86, %p84, %p85;
	@%p86 bra 	$L__BB3_182;
	@%p4 bra 	$L__BB3_177;
	mov.b16 	%rs15, 0;
	st.shared.u8 	[_ZZ22bc_gpu_update_edge_optILb1ELi0EEvPfPKiS2_S2_iiPiPyS0_S3_S4_S0_S3_S3_S3_S3_S3_S3_S3_mmmmS2_iiiiE7QQfound], %rs15;
	mov.b32 	%r156, 0;
	st.shared.u32 	[_ZZ22bc_gpu_update_edge_optILb1ELi0EEvPfPKiS2_S2_iiPiPyS0_S3_S4_S0_S3_S3_S3_S3_S3_S3_S3_mmmmS2_iiiiE5maxQQ], %r156;
$L__BB3_177:
	bar.sync 	0;
	@%p20 bra 	$L__BB3_183;
	ld.shared.u64 	%rd59, [_ZZ22bc_gpu_update_edge_optILb1ELi0EEvPfPKiS2_S2_iiPiPyS0_S3_S4_S0_S3_S3_S3_S3_S3_S3_S3_mmmmS2_iiiiE6QQ_row_0];
	ld.shared.u64 	%rd60, [_ZZ22bc_gpu_update_edge_optILb1ELi0EEvPfPKiS2_S2_iiPiPyS0_S3_S4_S0_S3_S3_S3_S3_S3_S3_S3_mmmmS2_iiiiE5d_row];
	mov.u32 	%r223, %r1;
$L__BB3_179:
	mul.wide.s32 	%rd303, %r223, 4;
	add.s64 	%rd304, %rd59, %rd303;
	ld.u32 	%r157, [%rd304];
	setp.lt.s32 	%p89, %r157, 1;
	@%p89 bra 	$L__BB3_181;
	mov.b16 	%rs16, 1;
	st.shared.u8 	[_ZZ22bc_gpu_update_edge_optILb1ELi0EEvPfPKiS2_S2_iiPiPyS0_S3_S4_S0_S3_S3_S3_S3_S3_S3_S3_mmmmS2_iiiiE7QQfound], %rs16;
	mul.wide.s32 	%rd305, %r223, 4;
	add.s64 	%rd306, %rd60, %rd305;
	ld.u32 	%r158, [%rd306];
	atom.shared.max.s32 	%r159, [_ZZ22bc_gpu_update_edge_optILb1ELi0EEvPfPKiS2_S2_iiPiPyS0_S3_S4_S0_S3_S3_S3_S3_S3_S3_S3_mmmmS2_iiiiE5maxQQ], %r158;
$L__BB3_181:
	add.s32 	%r223, %r223, %r4;
	setp.lt.s32 	%p90, %r223, %r68;
	@%p90 bra 	$L__BB3_179;
	bra.uni 	$L__BB3_183;
$L__BB3_182:
	mov.b16 	%rs14, 1;
	st.shared.u8 	[_ZZ22bc_gpu_update_edge_optILb1ELi0EEvPfPKiS2_S2_iiPiPyS0_S3_S4_S0_S3_S3_S3_S3_S3_S3_S3_mmmmS2_iiiiE7QQfound], %rs14;
	st.shared.u32 	[_ZZ22bc_gpu_update_edge_optILb1ELi0EEvPfPKiS2_S2_iiPiPyS0_S3_S4_S0_S3_S3_S3_S3_S3_S3_S3_mmmmS2_iiiiE5maxQQ], %r61;
$L__BB3_183:
	bar.sync 	0;
	@%p4 bra 	$L__BB3_191;
	ld.shared.u8 	%rs17, [_ZZ22bc_gpu_update_edge_optILb1ELi0EEvPfPKiS2_S2_iiPiPyS0_S3_S4_S0_S3_S3_S3_S3_S3_S3_S3_mmmmS2_iiiiE6repeat];
	setp.eq.s16 	%p92, %rs17, 0;
	@%p92 bra 	$L__BB3_186;
	mov.b16 	%rs18, 0;
	st.shared.u8 	[_ZZ22bc_gpu_update_edge_optILb1ELi0EEvPfPKiS2_S2_iiPiPyS0_S3_S4_S0_S3_S3_S3_S3_S3_S3_S3_mmmmS2_iiiiE6repeat], %rs18;
	bra.uni 	$L__BB3_191;
$L__BB3_186:
	ld.shared.u8 	%rs19, [_ZZ22bc_gpu_update_edge_optILb1ELi0EEvPfPKiS2_S2_iiPiPyS0_S3_S4_S0_S3_S3_S3_S3_S3_S3_S3_mmmmS2_iiiiE7QQfound];
	setp.ne.s16 	%p93, %rs19, 0;
	@%p93 bra 	$L__BB3_188;
	mov.b32 	%r162, 0;
	st.shared.u32 	[_ZZ22bc_gpu_update_edge_optILb1ELi0EEvPfPKiS2_S2_iiPiPyS0_S3_S4_S0_S3_S3_S3_S3_S3_S3_S3_mmmmS2_iiiiE13current_depth_0], %r162;
	bra.uni 	$L__BB3_191;
$L__BB3_188:
	ld.shared.u32 	%r64, [_ZZ22bc_gpu_update_edge_optILb1ELi0EEvPfPKiS2_S2_iiPiPyS0_S3_S4_S0_S3_S3_S3_S3_S3_S3_S3_mmmmS2_iiiiE13current_depth_0];
	setp.ne.s32 	%p94, %r64, 2147483647;
	@%p94 bra 	$L__BB3_190;
	ld.shared.u32 	%r161, [_ZZ22bc_gpu_update_edge_optILb1ELi0EEvPfPKiS2_S2_iiPiPyS0_S3_S4_S0_S3_S3_S3_S3_S3_S3_S3_mmmmS2_iiiiE5maxQQ];
	st.shared.u32 	[_ZZ22bc_gpu_update_edge_optILb1ELi0EEvPfPKiS2_S2_iiPiPyS0_S3_S4_S0_S3_S3_S3_S3_S3_S3_S3_mmmmS2_iiiiE13current_depth_0], %r161;
	bra.uni 	$L__BB3_191;
$L__BB3_190:
	add.s32 	%r160, %r64, -1;
	st.shared.u32 	[_ZZ22bc_gpu_update_edge_optILb1ELi0EEvPfPKiS2_S2_iiPiPyS0_S3_S4_S0_S3_S3_S3_S3_S3_S3_S3_mmmmS2_iiiiE13current_depth_0], %r160;
$L__BB3_191:
	bar.sync 	0;
	ld.shared.u32 	%r163, [_ZZ22bc_gpu_update_edge_optILb1ELi0EEvPfPKiS2_S2_iiPiPyS0_S3_S4_S0_S3_S3_S3_S3_S3_S3_S3_mmmmS2_iiiiE13current_depth_0];
	setp.gt.s32 	%p95, %r163, 0;
	@%p95 bra 	$L__BB3_139;
	bra.uni 	$L__BB3_124;
$L__BB3_192:
	ld.shared.u64 	%rd170, [_ZZ22bc_gpu_update_edge_optILb1ELi0EEvPfPKiS2_S2_iiPiPyS0_S3_S4_S0_S3_S3_S3_S3_S3_S3_S3_mmmmS2_iiiiE13sigma_hat_row_0];
	mul.wide.s32 	%rd171, %r38, 8;
	add.s64 	%rd172, %rd170, %rd171;
	mul.wide.s32 	%rd173, %r37, 8;
	add.s64 	%rd174, %rd170, %rd173;
	ld.u64 	%rd175, [%rd174];
	atom.add.u64 	%rd176, [%rd172], %rd175;
	mov.b16 	%rs7, 0;
	st.shared.u8 	[_ZZ22bc_gpu_update_edge_optILb1ELi0EEvPfPKiS2_S2_iiPiPyS0_S3_S4_S0_S3_S3_S3_S3_S3_S3_S3_mmmmS2_iiiiE4done_0], %rs7;
	ld.shared.u64 	%rd177, [_ZZ22bc_gpu_update_edge_optILb1ELi0EEvPfPKiS2_S2_iiPiPyS0_S3_S4_S0_S3_S3_S3_S3_S3_S3_S3_mmmmS2_iiiiE6Q2_row_0];
	mul.wide.s32 	%rd178, %r38, 4;
	add.s64 	%rd179, %rd177, %rd178;
	mov.b32 	%r110, 1;
	st.u32 	[%rd179], %r110;
	bra.uni 	$L__BB3_100;

}
	// .globl	_Z22bc_gpu_update_edge_optILb0ELi1EEvPfPKiS2_S2_iiPiPyS0_S3_S4_S0_S3_S3_S3_S3_S3_S3_S3_mmmmS2_iiii
.visible .entry _Z22bc_gpu_update_edge_optILb0ELi1EEvPfPKiS2_S2_iiPiPyS0_S3_S4_S0_S3_S3_S3_S3_S3_S3_S3_mmmmS2_iiii(
	.param .u64 .ptr .align 1 _Z22bc_gpu_update_edge_optILb0ELi1EEvPfPKiS2_S2_iiPiPyS0_S3_S4_S0_S3_S3_S3_S3_S3_S3_S3_mmmmS2_iiii_param_0,
	.param .u64 .ptr .align 1 _Z22bc_gpu_update_edge_optILb0ELi1EEvPfPKiS2_S2_iiPiPyS0_S3_S4_S0_S3_S3_S3_S3_S3_S3_S3_mmmmS2_iiii_param_1,
	.param .u64 .ptr .align 1 _Z22bc_gpu_update_edge_optILb0ELi1EEvPfPKiS2_S2_iiPiPyS0_S3_S4_S0_S3_S3_S3_S3_S3_S3_S3_mmmmS2_iiii_param_2,
	.param .u64 .ptr .align 1 _Z22bc_gpu_update_edge_optILb0ELi1EEvPfPKiS2_S2_iiPiPyS0_S3_S4_S0_S3_S3_S3_S3_S3_S3_S3_mmmmS2_iiii_param_3,
	.param .u32 _Z22bc_gpu_update_edge_optILb0ELi1EEvPfPKiS2_S2_iiPiPyS0_S3_S4_S0_S3_S3_S3_S3_S3_S3_S3_mmmmS2_iiii_param_4,
	.param .u32 _Z22bc_gpu_update_edge_optILb0ELi1EEvPfPKiS2_S2_iiPiPyS0_S3_S4_S0_S3_S3_S3_S3_S3_S3_S3_mmmmS2_iiii_param_5,
	.param .u64 .ptr .align 1 _Z22bc_gpu_update_edge_optILb0ELi1EEvPfPKiS2_S2_iiPiPyS0_S3_S4_S0_S3_S3_S3_S3_S3_S3_S3_mmmmS2_iiii_param_6,
	.param .u64 .ptr .align 1 _Z22bc_gpu_update_edge_optILb0ELi1EEvPfPKiS2_S2_iiPiPyS0_S3_S4_S0_S3_S3_S3_S3_S3_S3_S3_mmmmS2_iiii_param_7,
	.param .u64 .ptr .align 1 _Z22bc_gpu_update_edge_optILb0ELi1EEvPfPKiS2_S2_iiPiPyS0_S3_S4_S0_S3_S3_S3_S3_S3_S3_S3_mmmmS2_iiii_param_8,
	.param .u64 .ptr .align 1 _Z22bc_gpu_update_edge_optILb0ELi1EEvPfPKiS2_S2_iiPiPyS0_S3_S4_S0_S3_S3_S3_S3_S3_S3_S3_mmmmS2_iiii_param_9,
	.param .u64 .ptr .align 1 _Z22bc_gpu_update_edge_optILb0ELi1EEvPfPKiS2_S2_iiPiPyS0_S3_S4_S0_S3_S3_S3_S3_S3_S3_S3_mmmmS2_iiii_param_10,
	.param .u64 .ptr .align 1 _Z22bc_gpu_update_edge_optILb0ELi1EEvPfPKiS2_S2_iiPiPyS0_S3_S4_S0_S3_S3_S3_S3_S3_S3_S3_mmmmS2_iiii_param_11,
	.param .u64 .ptr .align 1 _Z22bc_gpu_update_edge_optILb0ELi1EEvPfPKiS2_S2_iiPiPyS0_S3_S4_S0_S3_S3_S3_S3_S3_S3_S3_mmmmS2_iiii_param_12,
	.param .u64 .ptr .align 1 _Z22bc_gpu_update_edge_optILb0ELi1EEvPfPKiS2_S2_iiPiPyS0_S3_S4_S0_S3_S3_S3_S3_S3_S3_S3_mmmmS2_iiii_param_13,
	.param .u64 .ptr .align 1 _Z22bc_gpu_update_edge_optILb0ELi1EEvPfPKiS2_S2_iiPiPyS0_S3_S4_S0_S3_S3_S3_S3_S3_S3_S3_mmmmS2_iiii_param_14,
	.param .u64 .ptr .align 1 _Z22bc_gpu_update_edge_optILb0ELi1EEvPfPKiS2_S2_iiPiPyS0_S3_S4_S0_S3_S3_S3_S3_S3_S3_S3_mmmmS2_iiii_param_15,
	.param .u64 .ptr .align 1 _Z22bc_gpu_update_edge_optILb0ELi1EEvPfPKiS2_S2_iiPiPyS0_S3_S4_S0_S3_S3_S3_S3_S3_S3_S3_mmmmS2_iiii_param_16,
	.param .u64 .ptr .align 1 _Z22bc_gpu_update_edge_optILb0ELi1EEvPfPKiS2_S2_iiPiPyS0_S3_S4_S0_S3_S3_S3_S3_S3_S3_S3_mmmmS2_iiii_param_17,
	.param .u64 .ptr .align 1 _Z22bc_gpu_update_edge_optILb0ELi1EEvPfPKiS2_S2_iiPiPyS0_S3_S4_S0_S3_S3_S3_S3_S3_S3_S3_mmmmS2_iiii_param_18,
	.param .u64 _Z22bc_gpu_update_edge_optILb0ELi1EEvPfPKiS2_S2_iiPiPyS0_S3_S4_S0_S3_S3_S3_S3_S3_S3_S3_mmmmS2_iiii_param_19,
	.param .u64 _Z22bc_gpu_update_edge_optILb0ELi1EEvPfPKiS2_S2_iiPiPyS0_S3_S4_S0_S3_S3_S3_S3_S3_S3_S3_mmmmS2_iiii_param_20,
	.param .u64 _Z22bc_gpu_update_edge_optILb0ELi1EEvPfPKiS2_S2_iiPiPyS0_S3_S4_S0_S3_S3_S3_S3_S3_S3_S3_mmmmS2_iiii_param_21,
	.param .u64 _Z22bc_gpu_update_edge_optILb0ELi1EEvPfPKiS2_S2_iiPiPyS0_S3_S4_S0_S3_S3_S3_S3_S3_S3_S3_mmmmS2_iiii_param_22,
	.param .u64 .ptr .align 1 _Z22bc_gpu_update_edge_optILb0ELi1EEvPfPKiS2_S2_iiPiPyS0_S3_S4_S0_S3_S3_S3_S3_S3_S3_S3_mmmmS2_iiii_param_23,
	.param .u32 _Z22bc_gpu_update_edge_optILb0ELi1EEvPfPKiS2_S2_iiPiPyS0_S3_S4_S0_S3_S3_S3_S3_S3_S3_S3_mmmmS2_iiii_param_24,
	.param .u32 _Z22bc_gpu_update_edge_optILb0ELi1EEvPfPKiS2_S2_iiPiPyS0_S3_S4_S0_S3_S3_S3_S3_S3_S3_S3_mmmmS2_iiii_param_25,
	.param .u32 _Z22bc_gpu_update_edge_optILb0ELi1EEvPfPKiS2_S2_iiPiPyS0_S3_S4_S0_S3_S3_S3_S3_S3_S3_S3_mmmmS2_iiii_param_26,
	.param .u32 _Z22bc_gpu_update_edge_optILb0ELi1EEvPfPKiS2_S2_iiPiPyS0_S3_S4_S0_S3_S3_S3_S3_S3_S3_S3_mmmmS2_iiii_param_27
)
{
	.reg .pred 	%p<217>;
	.reg .b16 	%rs<20>;
	.reg .b32 	%r<517>;
	.reg .b32 	%f<72>;
	.reg .b64 	%rd<553>;
	// demoted variable
	.shared .align 4 .u32 _ZZ22bc_gpu_update_edge_optILb0ELi1EEvPfPKiS2_S2_iiPiPyS0_S3_S4_S0_S3_S3_S3_S3_S3_S3_S3_mmmmS2_iiiiE1l;
	// demoted variable
	.shared .align 4 .u32 _ZZ22bc_gpu_update_edge_optILb0ELi1EEvPfPKiS2_S2_iiPiPyS0_S3_S4_S0_S3_S3_S3_S3_S3_S3_S3_mmmmS2_iiiiE1i;
	// demoted variable
	.shared .align 1 .u8 _ZZ22bc_gpu_update_edge_optILb0ELi1EEvPfPKiS2_S2_iiPiPyS0_S3_S4_S0_S3_S3_S3_S3_S3_S3_S3_mmmmS2_iiiiE7compute;
	// demoted variable
	.shared .align 4 .u32 _ZZ22bc_gpu_update_edge_optILb0ELi1EEvPfPKiS2_S2_iiPiPyS0_S3_S4_S0_S3_S3_S3_S3_S3_S3_S3_mmmmS2_iiiiE9recompute;
	// demoted variable
	.shared .align 4 .u32 _ZZ22bc_gpu_update_edge_optILb0ELi1EEvPfPKiS2_S2_iiPiPyS0_S3_S4_S0_S3_S3_S3_S3_S3_S3_S3_mmmmS2_iiiiE5u_low;
	// demoted variable
	.shared .align 4 .u32 _ZZ22bc_gpu_update_edge_optILb0ELi1EEvPfPKiS2_S2_iiPiPyS0_S3_S4_S0_S3_S3_S3_S3_S3_S3_S3_mmmmS2_iiiiE6u_high;
	// demoted variable
	.shared .align 8 .u64 _ZZ22bc_gpu_update_edge_optILb0ELi1EEvPfPKiS2_S2_iiPiPyS0_S3_S4_S0_S3_S3_S3_S3_S3_S3_S3_mmmmS2_iiiiE5d_row;
	// demoted variable
	.shared .align 8 .u64 _ZZ22bc_gpu_update_edge_optILb0ELi1EEvPfPKiS2_S2_iiPiPyS0_S3_S4_S0_S3_S3_S3_S3_S3_S3_S3_mmmmS2_iiiiE9sigma_row;
	// demoted variable
	.shared .align 8 .u64 _ZZ22bc_gpu_update_edge_optILb0ELi1EEvPfPKiS2_S2_iiPiPyS0_S3_S4_S0_S3_S3_S3_S3_S3_S3_S3_mmmmS2_iiiiE9delta_row;
	// demoted variable
	.shared .align 4 .u32 _ZZ22bc_gpu_update_edge_optILb0ELi1EEvPfPKiS2_S2_iiPiPyS0_S3_S4_S0_S3_S3_S3_S3_S3_S3_S3_mmmmS2_iiiiE9src_level;
	// demoted variable
	.shared .align 4 .u32 _ZZ22bc_gpu_update_edge_optILb0ELi1EEvPfPKiS2_S2_iiPiPyS0_S3_S4_S0_S3_S3_S3_S3_S3_S3_S3_mmmmS2_iiiiE9dst_level;
	// demoted variable
	.shared .align 4 .u32 _ZZ22bc_gpu_update_edge_optILb0ELi1EEvPfPKiS2_S2_iiPiPyS0_S3_S4_S0_S3_S3_S3_S3_S3_S3_S3_mmmmS2_iiiiE5Q_len;
	// demoted variable
	.shared .align 4 .u32 _ZZ22bc_gpu_update_edge_optILb0ELi1EEvPfPKiS2_S2_iiPiPyS0_S3_S4_S0_S3_S3_S3_S3_S3_S3_S3_mmmmS2_iiiiE6Q2_len;
	// demoted variable
	.shared .align 4 .u32 _ZZ22bc_gpu_update_edge_optILb0ELi1EEvPfPKiS2_S2_iiPiPyS0_S3_S4_S0_S3_S3_S3_S3_S3_S3_S3_mmmmS2_iiiiE6QQ_len;
	// demoted variable
	.shared .align 4 .b8 _ZZ22bc_gpu_update_edge_optILb0ELi1EEvPfPKiS2_S2_iiPiPyS0_S3_S4_S0_S3_S3_S3_S3_S3_S3_S3_mmmmS2_iiiiE8Q_shared[12200];
	// demoted variable
	.shared .align 4 .b8 _ZZ22bc_gpu_update_edge_optILb0ELi1EEvPfPKiS2_S2_iiPiPyS0_S3_S4_S0_S3_S3_S3_S3_S3_S3_S3_mmmmS2_iiiiE9Q2_shared[12200];
	// demoted variable
	.shared .align 8 .u64 _ZZ22bc_gpu_update_edge_optILb0ELi1EEvPfPKiS2_S2_iiPiPyS0_S3_S4_S0_S3_S3_S3_S3_S3_S3_S3_mmmmS2_iiiiE11touched_row;
	// demoted variable
	.shared .align 8 .u64 _ZZ22bc_gpu_update_edge_optILb0ELi1EEvPfPKiS2_S2_iiPiPyS0_S3_S4_S0_S3_S3_S3_S3_S3_S3_S3_mmmmS2_iiiiE13sigma_hat_row;
	// demoted variable
	.shared .align 8 .u64 _ZZ22bc_gpu_update_edge_optILb0ELi1EEvPfPKiS2_S2_iiPiPyS0_S3_S4_S0_S3_S3_S3_S3_S3_S3_S3_mmmmS2_iiiiE13delta_hat_row;
	// demoted variable
	.shared .align 8 .u64 _ZZ22bc_gpu_update_edge_optILb0ELi1EEvPfPKiS2_S2_iiPiPyS0_S3_S4_S0_S3_S3_S3_S3_S3_S3_S3_mmmmS2_iiiiE5Q_row;
	// demoted variable
	.shared .align 8 .u64 _ZZ22bc_gpu_update_edge_optILb0ELi1EEvPfPKiS2_S2_iiPiPyS0_S3_S4_S0_S3_S3_S3_S3_S3_S3_S3_mmmmS2_iiiiE6Q2_row;
	// demoted variable
	.shared .align 8 .u64 _ZZ22bc_gpu_update_edge_optILb0ELi1EEvPfPKiS2_S2_iiPiPyS0_S3_S4_S0_S3_S3_S3_S3_S3_S3_S3_mmmmS2_iiiiE8temp_row;
	// demoted variable
	.shared .align 8 .u64 _ZZ22bc_gpu_update_edge_optILb0ELi1EEvPfPKiS2_S2_iiPiPyS0_S3_S4_S0_S3_S3_S3_S3_S3_S3_S3_mmmmS2_iiiiE6QQ_row;
	// demoted variable
	.shared .align 4 .u32 _ZZ22bc_gpu_update_edge_optILb0ELi1EEvPfPKiS2_S2_iiPiPyS0_S3_S4_S0_S3_S3_S3_S3_S3_S3_S3_mmmmS2_iiiiE13current_depth;
	// demoted variable
	.shared .align 4 .b8 _ZZ22bc_gpu_update_edge_optILb0ELi1EEvPfPKiS2_S2_iiPiPyS0_S3_S4_S0_S3_S3_S3_S3_S3_S3_S3_mmmmS2_iiiiE4temp[24400];
	// demoted variable
	.shared .align 8 .u64 _ZZ22bc_gpu_update_edge_optILb0ELi1EEvPfPKiS2_S2_iiPiPyS0_S3_S4_S0_S3_S3_S3_S3_S3_S3_S3_mmmmS2_iiiiE11touched_row_0;
	// demoted variable
	.shared .align 8 .u64 _ZZ22bc_gpu_update_edge_optILb0ELi1EEvPfPKiS2_S2_iiPiPyS0_S3_S4_S0_S3_S3_S3_S3_S3_S3_S3_mmmmS2_iiiiE13sigma_hat_row_0;
	// demoted variable
	.shared .align 8 .u64 _ZZ22bc_gpu_update_edge_optILb0ELi1EEvPfPKiS2_S2_iiPiPyS0_S3_S4_S0_S3_S3_S3_S3_S3_S3_S3_mmmmS2_iiiiE13delta_hat_row_0;
	// demoted variable
	.shared .align 8 .u64 _ZZ22bc_gpu_update_edge_optILb0ELi1EEvPfPKiS2_S2_iiPiPyS0_S3_S4_S0_S3_S3_S3_S3_S3_S3_S3_mmmmS2_iiiiE9moved_row;
	// demoted variable
	.shared .align 8 .u64 _ZZ22bc_gpu_update_edge_optILb0ELi1EEvPfPKiS2_S2_iiPiPyS0_S3_S4_S0_S3_S3_S3_S3_S3_S3_S3_mmmmS2_iiiiE12movement_row;
	// demoted variable
	.shared .align 8 .u64 _ZZ22bc_gpu_update_edge_optILb0ELi1EEvPfPKiS2_S2_iiPiPyS0_S3_S4_S0_S3_S3_S3_S3_S3_S3_S3_mmmmS2_iiiiE5Q_row_0;
	// demoted variable
	.shared .align 8 .u64 _ZZ22bc_gpu_update_edge_optILb0ELi1EEvPfPKiS2_S2_iiPiPyS0_S3_S4_S0_S3_S3_S3_S3_S3_S3_S3_mmmmS2_iiiiE6Q2_row_0;
	// demoted variable
	.shared .align 8 .u64 _ZZ22bc_gpu_update_edge_optILb0ELi1EEvPfPKiS2_S2_iiPiPyS0_S3_S4_S0_S3_S3_S3_S3_S3_S3_S3_mmmmS2_iiiiE6QQ_row_0;
	// demoted variable
	.shared .align 4 .u32 _ZZ22bc_gpu_update_edge_optILb0ELi1EEvPfPKiS2_S2_iiPiPyS0_S3_S4_S0_S3_S3_S3_S3_S3_S3_S3_mmmmS2_iiiiE13current_depth_0;
	// demoted variable
	.shared .align 1 .u8 _ZZ22bc_gpu_update_edge_optILb0ELi1EEvPfPKiS2_S2_iiPiPyS0_S3_S4_S0_S3_S3_S3_S3_S3_S3_S3_mmmmS2_iiiiE4done_0;
	// demoted variable
	.shared .align 1 .u8 _ZZ22bc_gpu_update_edge_optILb0ELi1EEvPfPKiS2_S2_iiPiPyS0_S3_S4_S0_S3_S3_S3_S3_S3_S3_S3_mmmmS2_iiiiE6repeat;
	// demoted variable
	.shared .align 1 .u8 _ZZ22bc_gpu_update_edge_optILb0ELi1EEvPfPKiS2_S2_iiPiPyS0_S3_S4_S0_S3_S3_S3_S3_S3_S3_S3_mmmmS2_iiiiE7QQfound;
	// demoted variable
	.shared .align 4 .u32 _ZZ22bc_gpu_update_edge_optILb0ELi1EEvPfPKiS2_S2_iiPiPyS0_S3_S4_S0_S3_S3_S3_S3_S3_S3_S3_mmmmS2_iiiiE5maxQQ;
	ld.param.u64 	%rd84, [_Z22bc_gpu_update_edge_optILb0ELi1EEvPfPKiS2_S2_iiPiPyS0_S3_S4_S0_S3_S3_S3_S3_S3_S3_S3_mmmmS2_iiii_param_0];
	ld.param.u64 	%rd85, [_Z22bc_gpu_update_edge_optILb0ELi1EEvPfPKiS2_S2_iiPiPyS0_S3_S4_S0_S3_S3_S3_S3_S3_S3_S3_mmmmS2_iiii_param_1];
	ld.param.u64 	%rd86, [_Z22bc_gpu_update_edge_optILb0ELi1EEvPfPKiS2_S2_iiPiPyS0_S3_S4_S0_S3_S3_S3_S3_S3_S3_S3_mmmmS2_iiii_param_3];
	ld.param.u32 	%r171, [_Z22bc_gpu_update_edge_optILb0ELi1EEvPfPKiS2_S2_iiPiPyS0_S3_S4_S0_S3_S3_S3_S3_S3_S3_S3_mmmmS2_iiii_param_4];
	ld.param.u64 	%rd67, [_Z22bc_gpu_update_edge_optILb0ELi1EEvPfPKiS2_S2_iiPiPyS0_S3_S4_S0_S3_S3_S3_S3_S3_S3_S3_mmmmS2_iiii_param_6];
	ld.param.u64 	%rd68, [_Z22bc_gpu_update_edge_optILb0ELi1EEvPfPKiS2_S2_iiPiPyS0_S3_S4_S0_S3_S3_S3_S3_S3_S3_S3_mmmmS2_iiii_param_7];
	ld.param.u64 	%rd69, [_Z22bc_gpu_update_edge_optILb0ELi1EEvPfPKiS2_S2_iiPiPyS0_S3_S4_S0_S3_S3_S3_S3_S3_S3_S3_mmmmS2_iiii_param_8];
	ld.param.u64 	%rd73, [_Z22bc_gpu_update_edge_optILb0ELi1EEvPfPKiS2_S2_iiPiPyS0_S3_S4_S0_S3_S3_S3_S3_S3_S3_S3_mmmmS2_iiii_param_12];
	ld.param.u64 	%rd74, [_Z22bc_gpu_update_edge_optILb0ELi1EEvPfPKiS2_S2_iiPiPyS0_S3_S4_S0_S3_S3_S3_S3_S3_S3_S3_mmmmS2_iiii_param_13];
	ld.param.u64 	%rd75, [_Z22bc_gpu_update_edge_optILb0ELi1EEvPfPKiS2_S2_iiPiPyS0_S3_S4_S0_S3_S3_S3_S3_S3_S3_S3_mmmmS2_iiii_param_14];
	ld.param.u64 	%rd76, [_Z22bc_gpu_update_edge_optILb0ELi1EEvPfPKiS2_S2_iiPiPyS0_S3_S4_S0_S3_S3_S3_S3_S3_S3_S3_mmmmS2_iiii_param_15];
	ld.param.u64 	%rd77, [_Z22bc_gpu_update_edge_optILb0ELi1EEvPfPKiS2_S2_iiPiPyS0_S3_S4_S0_S3_S3_S3_S3_S3_S3_S3_mmmmS2_iiii_param_16];
	ld.param.u64 	%rd78, [_Z22bc_gpu_update_edge_optILb0ELi1EEvPfPKiS2_S2_iiPiPyS0_S3_S4_S0_S3_S3_S3_S3_S3_S3_S3_mmmmS2_iiii_param_17];
	ld.param.u64 	%rd80, [_Z22bc_gpu_update_edge_optILb0ELi1EEvPfPKiS2_S2_iiPiPyS0_S3_S4_S0_S3_S3_S3_S3_S3_S3_S3_mmmmS2_iiii_param_19];
	ld.param.u64 	%rd81, [_Z22bc_gpu_update_edge_optILb0ELi1EEvPfPKiS2_S2_iiPiPyS0_S3_S4_S0_S3_S3_S3_S3_S3_S3_S3_mmmmS2_iiii_param_20];
	ld.param.u64 	%rd82, [_Z22bc_gpu_update_edge_optILb0ELi1EEvPfPKiS2_S2_iiPiPyS0_S3_S4_S0_S3_S3_S3_S3_S3_S3_S3_mmmmS2_iiii_param_21];
	ld.param.u64 	%rd83, [_Z22bc_gpu_update_edge_optILb0ELi1EEvPfPKiS2_S2_iiPiPyS0_S3_S4_S0_S3_S3_S3_S3_S3_S3_S3_mmmmS2_iiii_param_22];
	ld.param.u32 	%r172, [_Z22bc_gpu_update_edge_optILb0ELi1EEvPfPKiS2_S2_iiPiPyS0_S3_S4_S0_S3_S3_S3_S3_S3_S3_S3_mmmmS2_iiii_param_24];
	ld.param.u32 	%r173, [_Z22bc_gpu_update_edge_optILb0ELi1EEvPfPKiS2_S2_iiPiPyS0_S3_S4_S0_S3_S3_S3_S3_S3_S3_S3_mmmmS2_iiii_param_25];
	ld.param.u32 	%r174, [_Z22bc_gpu_update_edge_optILb0ELi1EEvPfPKiS2_S2_iiPiPyS0_S3_S4_S0_S3_S3_S3_S3_S3_S3_S3_mmmmS2_iiii_param_26];
	ld.param.u32 	%r175, [_Z22bc_gpu_update_edge_optILb0ELi1EEvPfPKiS2_S2_iiPiPyS0_S3_S4_S0_S3_S3_S3_S3_S3_S3_S3_mmmmS2_iiii_param_27];
	cvta.to.global.u64 	%rd1, %rd85;
	cvta.to.global.u64 	%rd2, %rd86;
	cvta.to.global.u64 	%rd3, %rd84;
	mov.u32 	%r1, %tid.x;
	setp.ne.s32 	%p2, %r1, 0;
	@%p2 bra 	$L__BB4_2;
	mov.u32 	%r176, %ctaid.x;
	add.s32 	%r177, %r172, %r176;
	st.shared.u32 	[_ZZ22bc_gpu_update_edge_optILb0ELi1EEvPfPKiS2_S2_iiPiPyS0_S3_S4_S0_S3_S3_S3_S3_S3_S3_S3_mmmmS2_iiiiE1l], %r177;
$L__BB4_2:
	bar.sync 	0;
	ld.shared.u32 	%r464, [_ZZ22bc_gpu_update_edge_optILb0ELi1EEvPfPKiS2_S2_iiPiPyS0_S3_S4_S0_S3_S3_S3_S3_S3_S3_S3_mmmmS2_iiiiE1l];
	setp.ge.s32 	%p3, %r464, %r173;
	@%p3 bra 	$L__BB4_262;
	ld.param.u64 	%rd539, [_Z22bc_gpu_update_edge_optILb0ELi1EEvPfPKiS2_S2_iiPiPyS0_S3_S4_S0_S3_S3_S3_S3_S3_S3_S3_mmmmS2_iiii_param_18];
	ld.param.u64 	%rd538, [_Z22bc_gpu_update_edge_optILb0ELi1EEvPfPKiS2_S2_iiPiPyS0_S3_S4_S0_S3_S3_S3_S3_S3_S3_S3_mmmmS2_iiii_param_11];
	ld.param.u64 	%rd537, [_Z22bc_gpu_update_edge_optILb0ELi1EEvPfPKiS2_S2_iiPiPyS0_S3_S4_S0_S3_S3_S3_S3_S3_S3_S3_mmmmS2_iiii_param_10];
	ld.param.u64 	%rd536, [_Z22bc_gpu_update_edge_optILb0ELi1EEvPfPKiS2_S2_iiPiPyS0_S3_S4_S0_S3_S3_S3_S3_S3_S3_S3_mmmmS2_iiii_param_9];
	mov.u32 	%r3, %ctaid.x;
	cvt.u64.u32 	%rd87, %r3;
	mul.lo.s64 	%rd88, %rd80, %rd87;
	add.s64 	%rd4, %rd536, %rd88;
	mad.lo.s64 	%rd5, %rd81, %rd87, %rd537;
	add.s64 	%rd6, %rd538, %rd88;
	add.s64 	%rd7, %rd73, %rd88;
	add.s64 	%rd8, %rd74, %rd88;
	mul.lo.s64 	%rd89, %rd82, %rd87;
	add.s64 	%rd9, %rd75, %rd89;
	add.s64 	%rd10, %rd76, %rd89;
	add.s64 	%rd11, %rd77, %rd88;
	mov.u32 	%r4, %ntid.x;
	mad.lo.s64 	%rd12, %rd83, %rd87, %rd78;
	mov.u32 	%r5, %nctaid.x;
	cvta.to.global.u64 	%rd13, %rd539;
	cvta.to.global.u64 	%rd14, %rd67;
$L__BB4_4:
	setp.ne.s32 	%p4, %r1, 0;
	@%p4 bra 	$L__BB4_6;
	st.shared.u32 	[_ZZ22bc_gpu_update_edge_optILb0ELi1EEvPfPKiS2_S2_iiPiPyS0_S3_S4_S0_S3_S3_S3_S3_S3_S3_S3_mmmmS2_iiiiE1i], %r464;
$L__BB4_6:
	bar.sync 	0;
	@%p4 bra 	$L__BB4_10;
	ld.shared.u32 	%r178, [_ZZ22bc_gpu_update_edge_optILb0ELi1EEvPfPKiS2_S2_iiPiPyS0_S3_S4_S0_S3_S3_S3_S3_S3_S3_S3_mmmmS2_iiiiE1l];
	mul.wide.s32 	%rd90, %r178, 4;
	add.s64 	%rd91, %rd13, %rd90;
	atom.global.exch.b32 	%r179, [%rd91], 1;
	setp.ne.s32 	%p6, %r179, 0;
	@%p6 bra 	$L__BB4_9;
	mov.b16 	%rs2, 1;
	st.shared.u8 	[_ZZ22bc_gpu_update_edge_optILb0ELi1EEvPfPKiS2_S2_iiPiPyS0_S3_S4_S0_S3_S3_S3_S3_S3_S3_S3_mmmmS2_iiiiE7compute], %rs2;
	bra.uni 	$L__BB4_10;
$L__BB4_9:
	mov.b16 	%rs1, 0;
	st.shared.u8 	[_ZZ22bc_gpu_update_edge_optILb0ELi1EEvPfPKiS2_S2_iiPiPyS0_S3_S4_S0_S3_S3_S3_S3_S3_S3_S3_mmmmS2_iiiiE7compute], %rs1;
$L__BB4_10:
	bar.sync 	0;
	ld.shared.u8 	%rs3, [_ZZ22bc_gpu_update_edge_optILb0ELi1EEvPfPKiS2_S2_iiPiPyS0_S3_S4_S0_S3_S3_S3_S3_S3_S3_S3_mmmmS2_iiiiE7compute];
	setp.ne.s16 	%p7, %rs3, 0;
	@%p7 bra 	$L__BB4_14;
	@%p4 bra 	$L__BB4_13;
	ld.shared.u32 	%r462, [_ZZ22bc_gpu_update_edge_optILb0ELi1EEvPfPKiS2_S2_iiPiPyS0_S3_S4_S0_S3_S3_S3_S3_S3_S3_S3_mmmmS2_iiiiE1l];
	add.s32 	%r463, %r462, 1;
	st.shared.u32 	[_ZZ22bc_gpu_update_edge_optILb0ELi1EEvPfPKiS2_S2_iiPiPyS0_S3_S4_S0_S3_S3_S3_S3_S3_S3_S3_mmmmS2_iiiiE1l], %r463;
$L__BB4_13:
	bar.sync 	0;
	bra.uni 	$L__BB4_261;
$L__BB4_14:
	@%p4 bra 	$L__BB4_28;
	ld.shared.s32 	%rd92, [_ZZ22bc_gpu_update_edge_optILb0ELi1EEvPfPKiS2_S2_iiPiPyS0_S3_S4_S0_S3_S3_S3_S3_S3_S3_S3_mmmmS2_iiiiE1l];
	mul.lo.s64 	%rd93, %rd80, %rd92;
	add.s64 	%rd94, %rd14, %rd93;
	add.s64 	%rd95, %rd67, %rd93;
	st.shared.u64 	[_ZZ22bc_gpu_update_edge_optILb0ELi1EEvPfPKiS2_S2_iiPiPyS0_S3_S4_S0_S3_S3_S3_S3_S3_S3_S3_mmmmS2_iiiiE5d_row], %rd95;
	mad.lo.s64 	%rd96, %rd81, %rd92, %rd68;
	st.shared.u64 	[_ZZ22bc_gpu_update_edge_optILb0ELi1EEvPfPKiS2_S2_iiPiPyS0_S3_S4_S0_S3_S3_S3_S3_S3_S3_S3_mmmmS2_iiiiE9sigma_row], %rd96;
	add.s64 	%rd97, %rd69, %rd93;
	st.shared.u64 	[_ZZ22bc_gpu_update_edge_optILb0ELi1EEvPfPKiS2_S2_iiPiPyS0_S3_S4_S0_S3_S3_S3_S3_S3_S3_S3_mmmmS2_iiiiE9delta_row], %rd97;
	mul.wide.s32 	%rd98, %r174, 4;
	add.s64 	%rd99, %rd94, %rd98;
	ld.global.u32 	%r7, [%rd99];
	st.shared.u32 	[_ZZ22bc_gpu_update_edge_optILb0ELi1EEvPfPKiS2_S2_iiPiPyS0_S3_S4_S0_S3_S3_S3_S3_S3_S3_S3_mmmmS2_iiiiE9src_level], %r7;
	mul.wide.s32 	%rd100, %r175, 4;
	add.s64 	%rd101, %rd94, %rd100;
	ld.global.u32 	%r8, [%rd101];
	st.shared.u32 	[_ZZ22bc_gpu_update_edge_optILb0ELi1EEvPfPKiS2_S2_iiPiPyS0_S3_S4_S0_S3_S3_S3_S3_S3_S3_S3_mmmmS2_iiiiE9dst_level], %r8;
	setp.ne.s32 	%p9, %r7, %r8;
	@%p9 bra 	$L__BB4_17;
	mov.b32 	%r185, 0;
	st.shared.u32 	[_ZZ22bc_gpu_update_edge_optILb0ELi1EEvPfPKiS2_S2_iiPiPyS0_S3_S4_S0_S3_S3_S3_S3_S3_S3_S3_mmmmS2_iiiiE9recompute], %r185;
	bra.uni 	$L__BB4_28;
$L__BB4_17:
	setp.ne.s32 	%p10, %r7, 2147483647;
	setp.ne.s32 	%p11, %r8, 2147483647;
	and.pred  	%p12, %p10, %p11;
	@%p12 bra 	$L__BB4_21;
	mov.b32 	%r184, 2;
	st.shared.u32 	[_ZZ22bc_gpu_update_edge_optILb0ELi1EEvPfPKiS2_S2_iiPiPyS0_S3_S4_S0_S3_S3_S3_S3_S3_S3_S3_mmmmS2_iiiiE9recompute], %r184;
	setp.le.s32 	%p16, %r7, %r8;
	@%p16 bra 	$L__BB4_20;
	st.shared.u32 	[_ZZ22bc_gpu_update_edge_optILb0ELi1EEvPfPKiS2_S2_iiPiPyS0_S3_S4_S0_S3_S3_S3_S3_S3_S3_S3_mmmmS2_iiiiE5u_low], %r174;
	st.shared.u32 	[_ZZ22bc_gpu_update_edge_optILb0ELi1EEvPfPKiS2_S2_iiPiPyS0_S3_S4_S0_S3_S3_S3_S3_S3_S3_S3_mmmmS2_iiiiE6u_high], %r175;
	bra.uni 	$L__BB4_28;
$L__BB4_20:
	st.shared.u32 	[_ZZ22bc_gpu_update_edge_optILb0ELi1EEvPfPKiS2_S2_iiPiPyS0_S3_S4_S0_S3_S3_S3_S3_S3_S3_S3_mmmmS2_iiiiE6u_high], %r174;
	st.shared.u32 	[_ZZ22bc_gpu_update_edge_optILb0ELi1EEvPfPKiS2_S2_iiPiPyS0_S3_S4_S0_S3_S3_S3_S3_S3_S3_S3_mmmmS2_iiiiE5u_low], %r175;
	bra.uni 	$L__BB4_28;
$L__BB4_21:
	sub.s32 	%r180, %r7, %r8;
	abs.s32 	%r181, %r180;
	setp.ne.s32 	%p13, %r181, 1;
	@%p13 bra 	$L__BB4_25;
	mov.b32 	%r183, 1;
	st.shared.u32 	[_ZZ22bc_gpu_update_edge_optILb0ELi1EEvPfPKiS2_S2_iiPiPyS0_S3_S4_S0_S3_S3_S3_S3_S3_S3_S3_mmmmS2_iiiiE9recompute], %r183;
	setp.le.s32 	%p15, %r7, %r8;
	@%p15 bra 	$L__BB4_24;
	st.shared.u32 	[_ZZ22bc_gpu_update_edge_optILb0ELi1EEvPfPKiS2_S2_iiPiPyS0_S3_S4_S0_S3_S3_S3_S3_S3_S3_S3_mmmmS2_iiiiE5u_low], %r174;
	st.shared.u32 	[_ZZ22bc_gpu_update_edge_optILb0ELi1EEvPfPKiS2_S2_iiPiPyS0_S3_S4_S0_S3_S3_S3_S3_S3_S3_S3_mmmmS2_iiiiE6u_high], %r175;
	bra.uni 	$L__BB4_28;
$L__BB4_24:
	st.shared.u32 	[_ZZ22bc_gpu_update_edge_optILb0ELi1EEvPfPKiS2_S2_iiPiPyS0_S3_S4_S0_S3_S3_S3_S3_S3_S3_S3_mmmmS2_iiiiE6u_high], %r174;
	st.shared.u32 	[_ZZ22bc_gpu_update_edge_optILb0ELi1EEvPfPKiS2_S2_iiPiPyS0_S3_S4_S0_S3_S3_S3_S3_S3_S3_S3_mmmmS2_iiiiE5u_low], %r175;
	bra.uni 	$L__BB4_28;
$L__BB4_25:
	mov.b32 	%r182, 2;
	st.shared.u32 	[_ZZ22bc_gpu_update_edge_optILb0ELi1EEvPfPKiS2_S2_iiPiPyS0_S3_S4_S0_S3_S3_S3_S3_S3_S3_S3_mmmmS2_iiiiE9recompute], %r182;
	setp.le.s32 	%p14, %r7, %r8;
	@%p14 bra 	$L__BB4_27;
	st.shared.u32 	[_ZZ22bc_gpu_update_edge_optILb0ELi1EEvPfPKiS2_S2_iiPiPyS0_S3_S4_S0_S3_S3_S3_S3_S3_S3_S3_mmmmS2_iiiiE5u_low], %r174;
	st.shared.u32 	[_ZZ22bc_gpu_update_edge_optILb0ELi1EEvPfPKiS2_S2_iiPiPyS0_S3_S4_S0_S3_S3_S3_S3_S3_S3_S3_mmmmS2_iiiiE6u_high], %r175;
	bra.uni 	$L__BB4_28;
$L__BB4_27:
	st.shared.u32 	[_ZZ22bc_gpu_update_edge_optILb0ELi1EEvPfPKiS2_S2_iiPiPyS0_S3_S4_S0_S3_S3_S3_S3_S3_S3_S3_mmmmS2_iiiiE6u_high], %r174;
	st.shared.u32 	[_ZZ22bc_gpu_update_edge_optILb0ELi1EEvPfPKiS2_S2_iiPiPyS0_S3_S4_S0_S3_S3_S3_S3_S3_S3_S3_mmmmS2_iiiiE5u_low], %r175;
$L__BB4_28:
	bar.sync 	0;
	ld.shared.u32 	%r186, [_ZZ22bc_gpu_update_edge_optILb0ELi1EEvPfPKiS2_S2_iiPiPyS0_S3_S4_S0_S3_S3_S3_S3_S3_S3_S3_mmmmS2_iiiiE9recompute];
	setp.eq.s32 	%p17, %r186, 2;
	@%p17 bra 	$L__BB4_204;
	setp.ne.s32 	%p18, %r186, 1;
	@%p18 bra 	$L__BB4_258;
	@%p4 bra 	$L__BB4_32;
	st.shared.u64 	[_ZZ22bc_gpu_update_edge_optILb0ELi1EEvPfPKiS2_S2_iiPiPyS0_S3_S4_S0_S3_S3_S3_S3_S3_S3_S3_mmmmS2_iiiiE11touched_row], %rd4;
	st.shared.u64 	[_ZZ22bc_gpu_update_edge_optILb0ELi1EEvPfPKiS2_S2_iiPiPyS0_S3_S4_S0_S3_S3_S3_S3_S3_S3_S3_mmmmS2_iiiiE13sigma_hat_row], %rd5;
	st.shared.u64 	[_ZZ22bc_gpu_update_edge_optILb0ELi1EEvPfPKiS2_S2_iiPiPyS0_S3_S4_S0_S3_S3_S3_S3_S3_S3_S3_mmmmS2_iiiiE13delta_hat_row], %rd6;
	st.shared.u64 	[_ZZ22bc_gpu_update_edge_optILb0ELi1EEvPfPKiS2_S2_iiPiPyS0_S3_S4_S0_S3_S3_S3_S3_S3_S3_S3_mmmmS2_iiiiE5Q_row], %rd9;
	st.shared.u64 	[_ZZ22bc_gpu_update_edge_optILb0ELi1EEvPfPKiS2_S2_iiPiPyS0_S3_S4_S0_S3_S3_S3_S3_S3_S3_S3_mmmmS2_iiiiE6Q2_row], %rd10;
	st.shared.u64 	[_ZZ22bc_gpu_update_edge_optILb0ELi1EEvPfPKiS2_S2_iiPiPyS0_S3_S4_S0_S3_S3_S3_S3_S3_S3_S3_mmmmS2_iiiiE8temp_row], %rd12;
	st.shared.u64 	[_ZZ22bc_gpu_update_edge_optILb0ELi1EEvPfPKiS2_S2_iiPiPyS0_S3_S4_S0_S3_S3_S3_S3_S3_S3_S3_mmmmS2_iiiiE6QQ_row], %rd11;
$L__BB4_32:
	setp.ge.s32 	%p104, %r1, %r171;
	bar.sync 	0;
	@%p104 bra 	$L__BB4_38;
	mov.u32 	%r465, %r1;
$L__BB4_34:
	ld.shared.u32 	%r269, [_ZZ22bc_gpu_update_edge_optILb0ELi1EEvPfPKiS2_S2_iiPiPyS0_S3_S4_S0_S3_S3_S3_S3_S3_S3_S3_mmmmS2_iiiiE5u_low];
	setp.ne.s32 	%p105, %r465, %r269;
	@%p105 bra 	$L__BB4_36;
	ld.shared.u64 	%rd345, [_ZZ22bc_gpu_update_edge_optILb0ELi1EEvPfPKiS2_S2_iiPiPyS0_S3_S4_S0_S3_S3_S3_S3_S3_S3_S3_mmmmS2_iiiiE11touched_row];
	mul.wide.s32 	%rd346, %r465, 4;
	add.s64 	%rd347, %rd345, %rd346;
	mov.b32 	%r271, -1;
	st.u32 	[%rd347], %r271;
	ld.shared.u64 	%rd348, [_ZZ22bc_gpu_update_edge_optILb0ELi1EEvPfPKiS2_S2_iiPiPyS0_S3_S4_S0_S3_S3_S3_S3_S3_S3_S3_mmmmS2_iiiiE9sigma_row];
	mul.wide.s32 	%rd349, %r465, 8;
	add.s64 	%rd350, %rd348, %rd349;
	ld.u64 	%rd351, [%rd350];
	ld.shared.u32 	%r272, [_ZZ22bc_gpu_update_edge_optILb0ELi1EEvPfPKiS2_S2_iiPiPyS0_S3_S4_S0_S3_S3_S3_S3_S3_S3_S3_mmmmS2_iiiiE6u_high];
	mul.wide.s32 	%rd352, %r272, 8;
	add.s64 	%rd353, %rd348, %rd352;
	ld.u64 	%rd354, [%rd353];
	add.s64 	%rd355, %rd354, %rd351;
	ld.shared.u64 	%rd356, [_ZZ22bc_gpu_update_edge_optILb0ELi1EEvPfPKiS2_S2_iiPiPyS0_S3_S4_S0_S3_S3_S3_S3_S3_S3_S3_mmmmS2_iiiiE13sigma_hat_row];
	add.s64 	%rd357, %rd356, %rd349;
	st.u64 	[%rd357], %rd355;
	bra.uni 	$L__BB4_37;
$L__BB4_36:
	ld.shared.u64 	%rd336, [_ZZ22bc_gpu_update_edge_optILb0ELi1EEvPfPKiS2_S2_iiPiPyS0_S3_S4_S0_S3_S3_S3_S3_S3_S3_S3_mmmmS2_iiiiE11touched_row];
	mul.wide.s32 	%rd337, %r465, 4;
	add.s64 	%rd338, %rd336, %rd337;
	mov.b32 	%r270, 0;
	st.u32 	[%rd338], %r270;
	ld.shared.u64 	%rd339, [_ZZ22bc_gpu_update_edge_optILb0ELi1EEvPfPKiS2_S2_iiPiPyS0_S3_S4_S0_S3_S3_S3_S3_S3_S3_S3_mmmmS2_iiiiE9sigma_row];
	mul.wide.s32 	%rd340, %r465, 8;
	add.s64 	%rd341, %rd339, %rd340;
	ld.u64 	%rd342, [%rd341];
	ld.shared.u64 	%rd343, [_ZZ22bc_gpu_update_edge_optILb0ELi1EEvPfPKiS2_S2_iiPiPyS0_S3_S4_S0_S3_S3_S3_S3_S3_S3_S3_mmmmS2_iiiiE13sigma_hat_row];
	add.s64 	%rd344, %rd343, %rd340;
	st.u64 	[%rd344], %rd342;
$L__BB4_37:
	ld.shared.u64 	%rd358, [_ZZ22bc_gpu_update_edge_optILb0ELi1EEvPfPKiS2_S2_iiPiPyS0_S3_S4_S0_S3_S3_S3_S3_S3_S3_S3_mmmmS2_iiiiE13delta_hat_row];
	mul.wide.s32 	%rd359, %r465, 4;
	add.s64 	%rd360, %rd358, %rd359;
	mov.b32 	%r273, 0;
	st.u32 	[%rd360], %r273;
	ld.shared.u64 	%rd361, [_ZZ22bc_gpu_update_edge_optILb0ELi1EEvPfPKiS2_S2_iiPiPyS0_S3_S4_S0_S3_S3_S3_S3_S3_S3_S3_mmmmS2_iiiiE5Q_row];
	add.s64 	%rd362, %rd361, %rd359;
	mov.b32 	%r274, -1;
	st.u32 	[%rd362], %r274;
	ld.shared.u64 	%rd363, [_ZZ22bc_gpu_update_edge_optILb0ELi1EEvPfPKiS2_S2_iiPiPyS0_S3_S4_S0_S3_S3_S3_S3_S3_S3_S3_mmmmS2_iiiiE6Q2_row];
	add.s64 	%rd364, %rd363, %rd359;
	st.u32 	[%rd364], %r274;
	ld.shared.u64 	%rd365, [_ZZ22bc_gpu_update_edge_optILb0ELi1EEvPfPKiS2_S2_iiPiPyS0_S3_S4_S0_S3_S3_S3_S3_S3_S3_S3_mmmmS2_iiiiE6QQ_row];
	add.s64 	%rd366, %rd365, %rd359;
	st.u32 	[%rd366], %r274;
	add.s32 	%r465, %r465, %r4;
	setp.lt.s32 	%p106, %r465, %r171;
	@%p106 bra 	$L__BB4_34;
$L__BB4_38:
	@%p4 bra 	$L__BB4_40;
	ld.shared.u64 	%rd367, [_ZZ22bc_gpu_update_edge_optILb0ELi1EEvPfPKiS2_S2_iiPiPyS0_S3_S4_S0_S3_S3_S3_S3_S3_S3_S3_mmmmS2_iiiiE5d_row];
	ld.shared.u32 	%r275, [_ZZ22bc_gpu_update_edge_optILb0ELi1EEvPfPKiS2_S2_iiPiPyS0_S3_S4_S0_S3_S3_S3_S3_S3_S3_S3_mmmmS2_iiiiE5u_low];
	mul.wide.s32 	%rd368, %r275, 4;
	add.s64 	%rd369, %rd367, %rd368;
	ld.u32 	%r276, [%rd369];
	st.shared.u32 	[_ZZ22bc_gpu_update_edge_optILb0ELi1EEvPfPKiS2_S2_iiPiPyS0_S3_S4_S0_S3_S3_S3_S3_S3_S3_S3_mmmmS2_iiiiE13current_depth], %r276;
	st.shared.u32 	[_ZZ22bc_gpu_update_edge_optILb0ELi1EEvPfPKiS2_S2_iiPiPyS0_S3_S4_S0_S3_S3_S3_S3_S3_S3_S3_mmmmS2_iiiiE8Q_shared], %r275;
	mov.b32 	%r277, 1;
	st.shared.u32 	[_ZZ22bc_gpu_update_edge_optILb0ELi1EEvPfPKiS2_S2_iiPiPyS0_S3_S4_S0_S3_S3_S3_S3_S3_S3_S3_mmmmS2_iiiiE5Q_len], %r277;
	mov.b32 	%r278, 0;
	st.shared.u32 	[_ZZ22bc_gpu_update_edge_optILb0ELi1EEvPfPKiS2_S2_iiPiPyS0_S3_S4_S0_S3_S3_S3_S3_S3_S3_S3_mmmmS2_iiiiE6Q2_len], %r278;
	ld.shared.u64 	%rd370, [_ZZ22bc_gpu_update_edge_optILb0ELi1EEvPfPKiS2_S2_iiPiPyS0_S3_S4_S0_S3_S3_S3_S3_S3_S3_S3_mmmmS2_iiiiE6QQ_row];
	st.u32 	[%rd370], %r275;
	st.shared.u32 	[_ZZ22bc_gpu_update_edge_optILb0ELi1EEvPfPKiS2_S2_iiPiPyS0_S3_S4_S0_S3_S3_S3_S3_S3_S3_S3_mmmmS2_iiiiE6QQ_len], %r277;
$L__BB4_40:
	bar.sync 	0;
	mov.u32 	%r499, %r1;
$L__BB4_41:
	ld.shared.u32 	%r279, [_ZZ22bc_gpu_update_edge_optILb0ELi1EEvPfPKiS2_S2_iiPiPyS0_S3_S4_S0_S3_S3_S3_S3_S3_S3_S3_mmmmS2_iiiiE5Q_len];
	setp.ge.s32 	%p108, %r499, %r279;
	@%p108 bra 	$L__BB4_54;
	setp.gt.s32 	%p109, %r499, 3049;
	@%p109 bra 	$L__BB4_44;
	shl.b32 	%r280, %r499, 2;
	mov.u32 	%r281, _ZZ22bc_gpu_update_edge_optILb0ELi1EEvPfPKiS2_S2_iiPiPyS0_S3_S4_S0_S3_S3_S3_S3_S3_S3_S3_mmmmS2_iiiiE8Q_shared;
	add.s32 	%r282, %r281, %r280;
	ld.shared.u32 	%r467, [%r282];
	bra.uni 	$L__BB4_45;
$L__BB4_44:
	ld.shared.u64 	%rd371, [_ZZ22bc_gpu_update_edge_optILb0ELi1EEvPfPKiS2_S2_iiPiPyS0_S3_S4_S0_S3_S3_S3_S3_S3_S3_S3_mmmmS2_iiiiE5Q_row];
	mul.wide.u32 	%rd372, %r499, 4;
	add.s64 	%rd373, %rd371, %rd372;
	ld.u32 	%r467, [%rd373];
$L__BB4_45:
	mul.wide.s32 	%rd374, %r467, 4;
	add.s64 	%rd375, %rd1, %rd374;
	ld.global.nc.u32 	%r468, [%rd375];
	ld.global.nc.u32 	%r16, [%rd375+4];
	setp.ge.s32 	%p110, %r468, %r16;
	@%p110 bra 	$L__BB4_54;
	ld.shared.u64 	%rd541, [_ZZ22bc_gpu_update_edge_optILb0ELi1EEvPfPKiS2_S2_iiPiPyS0_S3_S4_S0_S3_S3_S3_S3_S3_S3_S3_mmmmS2_iiiiE5d_row];
$L__BB4_47:
	mul.wide.s32 	%rd376, %r468, 4;
	add.s64 	%rd377, %rd2, %rd376;
	ld.global.nc.u32 	%r18, [%rd377];
	mul.wide.s32 	%rd378, %r18, 4;
	add.s64 	%rd379, %rd541, %rd378;
	ld.u32 	%r283, [%rd379];
	mul.wide.s32 	%rd380, %r467, 4;
	add.s64 	%rd381, %rd541, %rd380;
	ld.u32 	%r284, [%rd381];
	add.s32 	%r285, %r284, 1;
	setp.ne.s32 	%p111, %r283, %r285;
	@%p111 bra 	$L__BB4_53;
	ld.shared.u64 	%rd382, [_ZZ22bc_gpu_update_edge_optILb0ELi1EEvPfPKiS2_S2_iiPiPyS0_S3_S4_S0_S3_S3_S3_S3_S3_S3_S3_mmmmS2_iiiiE11touched_row];
	mul.wide.s32 	%rd383, %r18, 4;
	add.s64 	%rd384, %rd382, %rd383;
	ld.u32 	%r286, [%rd384];
	setp.ne.s32 	%p112, %r286, 0;
	@%p112 bra 	$L__BB4_52;
	atom.shared.add.u32 	%r19, [_ZZ22bc_gpu_update_edge_optILb0ELi1EEvPfPKiS2_S2_iiPiPyS0_S3_S4_S0_S3_S3_S3_S3_S3_S3_S3_mmmmS2_iiiiE6Q2_len], 1;
	setp.gt.s32 	%p113, %r19, 3049;
	@%p113 bra 	$L__BB4_51;
	shl.b32 	%r287, %r19, 2;
	mov.u32 	%r288, _ZZ22bc_gpu_update_edge_optILb0ELi1EEvPfPKiS2_S2_iiPiPyS0_S3_S4_S0_S3_S3_S3_S3_S3_S3_S3_mmmmS2_iiiiE9Q2_shared;
	add.s32 	%r289, %r288, %r287;
	st.shared.u32 	[%r289], %r18;
	bra.uni 	$L__BB4_52;
$L__BB4_51:
	ld.shared.u64 	%rd385, [_ZZ22bc_gpu_update_edge_optILb0ELi1EEvPfPKiS2_S2_iiPiPyS0_S3_S4_S0_S3_S3_S3_S3_S3_S3_S3_mmmmS2_iiiiE6Q2_row];
	mul.wide.u32 	%rd386, %r19, 4;
	add.s64 	%rd387, %rd385, %rd386;
	st.u32 	[%rd387], %r18;
$L__BB4_52:
	ld.shared.u64 	%rd388, [_ZZ22bc_gpu_update_edge_optILb0ELi1EEvPfPKiS2_S2_iiPiPyS0_S3_S4_S0_S3_S3_S3_S3_S3_S3_S3_mmmmS2_iiiiE13sigma_hat_row];
	mul.wide.s32 	%rd389, %r18, 8;
	add.s64 	%rd390, %rd388, %rd389;
	mul.wide.s32 	%rd391, %r467, 8;
	add.s64 	%rd392, %rd388, %rd391;
	ld.u64 	%rd393, [%rd392];
	ld.shared.u64 	%rd394, [_ZZ22bc_gpu_update_edge_optILb0ELi1EEvPfPKiS2_S2_iiPiPyS0_S3_S4_S0_S3_S3_S3_S3_S3_S3_S3_mmmmS2_iiiiE9sigma_row];
	add.s64 	%rd395, %rd394, %rd391;
	ld.u64 	%rd396, [%rd395];
	sub.s64 	%rd397, %rd393, %rd396;
	atom.add.u64 	%rd398, [%rd390], %rd397;
	ld.shared.u64 	%rd541, [_ZZ22bc_gpu_update_edge_optILb0ELi1EEvPfPKiS2_S2_iiPiPyS0_S3_S4_S0_S3_S3_S3_S3_S3_S3_S3_mmmmS2_iiiiE5d_row];
$L__BB4_53:
	add.s32 	%r468, %r468, 1;
	setp.lt.s32 	%p114, %r468, %r16;
	@%p114 bra 	$L__BB4_47;
$L__BB4_54:
	bar.sync 	0;
	@%p4 bra 	$L__BB4_56;
	ld.shared.u32 	%r290, [_ZZ22bc_gpu_update_edge_optILb0ELi1EEvPfPKiS2_S2_iiPiPyS0_S3_S4_S0_S3_S3_S3_S3_S3_S3_S3_mmmmS2_iiiiE5Q_len];
	sub.s32 	%r291, %r290, %r4;
	st.shared.u32 	[_ZZ22bc_gpu_update_edge_optILb0ELi1EEvPfPKiS2_S2_iiPiPyS0_S3_S4_S0_S3_S3_S3_S3_S3_S3_S3_mmmmS2_iiiiE5Q_len], %r291;
$L__BB4_56:
	bar.sync 	0;
	ld.shared.u32 	%r292, [_ZZ22bc_gpu_update_edge_optILb0ELi1EEvPfPKiS2_S2_iiPiPyS0_S3_S4_S0_S3_S3_S3_S3_S3_S3_S3_mmmmS2_iiiiE5Q_len];
	setp.gt.s32 	%p116, %r292, 0;
	@%p116 bra 	$L__BB4_167;
	ld.shared.u32 	%r470, [_ZZ22bc_gpu_update_edge_optILb0ELi1EEvPfPKiS2_S2_iiPiPyS0_S3_S4_S0_S3_S3_S3_S3_S3_S3_S3_mmmmS2_iiiiE6Q2_len];
	setp.eq.s32 	%p117, %r470, 0;
	@%p117 bra 	$L__BB4_169;
	setp.ge.s32 	%p118, %r1, %r470;
	@%p118 bra 	$L__BB4_64;
	mov.u32 	%r469, %r1;
$L__BB4_60:
	setp.gt.s32 	%p119, %r469, 3049;
	@%p119 bra 	$L__BB4_62;
	ld.shared.u64 	%rd405, [_ZZ22bc_gpu_update_edge_optILb0ELi1EEvPfPKiS2_S2_iiPiPyS0_S3_S4_S0_S3_S3_S3_S3_S3_S3_S3_mmmmS2_iiiiE11touched_row];
	shl.b32 	%r295, %r469, 2;
	mov.u32 	%r296, _ZZ22bc_gpu_update_edge_optILb0ELi1EEvPfPKiS2_S2_iiPiPyS0_S3_S4_S0_S3_S3_S3_S3_S3_S3_S3_mmmmS2_iiiiE9Q2_shared;
	add.s32 	%r297, %r296, %r295;
	ld.shared.u32 	%r298, [%r297];
	mul.wide.s32 	%rd406, %r298, 4;
	add.s64 	%rd407, %rd405, %rd406;
	mov.b32 	%r299, -1;
	st.u32 	[%rd407], %r299;
	bra.uni 	$L__BB4_63;
$L__BB4_62:
	ld.shared.u64 	%rd399, [_ZZ22bc_gpu_update_edge_optILb0ELi1EEvPfPKiS2_S2_iiPiPyS0_S3_S4_S0_S3_S3_S3_S3_S3_S3_S3_mmmmS2_iiiiE11touched_row];
	ld.shared.u64 	%rd400, [_ZZ22bc_gpu_update_edge_optILb0ELi1EEvPfPKiS2_S2_iiPiPyS0_S3_S4_S0_S3_S3_S3_S3_S3_S3_S3_mmmmS2_iiiiE6Q2_row];
	mul.wide.u32 	%rd401, %r469, 4;
	add.s64 	%rd402, %rd400, %rd401;
	ld.u32 	%r293, [%rd402];
	mul.wide.s32 	%rd403, %r293, 4;
	add.s64 	%rd404, %rd399, %rd403;
	mov.b32 	%r294, -1;
	st.u32 	[%rd404], %r294;
$L__BB4_63:
	add.s32 	%r469, %r469, %r4;
	ld.shared.u32 	%r470, [_ZZ22bc_gpu_update_edge_optILb0ELi1EEvPfPKiS2_S2_iiPiPyS0_S3_S4_S0_S3_S3_S3_S3_S3_S3_S3_mmmmS2_iiiiE6Q2_len];
	setp.lt.s32 	%p120, %r469, %r470;
	@%p120 bra 	$L__BB4_60;
$L__BB4_64:
	setp.lt.u32 	%p121, %r470, 2;
	mov.u32 	%r472, %r470;
	@%p121 bra 	$L__BB4_70;
	add.s32 	%r300, %r470, -1;
	shr.s32 	%r301, %r300, 1;
	or.b32  	%r302, %r301, %r300;
	shr.s32 	%r303, %r302, 2;
	or.b32  	%r304, %r303, %r302;
	shr.s32 	%r305, %r304, 4;
	or.b32  	%r306, %r305, %r304;
	shr.s32 	%r307, %r306, 8;
	or.b32  	%r308, %r307, %r306;
	shr.s32 	%r309, %r308, 16;
	or.b32  	%r26, %r309, %r308;
	add.s32 	%r472, %r26, 1;
	add.s32 	%r471, %r470, %r1;
	setp.gt.s32 	%p122, %r471, %r26;
	@%p122 bra 	$L__BB4_70;
$L__BB4_66:
	setp.gt.s32 	%p123, %r471, 3049;
	@%p123 bra 	$L__BB4_68;
	shl.b32 	%r311, %r471, 2;
	mov.u32 	%r312, _ZZ22bc_gpu_update_edge_optILb0ELi1EEvPfPKiS2_S2_iiPiPyS0_S3_S4_S0_S3_S3_S3_S3_S3_S3_S3_mmmmS2_iiiiE9Q2_shared;
	add.s32 	%r313, %r312, %r311;
	mov.b32 	%r314, 2147483647;
	st.shared.u32 	[%r313], %r314;
	bra.uni 	$L__BB4_69;
$L__BB4_68:
	ld.shared.u64 	%rd408, [_ZZ22bc_gpu_update_edge_optILb0ELi1EEvPfPKiS2_S2_iiPiPyS0_S3_S4_S0_S3_S3_S3_S3_S3_S3_S3_mmmmS2_iiiiE6Q2_row];
	mul.wide.u32 	%rd409, %r471, 4;
	add.s64 	%rd410, %rd408, %rd409;
	mov.b32 	%r310, 2147483647;
	st.u32 	[%rd410], %r310;
$L__BB4_69:
	add.s32 	%r471, %r471, %r4;
	setp.le.s32 	%p124, %r471, %r26;
	@%p124 bra 	$L__BB4_66;
$L__BB4_70:
	bar.sync 	0;
	setp.lt.s32 	%p125, %r472, 3050;
	mov.u32 	%r473, %r1;
	@%p125 bra 	$L__BB4_71;
	bra.uni 	$L__BB4_80;
$L__BB4_71:
	setp.lt.s32 	%p126, %r472, 2;
	@%p126 bra 	$L__BB4_133;
	mov.b32 	%r486, 2;
$L__BB4_73:
	shr.s32 	%r487, %r486, 1;
	setp.lt.s32 	%p127, %r487, 1;
	@%p127 bra 	$L__BB4_132;
$L__BB4_74:
	setp.ge.u32 	%p128, %r1, %r472;
	@%p128 bra 	$L__BB4_131;
	mov.u32 	%r488, %r1;
$L__BB4_76:
	xor.b32  	%r74, %r488, %r487;
	setp.le.u32 	%p129, %r74, %r488;
	@%p129 bra 	$L__BB4_130;
	and.b32  	%r316, %r488, %r486;
	setp.ne.s32 	%p130, %r316, 0;
	@%p130 bra 	$L__BB4_128;
	shl.b32 	%r320, %r488, 2;
	mov.u32 	%r321, _ZZ22bc_gpu_update_edge_optILb0ELi1EEvPfPKiS2_S2_iiPiPyS0_S3_S4_S0_S3_S3_S3_S3_S3_S3_S3_mmmmS2_iiiiE9Q2_shared;
	add.s32 	%r75, %r321, %r320;
	ld.shared.u32 	%r76, [%r75];
	shl.b32 	%r322, %r74, 2;
	add.s32 	%r77, %r321, %r322;
	ld.shared.u32 	%r78, [%r77];
	setp.le.s32 	%p132, %r76, %r78;
	@%p132 bra 	$L__BB4_130;
	st.shared.u32 	[%r75], %r78;
	st.shared.u32 	[%r77], %r76;
	bra.uni 	$L__BB4_130;
$L__BB4_80:
	shl.b32 	%r394, %r473, 2;
	mov.u32 	%r395, _ZZ22bc_gpu_update_edge_optILb0ELi1EEvPfPKiS2_S2_iiPiPyS0_S3_S4_S0_S3_S3_S3_S3_S3_S3_S3_mmmmS2_iiiiE9Q2_shared;
	add.s32 	%r396, %r395, %r394;
	ld.shared.u32 	%r397, [%r396];
	ld.shared.u64 	%rd414, [_ZZ22bc_gpu_update_edge_optILb0ELi1EEvPfPKiS2_S2_iiPiPyS0_S3_S4_S0_S3_S3_S3_S3_S3_S3_S3_mmmmS2_iiiiE6Q2_row];
	mul.wide.u32 	%rd415, %r473, 4;
	add.s64 	%rd416, %rd414, %rd415;
	st.u32 	[%rd416], %r397;
	add.s32 	%r473, %r473, %r4;
	setp.lt.u32 	%p157, %r473, 3050;
	@%p157 bra 	$L__BB4_80;
	mov.b32 	%r474, 2;
	ld.shared.u64 	%rd19, [_ZZ22bc_gpu_update_edge_optILb0ELi1EEvPfPKiS2_S2_iiPiPyS0_S3_S4_S0_S3_S3_S3_S3_S3_S3_S3_mmmmS2_iiiiE6Q2_row];
$L__BB4_82:
	shr.s32 	%r475, %r474, 1;
	setp.lt.s32 	%p158, %r475, 1;
	@%p158 bra 	$L__BB4_93;
$L__BB4_83:
	setp.ge.u32 	%p159, %r1, %r472;
	@%p159 bra 	$L__BB4_92;
	mov.u32 	%r476, %r1;
$L__BB4_85:
	xor.b32  	%r38, %r476, %r475;
	setp.le.u32 	%p160, %r38, %r476;
	@%p160 bra 	$L__BB4_91;
	and.b32  	%r399, %r476, %r474;
	setp.ne.s32 	%p161, %r399, 0;
	@%p161 bra 	$L__BB4_89;
	mul.wide.u32 	%rd419, %r476, 4;
	add.s64 	%rd20, %rd19, %rd419;
	ld.u32 	%r39, [%rd20];
	mul.wide.s32 	%rd420, %r38, 4;
	add.s64 	%rd21, %rd19, %rd420;
	ld.u32 	%r40, [%rd21];
	setp.le.s32 	%p163, %r39, %r40;
	@%p163 bra 	$L__BB4_91;
	st.u32 	[%rd20], %r40;
	st.u32 	[%rd21], %r39;
	bra.uni 	$L__BB4_91;
$L__BB4_89:
	mul.wide.u32 	%rd417, %r476, 4;
	add.s64 	%rd22, %rd19, %rd417;
	ld.u32 	%r41, [%rd22];
	mul.wide.s32 	%rd418, %r38, 4;
	add.s64 	%rd23, %rd19, %rd418;
	ld.u32 	%r42, [%rd23];
	setp.ge.s32 	%p162, %r41, %r42;
	@%p162 bra 	$L__BB4_91;
	st.u32 	[%rd22], %r42;
	st.u32 	[%rd23], %r41;
$L__BB4_91:
	add.s32 	%r476, %r476, %r4;
	setp.lt.u32 	%p164, %r476, %r472;
	@%p164 bra 	$L__BB4_85;
$L__BB4_92:
	bar.sync 	0;
	shr.u32 	%r44, %r475, 1;
	setp.gt.u32 	%p165, %r475, 1;
	mov.u32 	%r475, %r44;
	@%p165 bra 	$L__BB4_83;
$L__BB4_93:
	shl.b32 	%r474, %r474, 1;
	setp.le.s32 	%p166, %r474, %r472;
	@%p166 bra 	$L__BB4_82;
	setp.ge.u32 	%p167, %r1, %r472;
	ld.shared.u64 	%rd24, [_ZZ22bc_gpu_update_edge_optILb0ELi1EEvPfPKiS2_S2_iiPiPyS0_S3_S4_S0_S3_S3_S3_S3_S3_S3_S3_mmmmS2_iiiiE5Q_row];
	@%p167 bra 	$L__BB4_102;
	ld.shared.u64 	%rd25, [_ZZ22bc_gpu_update_edge_optILb0ELi1EEvPfPKiS2_S2_iiPiPyS0_S3_S4_S0_S3_S3_S3_S3_S3_S3_S3_mmmmS2_iiiiE6Q2_row];
	mov.u32 	%r477, %r1;
$L__BB4_96:
	setp.ne.s32 	%p168, %r477, 0;
	@%p168 bra 	$L__BB4_98;
	mov.b32 	%r405, 1;
	st.u32 	[%rd24], %r405;
	bra.uni 	$L__BB4_101;
$L__BB4_98:
	mul.wide.u32 	%rd421, %r477, 4;
	add.s64 	%rd422, %rd25, %rd421;
	ld.u32 	%r400, [%rd422];
	add.s32 	%r401, %r477, -1;
	mul.wide.u32 	%rd423, %r401, 4;
	add.s64 	%rd424, %rd25, %rd423;
	ld.u32 	%r402, [%rd424];
	setp.ne.s32 	%p169, %r400, %r402;
	@%p169 bra 	$L__BB4_100;
	mul.wide.u32 	%rd427, %r477, 4;
	add.s64 	%rd428, %rd24, %rd427;
	mov.b32 	%r404, 0;
	st.u32 	[%rd428], %r404;
	bra.uni 	$L__BB4_101;
$L__BB4_100:
	mul.wide.u32 	%rd425, %r477, 4;
	add.s64 	%rd426, %rd24, %rd425;
	mov.b32 	%r403, 1;
	st.u32 	[%rd426], %r403;
$L__BB4_101:
	add.s32 	%r477, %r477, %r4;
	setp.lt.u32 	%p170, %r477, %r472;
	@%p170 bra 	$L__BB4_96;
$L__BB4_102:
	bar.sync 	0;
	ld.shared.u64 	%rd26, [_ZZ22bc_gpu_update_edge_optILb0ELi1EEvPfPKiS2_S2_iiPiPyS0_S3_S4_S0_S3_S3_S3_S3_S3_S3_S3_mmmmS2_iiiiE5Q_row];
	ld.shared.u64 	%rd27, [_ZZ22bc_gpu_update_edge_optILb0ELi1EEvPfPKiS2_S2_iiPiPyS0_S3_S4_S0_S3_S3_S3_S3_S3_S3_S3_mmmmS2_iiiiE8temp_row];
	@%p167 bra 	$L__BB4_105;
	mov.u32 	%r478, %r1;
$L__BB4_104:
	mul.wide.u32 	%rd429, %r478, 4;
	add.s64 	%rd430, %rd26, %rd429;
	ld.u32 	%r406, [%rd430];
	add.s64 	%rd431, %rd27, %rd429;
	st.u32 	[%rd431], %r406;
	add.s32 	%r478, %r478, %r4;
	setp.lt.u32 	%p172, %r478, %r472;
	@%p172 bra 	$L__BB4_104;
$L__BB4_105:
	bar.sync 	0;
	mov.b32 	%r481, 0;
	mov.b32 	%r479, 1;
	mov.u32 	%r480, %r479;
$L__BB4_106:
	xor.b32  	%r481, %r481, 1;
	xor.b32  	%r480, %r480, 1;
	bar.sync 	0;
	@%p167 bra 	$L__BB4_111;
	mul.lo.s32 	%r56, %r480, %r472;
	mul.lo.s32 	%r57, %r481, %r472;
	mov.u32 	%r482, %r1;
$L__BB4_108:
	add.s32 	%r59, %r482, %r56;
	mul.wide.u32 	%rd432, %r59, 4;
	add.s64 	%rd433, %rd27, %rd432;
	ld.u32 	%r60, [%rd433];
	add.s32 	%r409, %r482, %r57;
	mul.wide.u32 	%rd434, %r409, 4;
	add.s64 	%rd28, %rd27, %rd434;
	st.u32 	[%rd28], %r60;
	setp.lt.u32 	%p174, %r482, %r479;
	@%p174 bra 	$L__BB4_110;
	sub.s32 	%r410, %r59, %r479;
	mul.wide.u32 	%rd435, %r410, 4;
	add.s64 	%rd436, %rd27, %rd435;
	ld.u32 	%r411, [%rd436];
	add.s32 	%r412, %r60, %r411;
	st.u32 	[%rd28], %r412;
$L__BB4_110:
	add.s32 	%r482, %r482, %r4;
	setp.lt.u32 	%p175, %r482, %r472;
	@%p175 bra 	$L__BB4_108;
$L__BB4_111:
	shl.b32 	%r479, %r479, 1;
	setp.lt.s32 	%p176, %r479, %r472;
	@%p176 bra 	$L__BB4_106;
	@%p167 bra 	$L__BB4_115;
	mul.lo.s32 	%r50, %r481, %r472;
	mov.u32 	%r483, %r1;
$L__BB4_114:
	add.s32 	%r413, %r483, %r50;
	mul.wide.u32 	%rd437, %r413, 4;
	add.s64 	%rd438, %rd27, %rd437;
	ld.u32 	%r414, [%rd438];
	mul.wide.u32 	%rd439, %r483, 4;
	add.s64 	%rd440, %rd26, %rd439;
	st.u32 	[%rd440], %r414;
	add.s32 	%r483, %r483, %r4;
	setp.lt.u32 	%p178, %r483, %r472;
	@%p178 bra 	$L__BB4_114;
$L__BB4_115:
	bar.sync 	0;
	@%p4 bra 	$L__BB4_117;
	ld.shared.u64 	%rd441, [_ZZ22bc_gpu_update_edge_optILb0ELi1EEvPfPKiS2_S2_iiPiPyS0_S3_S4_S0_S3_S3_S3_S3_S3_S3_S3_mmmmS2_iiiiE5Q_row];
	ld.shared.u32 	%r415, [_ZZ22bc_gpu_update_edge_optILb0ELi1EEvPfPKiS2_S2_iiPiPyS0_S3_S4_S0_S3_S3_S3_S3_S3_S3_S3_mmmmS2_iiiiE6Q2_len];
	mul.wide.s32 	%rd442, %r415, 4;
	add.s64 	%rd443, %rd441, %rd442;
	ld.u32 	%r416, [%rd443+-4];
	st.shared.u32 	[_ZZ22bc_gpu_update_edge_optILb0ELi1EEvPfPKiS2_S2_iiPiPyS0_S3_S4_S0_S3_S3_S3_S3_S3_S3_S3_mmmmS2_iiiiE5Q_len], %r416;
	mov.b32 	%r417, 0;
	st.shared.u32 	[_ZZ22bc_gpu_update_edge_optILb0ELi1EEvPfPKiS2_S2_iiPiPyS0_S3_S4_S0_S3_S3_S3_S3_S3_S3_S3_mmmmS2_iiiiE6Q2_len], %r417;
$L__BB4_117:
	bar.sync 	0;
	setp.ge.s32 	%p180, %r1, %r472;
	@%p180 bra 	$L__BB4_125;
	mov.u32 	%r484, %r1;
$L__BB4_119:
	setp.ne.s32 	%p181, %r484, 0;
	@%p181 bra 	$L__BB4_122;
	ld.shared.u64 	%rd453, [_ZZ22bc_gpu_update_edge_optILb0ELi1EEvPfPKiS2_S2_iiPiPyS0_S3_S4_S0_S3_S3_S3_S3_S3_S3_S3_mmmmS2_iiiiE5Q_row];
	ld.u32 	%r421, [%rd453];
	setp.ne.s32 	%p183, %r421, 1;
	@%p183 bra 	$L__BB4_124;
	ld.shared.u64 	%rd454, [_ZZ22bc_gpu_update_edge_optILb0ELi1EEvPfPKiS2_S2_iiPiPyS0_S3_S4_S0_S3_S3_S3_S3_S3_S3_S3_mmmmS2_iiiiE6Q2_row];
	ld.u32 	%r422, [%rd454];
	ld.shared.u64 	%rd455, [_ZZ22bc_gpu_update_edge_optILb0ELi1EEvPfPKiS2_S2_iiPiPyS0_S3_S4_S0_S3_S3_S3_S3_S3_S3_S3_mmmmS2_iiiiE8temp_row];
	st.u32 	[%rd455], %r422;
	bra.uni 	$L__BB4_124;
$L__BB4_122:
	ld.shared.u64 	%rd444, [_ZZ22bc_gpu_update_edge_optILb0ELi1EEvPfPKiS2_S2_iiPiPyS0_S3_S4_S0_S3_S3_S3_S3_S3_S3_S3_mmmmS2_iiiiE5Q_row];
	mul.wide.s32 	%rd445, %r484, 4;
	add.s64 	%rd446, %rd444, %rd445;
	ld.u32 	%r66, [%rd446];
	ld.u32 	%r418, [%rd446+-4];
	sub.s32 	%r419, %r66, %r418;
	setp.ne.s32 	%p182, %r419, 1;
	@%p182 bra 	$L__BB4_124;
	ld.shared.u64 	%rd447, [_ZZ22bc_gpu_update_edge_optILb0ELi1EEvPfPKiS2_S2_iiPiPyS0_S3_S4_S0_S3_S3_S3_S3_S3_S3_S3_mmmmS2_iiiiE6Q2_row];
	mul.wide.s32 	%rd448, %r484, 4;
	add.s64 	%rd449, %rd447, %rd448;
	ld.u32 	%r420, [%rd449];
	ld.shared.u64 	%rd450, [_ZZ22bc_gpu_update_edge_optILb0ELi1EEvPfPKiS2_S2_iiPiPyS0_S3_S4_S0_S3_S3_S3_S3_S3_S3_S3_mmmmS2_iiiiE8temp_row];
	mul.wide.s32 	%rd451, %r66, 4;
	add.s64 	%rd452, %rd450, %rd451;
	st.u32 	[%rd452+-4], %r420;
$L__BB4_124:
	add.s32 	%r484, %r484, %r4;
	setp.lt.s32 	%p184, %r484, %r472;
	@%p184 bra 	$L__BB4_119;
$L__BB4_125:
	bar.sync 	0;
	ld.shared.u32 	%r423, [_ZZ22bc_gpu_update_edge_optILb0ELi1EEvPfPKiS2_S2_iiPiPyS0_S3_S4_S0_S3_S3_S3_S3_S3_S3_S3_mmmmS2_iiiiE5Q_len];
	setp.ge.s32 	%p185, %r1, %r423;
	mov.u32 	%r499, %r1;
	@%p185 bra 	$L__BB4_168;
	mov.u32 	%r485, %r1;
$L__BB4_127:
	ld.shared.u64 	%rd456, [_ZZ22bc_gpu_update_edge_optILb0ELi1EEvPfPKiS2_S2_iiPiPyS0_S3_S4_S0_S3_S3_S3_S3_S3_S3_S3_mmmmS2_iiiiE8temp_row];
	mul.wide.s32 	%rd457, %r485, 4;
	add.s64 	%rd458, %rd456, %rd457;
	ld.u32 	%r424, [%rd458];
	ld.shared.u64 	%rd459, [_ZZ22bc_gpu_update_edge_optILb0ELi1EEvPfPKiS2_S2_iiPiPyS0_S3_S4_S0_S3_S3_S3_S3_S3_S3_S3_mmmmS2_iiiiE5Q_row];
	add.s64 	%rd460, %rd459, %rd457;
	st.u32 	[%rd460], %r424;
	atom.shared.add.u32 	%r425, [_ZZ22bc_gpu_update_edge_optILb0ELi1EEvPfPKiS2_S2_iiPiPyS0_S3_S4_S0_S3_S3_S3_S3_S3_S3_S3_mmmmS2_iiiiE6QQ_len], 1;
	ld.shared.u64 	%rd461, [_ZZ22bc_gpu_update_edge_optILb0ELi1EEvPfPKiS2_S2_iiPiPyS0_S3_S4_S0_S3_S3_S3_S3_S3_S3_S3_mmmmS2_iiiiE8temp_row];
	add.s64 	%rd462, %rd461, %rd457;
	ld.u32 	%r426, [%rd462];
	ld.shared.u64 	%rd463, [_ZZ22bc_gpu_update_edge_optILb0ELi1EEvPfPKiS2_S2_iiPiPyS0_S3_S4_S0_S3_S3_S3_S3_S3_S3_S3_mmmmS2_iiiiE6QQ_row];
	mul.wide.s32 	%rd464, %r425, 4;
	add.s64 	%rd465, %rd463, %rd464;
	st.u32 	[%rd465], %r426;
	add.s32 	%r485, %r485, %r4;
	ld.shared.u32 	%r427, [_ZZ22bc_gpu_update_edge_optILb0ELi1EEvPfPKiS2_S2_iiPiPyS0_S3_S4_S0_S3_S3_S3_S3_S3_S3_S3_mmmmS2_iiiiE5Q_len];
	setp.lt.s32 	%p186, %r485, %r427;
	mov.u32 	%r499, %r1;
	@%p186 bra 	$L__BB4_127;
	bra.uni 	$L__BB4_168;
$L__BB4_128:
	shl.b32 	%r317, %r488, 2;
	mov.u32 	%r318, _ZZ22bc_gpu_update_edge_optILb0ELi1EEvPfPKiS2_S2_iiPiPyS0_S3_S4_S0_S3_S3_S3_S3_S3_S3_S3_mmmmS2_iiiiE9Q2_shared;
	add.s32 	%r79, %r318, %r317;
	ld.shared.u32 	%r80, [%r79];
	shl.b32 	%r319, %r74, 2;
	add.s32 	%r81, %r318, %r319;
	ld.shared.u32 	%r82, [%r81];
	setp.ge.s32 	%p131, %r80, %r82;
	@%p131 bra 	$L__BB4_130;
	st.shared.u32 	[%r79], %r82;
	st.shared.u32 	[%r81], %r80;
$L__BB4_130:
	add.s32 	%r488, %r488, %r4;
	setp.lt.u32 	%p133, %r488, %r472;
	@%p133 bra 	$L__BB4_76;
$L__BB4_131:
	bar.sync 	0;
	shr.u32 	%r84, %r487, 1;
	setp.gt.u32 	%p134, %r487, 1;
	mov.u32 	%r487, %r84;
	@%p134 bra 	$L__BB4_74;
$L__BB4_132:
	shl.b32 	%r486, %r486, 1;
	setp.gt.s32 	%p135, %r486, %r472;
	@%p135 bra 	$L__BB4_133;
	bra.uni 	$L__BB4_73;
$L__BB4_133:
	setp.ge.u32 	%p136, %r1, %r472;
	mov.u32 	%r489, %r1;
	@%p136 bra 	$L__BB4_140;
$L__BB4_134:
	setp.ne.s32 	%p137, %r489, 0;
	@%p137 bra 	$L__BB4_136;
	mov.b32 	%r336, 1;
	st.shared.u32 	[_ZZ22bc_gpu_update_edge_optILb0ELi1EEvPfPKiS2_S2_iiPiPyS0_S3_S4_S0_S3_S3_S3_S3_S3_S3_S3_mmmmS2_iiiiE8Q_shared], %r336;
	bra.uni 	$L__BB4_139;
$L__BB4_136:
	shl.b32 	%r323, %r489, 2;
	mov.u32 	%r324, _ZZ22bc_gpu_update_edge_optILb0ELi1EEvPfPKiS2_S2_iiPiPyS0_S3_S4_S0_S3_S3_S3_S3_S3_S3_S3_mmmmS2_iiiiE9Q2_shared;
	add.s32 	%r325, %r324, %r323;
	ld.shared.u32 	%r326, [%r325];
	ld.shared.u32 	%r327, [%r325+-4];
	setp.ne.s32 	%p138, %r326, %r327;
	@%p138 bra 	$L__BB4_138;
	shl.b32 	%r332, %r489, 2;
	mov.u32 	%r333, _ZZ22bc_gpu_update_edge_optILb0ELi1EEvPfPKiS2_S2_iiPiPyS0_S3_S4_S0_S3_S3_S3_S3_S3_S3_S3_mmmmS2_iiiiE8Q_shared;
	add.s32 	%r334, %r333, %r332;
	mov.b32 	%r335, 0;
	st.shared.u32 	[%r334], %r335;
	bra.uni 	$L__BB4_139;
$L__BB4_138:
	shl.b32 	%r328, %r489, 2;
	mov.u32 	%r329, _ZZ22bc_gpu_update_edge_optILb0ELi1EEvPfPKiS2_S2_iiPiPyS0_S3_S4_S0_S3_S3_S3_S3_S3_S3_S3_mmmmS2_iiiiE8Q_shared;
	add.s32 	%r330, %r329, %r328;
	mov.b32 	%r331, 1;
	st.shared.u32 	[%r330], %r331;
$L__BB4_139:
	add.s32 	%r489, %r489, %r4;
	setp.lt.u32 	%p139, %r489, %r472;
	@%p139 bra 	$L__BB4_134;
$L__BB4_140:
	bar.sync 	0;
	@%p136 bra 	$L__BB4_143;
	mov.u32 	%r490, %r1;
$L__BB4_142:
	shl.b32 	%r337, %r490, 2;
	mov.u32 	%r338, _ZZ22bc_gpu_update_edge_optILb0ELi1EEvPfPKiS2_S2_iiPiPyS0_S3_S4_S0_S3_S3_S3_S3_S3_S3_S3_mmmmS2_iiiiE8Q_shared;
	add.s32 	%r339, %r338, %r337;
	ld.shared.u32 	%r340, [%r339];
	mov.u32 	%r341, _ZZ22bc_gpu_update_edge_optILb0ELi1EEvPfPKiS2_S2_iiPiPyS0_S3_S4_S0_S3_S3_S3_S3_S3_S3_S3_mmmmS2_iiiiE4temp;
	add.s32 	%r342, %r341, %r337;
	st.shared.u32 	[%r342], %r340;
	add.s32 	%r490, %r490, %r4;
	setp.lt.u32 	%p141, %r490, %r472;
	@%p141 bra 	$L__BB4_142;
$L__BB4_143:
	bar.sync 	0;
	mov.b32 	%r494, 0;
	@%p126 bra 	$L__BB4_151;
	mov.b32 	%r494, 0;
	mov.b32 	%r492, 1;
	mov.u32 	%r493, %r492;
$L__BB4_145:
	xor.b32  	%r494, %r494, 1;
	xor.b32  	%r493, %r493, 1;
	bar.sync 	0;
	@%p136 bra 	$L__BB4_150;
	mul.lo.s32 	%r97, %r493, %r472;
	mul.lo.s32 	%r98, %r494, %r472;
	mov.u32 	%r495, %r1;
$L__BB4_147:
	add.s32 	%r100, %r495, %r97;
	shl.b32 	%r346, %r100, 2;
	mov.u32 	%r347, _ZZ22bc_gpu_update_edge_optILb0ELi1EEvPfPKiS2_S2_iiPiPyS0_S3_S4_S0_S3_S3_S3_S3_S3_S3_S3_mmmmS2_iiiiE4temp;
	add.s32 	%r348, %r347, %r346;
	ld.shared.u32 	%r101, [%r348];
	add.s32 	%r349, %r495, %r98;
	shl.b32 	%r350, %r349, 2;
	add.s32 	%r102, %r347, %r350;
	st.shared.u32 	[%r102], %r101;
	setp.lt.u32 	%p144, %r495, %r492;
	@%p144 bra 	$L__BB4_149;
	sub.s32 	%r351, %r100, %r492;
	shl.b32 	%r352, %r351, 2;
	mov.u32 	%r353, _ZZ22bc_gpu_update_edge_optILb0ELi1EEvPfPKiS2_S2_iiPiPyS0_S3_S4_S0_S3_S3_S3_S3_S3_S3_S3_mmmmS2_iiiiE4temp;
	add.s32 	%r354, %r353, %r352;
	ld.shared.u32 	%r355, [%r354];
	add.s32 	%r356, %r101, %r355;
	st.shared.u32 	[%r102], %r356;
$L__BB4_149:
	add.s32 	%r495, %r495, %r4;
	setp.lt.u32 	%p145, %r495, %r472;
	@%p145 bra 	$L__BB4_147;
$L__BB4_150:
	shl.b32 	%r492, %r492, 1;
	setp.lt.s32 	%p146, %r492, %r472;
	@%p146 bra 	$L__BB4_145;
$L__BB4_151:
	@%p136 bra 	$L__BB4_154;
	mul.lo.s32 	%r91, %r494, %r472;
	mov.u32 	%r496, %r1;
$L__BB4_153:
	add.s32 	%r357, %r496, %r91;
	shl.b32 	%r358, %r357, 2;
	mov.u32 	%r359, _ZZ22bc_gpu_update_edge_optILb0ELi1EEvPfPKiS2_S2_iiPiPyS0_S3_S4_S0_S3_S3_S3_S3_S3_S3_S3_mmmmS2_iiiiE4temp;
	add.s32 	%r360, %r359, %r358;
	ld.shared.u32 	%r361, [%r360];
	shl.b32 	%r362, %r496, 2;
	mov.u32 	%r363, _ZZ22bc_gpu_update_edge_optILb0ELi1EEvPfPKiS2_S2_iiPiPyS0_S3_S4_S0_S3_S3_S3_S3_S3_S3_S3_mmmmS2_iiiiE8Q_shared;
	add.s32 	%r364, %r363, %r362;
	st.shared.u32 	[%r364], %r361;
	add.s32 	%r496, %r496, %r4;
	setp.lt.u32 	%p148, %r496, %r472;
	@%p148 bra 	$L__BB4_153;
$L__BB4_154:
	bar.sync 	0;
	@%p4 bra 	$L__BB4_156;
	ld.shared.u32 	%r365, [_ZZ22bc_gpu_update_edge_optILb0ELi1EEvPfPKiS2_S2_iiPiPyS0_S3_S4_S0_S3_S3_S3_S3_S3_S3_S3_mmmmS2_iiiiE6Q2_len];
	shl.b32 	%r366, %r365, 2;
	mov.u32 	%r367, _ZZ22bc_gpu_update_edge_optILb0ELi1EEvPfPKiS2_S2_iiPiPyS0_S3_S4_S0_S3_S3_S3_S3_S3_S3_S3_mmmmS2_iiiiE8Q_shared;
	add.s32 	%r368, %r367, %r366;
	ld.shared.u32 	%r369, [%r368+-4];
	st.shared.u32 	[_ZZ22bc_gpu_update_edge_optILb0ELi1EEvPfPKiS2_S2_iiPiPyS0_S3_S4_S0_S3_S3_S3_S3_S3_S3_S3_mmmmS2_iiiiE5Q_len], %r369;
	mov.b32 	%r370, 0;
	st.shared.u32 	[_ZZ22bc_gpu_update_edge_optILb0ELi1EEvPfPKiS2_S2_iiPiPyS0_S3_S4_S0_S3_S3_S3_S3_S3_S3_S3_mmmmS2_iiiiE6Q2_len], %r370;
$L__BB4_156:
	bar.sync 	0;
	setp.ge.s32 	%p150, %r1, %r472;
	@%p150 bra 	$L__BB4_164;
	ld.shared.u32 	%r107, [_ZZ22bc_gpu_update_edge_optILb0ELi1EEvPfPKiS2_S2_iiPiPyS0_S3_S4_S0_S3_S3_S3_S3_S3_S3_S3_mmmmS2_iiiiE8Q_shared];
	ld.shared.u32 	%r108, [_ZZ22bc_gpu_update_edge_optILb0ELi1EEvPfPKiS2_S2_iiPiPyS0_S3_S4_S0_S3_S3_S3_S3_S3_S3_S3_mmmmS2_iiiiE9Q2_shared];
	shl.b32 	%r371, %r107, 2;
	mov.u32 	%r372, _ZZ22bc_gpu_update_edge_optILb0ELi1EEvPfPKiS2_S2_iiPiPyS0_S3_S4_S0_S3_S3_S3_S3_S3_S3_S3_mmmmS2_iiiiE4temp;
	add.s32 	%r109, %r372, %r371;
	mov.u32 	%r497, %r1;
$L__BB4_158:
	setp.ne.s32 	%p151, %r497, 0;
	@%p151 bra 	$L__BB4_161;
	setp.ne.s32 	%p153, %r107, 1;
	@%p153 bra 	$L__BB4_163;
	st.shared.u32 	[%r109+-4], %r108;
	bra.uni 	$L__BB4_163;
$L__BB4_161:
	shl.b32 	%r373, %r497, 2;
	mov.u32 	%r374, _ZZ22bc_gpu_update_edge_optILb0ELi1EEvPfPKiS2_S2_iiPiPyS0_S3_S4_S0_S3_S3_S3_S3_S3_S3_S3_mmmmS2_iiiiE8Q_shared;
	add.s32 	%r375, %r374, %r373;
	ld.shared.u32 	%r111, [%r375];
	ld.shared.u32 	%r376, [%r375+-4];
	sub.s32 	%r377, %r111, %r376;
	setp.ne.s32 	%p152, %r377, 1;
	@%p152 bra 	$L__BB4_163;
	shl.b32 	%r378, %r497, 2;
	mov.u32 	%r379, _ZZ22bc_gpu_update_edge_optILb0ELi1EEvPfPKiS2_S2_iiPiPyS0_S3_S4_S0_S3_S3_S3_S3_S3_S3_S3_mmmmS2_iiiiE9Q2_shared;
	add.s32 	%r380, %r379, %r378;
	ld.shared.u32 	%r381, [%r380];
	shl.b32 	%r382, %r111, 2;
	mov.u32 	%r383, _ZZ22bc_gpu_update_edge_optILb0ELi1EEvPfPKiS2_S2_iiPiPyS0_S3_S4_S0_S3_S3_S3_S3_S3_S3_S3_mmmmS2_iiiiE4temp;
	add.s32 	%r384, %r383, %r382;
	st.shared.u32 	[%r384+-4], %r381;
$L__BB4_163:
	add.s32 	%r497, %r497, %r4;
	setp.lt.s32 	%p154, %r497, %r472;
	@%p154 bra 	$L__BB4_158;
$L__BB4_164:
	bar.sync 	0;
	ld.shared.u32 	%r385, [_ZZ22bc_gpu_update_edge_optILb0ELi1EEvPfPKiS2_S2_iiPiPyS0_S3_S4_S0_S3_S3_S3_S3_S3_S3_S3_mmmmS2_iiiiE5Q_len];
	setp.ge.s32 	%p155, %r1, %r385;
	mov.u32 	%r499, %r1;
	@%p155 bra 	$L__BB4_168;
	mov.u32 	%r498, %r1;
$L__BB4_166:
	shl.b32 	%r386, %r498, 2;
	mov.u32 	%r387, _ZZ22bc_gpu_update_edge_optILb0ELi1EEvPfPKiS2_S2_iiPiPyS0_S3_S4_S0_S3_S3_S3_S3_S3_S3_S3_mmmmS2_iiiiE4temp;
	add.s32 	%r388, %r387, %r386;
	ld.shared.u32 	%r389, [%r388];
	mov.u32 	%r390, _ZZ22bc_gpu_update_edge_optILb0ELi1EEvPfPKiS2_S2_iiPiPyS0_S3_S4_S0_S3_S3_S3_S3_S3_S3_S3_mmmmS2_iiiiE8Q_shared;
	add.s32 	%r391, %r390, %r386;
	st.shared.u32 	[%r391], %r389;
	atom.shared.add.u32 	%r392, [_ZZ22bc_gpu_update_edge_optILb0ELi1EEvPfPKiS2_S2_iiPiPyS0_S3_S4_S0_S3_S3_S3_S3_S3_S3_S3_mmmmS2_iiiiE6QQ_len], 1;
	ld.shared.u64 	%rd411, [_ZZ22bc_gpu_update_edge_optILb0ELi1EEvPfPKiS2_S2_iiPiPyS0_S3_S4_S0_S3_S3_S3_S3_S3_S3_S3_mmmmS2_iiiiE6QQ_row];
	mul.wide.s32 	%rd412, %r392, 4;
	add.s64 	%rd413, %rd411, %rd412;
	st.u32 	[%rd413], %r389;
	add.s32 	%r498, %r498, %r4;
	ld.shared.u32 	%r393, [_ZZ22bc_gpu_update_edge_optILb0ELi1EEvPfPKiS2_S2_iiPiPyS0_S3_S4_S0_S3_S3_S3_S3_S3_S3_S3_mmmmS2_iiiiE5Q_len];
	setp.lt.s32 	%p156, %r498, %r393;
	mov.u32 	%r499, %r1;
	@%p156 bra 	$L__BB4_166;
	bra.uni 	$L__BB4_168;
$L__BB4_167:
	add.s32 	%r499, %r499, %r4;
$L__BB4_168:
	bar.sync 	0;
	bra.uni 	$L__BB4_41;
$L__BB4_169:
	bar.sync 	0;
	@%p104 bra 	$L__BB4_172;
	ld.shared.u64 	%rd29, [_ZZ22bc_gpu_update_edge_optILb0ELi1EEvPfPKiS2_S2_iiPiPyS0_S3_S4_S0_S3_S3_S3_S3_S3_S3_S3_mmmmS2_iiiiE5d_row];
	mov.u32 	%r500, %r1;
$L__BB4_171:
	mul.wide.s32 	%rd466, %r500, 4;
	add.s64 	%rd467, %rd29, %rd466;
	ld.u32 	%r428, [%rd467];
	add.s32 	%r429, %r428, 1;
	atom.shared.max.s32 	%r430, [_ZZ22bc_gpu_update_edge_optILb0ELi1EEvPfPKiS2_S2_iiPiPyS0_S3_S4_S0_S3_S3_S3_S3_S3_S3_S3_mmmmS2_iiiiE13current_depth], %r429;
	add.s32 	%r500, %r500, %r4;
	setp.lt.s32 	%p188, %r500, %r171;
	@%p188 bra 	$L__BB4_171;
$L__BB4_172:
	bar.sync 	0;
	@%p4 bra 	$L__BB4_174;
	ld.shared.u32 	%r431, [_ZZ22bc_gpu_update_edge_optILb0ELi1EEvPfPKiS2_S2_iiPiPyS0_S3_S4_S0_S3_S3_S3_S3_S3_S3_S3_mmmmS2_iiiiE13current_depth];
	add.s32 	%r432, %r431, -1;
	st.shared.u32 	[_ZZ22bc_gpu_update_edge_optILb0ELi1EEvPfPKiS2_S2_iiPiPyS0_S3_S4_S0_S3_S3_S3_S3_S3_S3_S3_mmmmS2_iiiiE13current_depth], %r432;
$L__BB4_174:
	bar.sync 	0;
	@%p4 bra 	$L__BB4_176;
	mov.b32 	%r433, 0;
	st.shared.u32 	[_ZZ22bc_gpu_update_edge_optILb0ELi1EEvPfPKiS2_S2_iiPiPyS0_S3_S4_S0_S3_S3_S3_S3_S3_S3_S3_mmmmS2_iiiiE6Q2_len], %r433;
$L__BB4_176:
	bar.sync 	0;
	ld.shared.u32 	%r434, [_ZZ22bc_gpu_update_edge_optILb0ELi1EEvPfPKiS2_S2_iiPiPyS0_S3_S4_S0_S3_S3_S3_S3_S3_S3_S3_mmmmS2_iiiiE13current_depth];
	setp.lt.s32 	%p191, %r434, 2;
	@%p191 bra 	$L__BB4_177;
	bra.uni 	$L__BB4_185;
$L__BB4_177:
	mov.u32 	%r505, %r1;
	@%p104 bra 	$L__BB4_184;
$L__BB4_178:
	ld.shared.u32 	%r456, [_ZZ22bc_gpu_update_edge_optILb0ELi1EEvPfPKiS2_S2_iiPiPyS0_S3_S4_S0_S3_S3_S3_S3_S3_S3_S3_mmmmS2_iiiiE1i];
	setp.eq.s32 	%p208, %r505, %r456;
	@%p208 bra 	$L__BB4_181;
	ld.shared.u64 	%rd513, [_ZZ22bc_gpu_update_edge_optILb0ELi1EEvPfPKiS2_S2_iiPiPyS0_S3_S4_S0_S3_S3_S3_S3_S3_S3_S3_mmmmS2_iiiiE11touched_row];
	mul.wide.s32 	%rd514, %r505, 4;
	add.s64 	%rd515, %rd513, %rd514;
	ld.u32 	%r457, [%rd515];
	setp.eq.s32 	%p209, %r457, 0;
	@%p209 bra 	$L__BB4_181;
	ld.shared.u64 	%rd516, [_ZZ22bc_gpu_update_edge_optILb0ELi1EEvPfPKiS2_S2_iiPiPyS0_S3_S4_S0_S3_S3_S3_S3_S3_S3_S3_mmmmS2_iiiiE13delta_hat_row];
	mul.wide.s32 	%rd517, %r505, 4;
	add.s64 	%rd518, %rd516, %rd517;
	ld.f32 	%f59, [%rd518];
	ld.shared.u64 	%rd519, [_ZZ22bc_gpu_update_edge_optILb0ELi1EEvPfPKiS2_S2_iiPiPyS0_S3_S4_S0_S3_S3_S3_S3_S3_S3_S3_mmmmS2_iiiiE9delta_row];
	add.s64 	%rd520, %rd519, %rd517;
	ld.f32 	%f60, [%rd520];
	sub.f32 	%f61, %f59, %f60;
	add.s64 	%rd521, %rd3, %rd517;
	atom.global.add.f32 	%f62, [%rd521], %f61;
$L__BB4_181:
	ld.shared.u64 	%rd522, [_ZZ22bc_gpu_update_edge_optILb0ELi1EEvPfPKiS2_S2_iiPiPyS0_S3_S4_S0_S3_S3_S3_S3_S3_S3_S3_mmmmS2_iiiiE13sigma_hat_row];
	mul.wide.s32 	%rd523, %r505, 8;
	add.s64 	%rd524, %rd522, %rd523;
	ld.u64 	%rd525, [%rd524];
	ld.shared.u64 	%rd526, [_ZZ22bc_gpu_update_edge_optILb0ELi1EEvPfPKiS2_S2_iiPiPyS0_S3_S4_S0_S3_S3_S3_S3_S3_S3_S3_mmmmS2_iiiiE9sigma_row];
	add.s64 	%rd527, %rd526, %rd523;
	st.u64 	[%rd527], %rd525;
	ld.shared.u64 	%rd528, [_ZZ22bc_gpu_update_edge_optILb0ELi1EEvPfPKiS2_S2_iiPiPyS0_S3_S4_S0_S3_S3_S3_S3_S3_S3_S3_mmmmS2_iiiiE11touched_row];
	mul.wide.s32 	%rd529, %r505, 4;
	add.s64 	%rd530, %rd528, %rd529;
	ld.u32 	%r458, [%rd530];
	setp.eq.s32 	%p210, %r458, 0;
	@%p210 bra 	$L__BB4_183;
	ld.shared.u64 	%rd531, [_ZZ22bc_gpu_update_edge_optILb0ELi1EEvPfPKiS2_S2_iiPiPyS0_S3_S4_S0_S3_S3_S3_S3_S3_S3_S3_mmmmS2_iiiiE13delta_hat_row];
	mul.wide.s32 	%rd532, %r505, 4;
	add.s64 	%rd533, %rd531, %rd532;
	ld.f32 	%f63, [%rd533];
	ld.shared.u64 	%rd534, [_ZZ22bc_gpu_update_edge_optILb0ELi1EEvPfPKiS2_S2_iiPiPyS0_S3_S4_S0_S3_S3_S3_S3_S3_S3_S3_mmmmS2_iiiiE9delta_row];
	add.s64 	%rd535, %rd534, %rd532;
	st.f32 	[%rd535], %f63;
$L__BB4_183:
	add.s32 	%r505, %r505, %r4;
	setp.lt.s32 	%p211, %r505, %r171;
	@%p211 bra 	$L__BB4_178;
$L__BB4_184:
	bar.sync 	0;
	bra.uni 	$L__BB4_258;
$L__BB4_185:
	ld.shared.u32 	%r504, [_ZZ22bc_gpu_update_edge_optILb0ELi1EEvPfPKiS2_S2_iiPiPyS0_S3_S4_S0_S3_S3_S3_S3_S3_S3_S3_mmmmS2_iiiiE6QQ_len];
	setp.ge.s32 	%p192, %r1, %r504;
	@%p192 bra 	$L__BB4_201;
	mov.u32 	%r502, %r1;
$L__BB4_187:
	ld.shared.u64 	%rd468, [_ZZ22bc_gpu_update_edge_optILb0ELi1EEvPfPKiS2_S2_iiPiPyS0_S3_S4_S0_S3_S3_S3_S3_S3_S3_S3_mmmmS2_iiiiE6QQ_row];
	mul.wide.s32 	%rd469, %r502, 4;
	add.s64 	%rd470, %rd468, %rd469;
	ld.u32 	%r122, [%rd470];
	setp.eq.s32 	%p193, %r122, -1;
	@%p193 bra 	$L__BB4_200;
	ld.shared.u64 	%rd471, [_ZZ22bc_gpu_update_edge_optILb0ELi1EEvPfPKiS2_S2_iiPiPyS0_S3_S4_S0_S3_S3_S3_S3_S3_S3_S3_mmmmS2_iiiiE5d_row];
	mul.wide.s32 	%rd472, %r122, 4;
	add.s64 	%rd473, %rd471, %rd472;
	ld.u32 	%r435, [%rd473];
	ld.shared.u32 	%r436, [_ZZ22bc_gpu_update_edge_optILb0ELi1EEvPfPKiS2_S2_iiPiPyS0_S3_S4_S0_S3_S3_S3_S3_S3_S3_S3_mmmmS2_iiiiE13current_depth];
	setp.ne.s32 	%p194, %r435, %r436;
	@%p194 bra 	$L__BB4_200;
	mul.wide.s32 	%rd474, %r122, 4;
	add.s64 	%rd475, %rd1, %rd474;
	ld.global.nc.u32 	%r503, [%rd475];
	ld.global.nc.u32 	%r124, [%rd475+4];
	setp.ge.s32 	%p195, %r503, %r124;
	@%p195 bra 	$L__BB4_200;
$L__BB4_190:
	mul.wide.s32 	%rd476, %r503, 4;
	add.s64 	%rd477, %rd2, %rd476;
	ld.global.nc.u32 	%r126, [%rd477];
	ld.shared.u64 	%rd478, [_ZZ22bc_gpu_update_edge_optILb0ELi1EEvPfPKiS2_S2_iiPiPyS0_S3_S4_S0_S3_S3_S3_S3_S3_S3_S3_mmmmS2_iiiiE5d_row];
	mul.wide.s32 	%rd479, %r126, 4;
	add.s64 	%rd480, %rd478, %rd479;
	ld.u32 	%r437, [%rd480];
	ld.shared.u32 	%r438, [_ZZ22bc_gpu_update_edge_optILb0ELi1EEvPfPKiS2_S2_iiPiPyS0_S3_S4_S0_S3_S3_S3_S3_S3_S3_S3_mmmmS2_iiiiE13current_depth];
	add.s32 	%r439, %r438, -1;
	setp.eq.s32 	%p196, %r437, %r439;
	mov.f32 	%f67, 0f00000000;
	@%p196 bra 	$L__BB4_192;
	mov.f32 	%f68, 0f00000000;
	ld.shared.u64 	%rd542, [_ZZ22bc_gpu_update_edge_optILb0ELi1EEvPfPKiS2_S2_iiPiPyS0_S3_S4_S0_S3_S3_S3_S3_S3_S3_S3_mmmmS2_iiiiE13delta_hat_row];
	bra.uni 	$L__BB4_198;
$L__BB4_192:
	ld.shared.u64 	%rd481, [_ZZ22bc_gpu_update_edge_optILb0ELi1EEvPfPKiS2_S2_iiPiPyS0_S3_S4_S0_S3_S3_S3_S3_S3_S3_S3_mmmmS2_iiiiE11touched_row];
	mul.wide.s32 	%rd482, %r126, 4;
	add.s64 	%rd31, %rd481, %rd482;
	ld.u32 	%r440, [%rd31];
	setp.eq.s32 	%p197, %r440, -1;
	@%p197 bra 	$L__BB4_195;
	atom.exch.b32 	%r441, [%rd31], 1;
	setp.ne.s32 	%p198, %r441, 0;
	@%p198 bra 	$L__BB4_195;
	ld.shared.u64 	%rd483, [_ZZ22bc_gpu_update_edge_optILb0ELi1EEvPfPKiS2_S2_iiPiPyS0_S3_S4_S0_S3_S3_S3_S3_S3_S3_S3_mmmmS2_iiiiE9delta_row];
	mul.wide.s32 	%rd484, %r126, 4;
	add.s64 	%rd485, %rd483, %rd484;
	ld.f32 	%f46, [%rd485];
	add.f32 	%f67, %f46, 0f00000000;
	atom.shared.add.u32 	%r442, [_ZZ22bc_gpu_update_edge_optILb0ELi1EEvPfPKiS2_S2_iiPiPyS0_S3_S4_S0_S3_S3_S3_S3_S3_S3_S3_mmmmS2_iiiiE6Q2_len], 1;
	ld.shared.u64 	%rd486, [_ZZ22bc_gpu_update_edge_optILb0ELi1EEvPfPKiS2_S2_iiPiPyS0_S3_S4_S0_S3_S3_S3_S3_S3_S3_S3_mmmmS2_iiiiE6QQ_row];
	ld.shared.u32 	%r443, [_ZZ22bc_gpu_update_edge_optILb0ELi1EEvPfPKiS2_S2_iiPiPyS0_S3_S4_S0_S3_S3_S3_S3_S3_S3_S3_mmmmS2_iiiiE6QQ_len];
	add.s32 	%r444, %r443, %r442;
	mul.wide.s32 	%rd487, %r444, 4;
	add.s64 	%rd488, %rd486, %rd487;
	st.u32 	[%rd488], %r126;
$L__BB4_195:
	ld.shared.u64 	%rd489, [_ZZ22bc_gpu_update_edge_optILb0ELi1EEvPfPKiS2_S2_iiPiPyS0_S3_S4_S0_S3_S3_S3_S3_S3_S3_S3_mmmmS2_iiiiE13sigma_hat_row];
	mul.wide.s32 	%rd490, %r126, 8;
	add.s64 	%rd491, %rd489, %rd490;
	ld.u64 	%rd492, [%rd491];
	cvt.rn.f32.u64 	%f47, %rd492;
	mul.wide.s32 	%rd493, %r122, 8;
	add.s64 	%rd494, %rd489, %rd493;
	ld.u64 	%rd495, [%rd494];
	cvt.rn.f32.u64 	%f48, %rd495;
	div.rn.f32 	%f49, %f47, %f48;
	ld.shared.u64 	%rd542, [_ZZ22bc_gpu_update_edge_optILb0ELi1EEvPfPKiS2_S2_iiPiPyS0_S3_S4_S0_S3_S3_S3_S3_S3_S3_S3_mmmmS2_iiiiE13delta_hat_row];
	mul.wide.s32 	%rd496, %r122, 4;
	add.s64 	%rd497, %rd542, %rd496;
	ld.f32 	%f50, [%rd497];
	add.f32 	%f51, %f50, 0f3F800000;
	fma.rn.f32 	%f68, %f49, %f51, %f67;
	ld.shared.u64 	%rd498, [_ZZ22bc_gpu_update_edge_optILb0ELi1EEvPfPKiS2_S2_iiPiPyS0_S3_S4_S0_S3_S3_S3_S3_S3_S3_S3_mmmmS2_iiiiE11touched_row];
	mul.wide.s32 	%rd499, %r126, 4;
	add.s64 	%rd500, %rd498, %rd499;
	ld.u32 	%r445, [%rd500];
	setp.ne.s32 	%p199, %r445, 1;
	@%p199 bra 	$L__BB4_198;
	ld.shared.u32 	%r446, [_ZZ22bc_gpu_update_edge_optILb0ELi1EEvPfPKiS2_S2_iiPiPyS0_S3_S4_S0_S3_S3_S3_S3_S3_S3_S3_mmmmS2_iiiiE6u_high];
	setp.eq.s32 	%p200, %r126, %r446;
	ld.shared.u32 	%r447, [_ZZ22bc_gpu_update_edge_optILb0ELi1EEvPfPKiS2_S2_iiPiPyS0_S3_S4_S0_S3_S3_S3_S3_S3_S3_S3_mmmmS2_iiiiE5u_low];
	setp.eq.s32 	%p201, %r122, %r447;
	and.pred  	%p202, %p200, %p201;
	@%p202 bra 	$L__BB4_198;
	ld.shared.u64 	%rd501, [_ZZ22bc_gpu_update_edge_optILb0ELi1EEvPfPKiS2_S2_iiPiPyS0_S3_S4_S0_S3_S3_S3_S3_S3_S3_S3_mmmmS2_iiiiE9sigma_row];
	mul.wide.s32 	%rd502, %r126, 8;
	add.s64 	%rd503, %rd501, %rd502;
	ld.u64 	%rd504, [%rd503];
	cvt.rn.f32.u64 	%f52, %rd504;
	mul.wide.s32 	%rd505, %r122, 8;
	add.s64 	%rd506, %rd501, %rd505;
	ld.u64 	%rd507, [%rd506];
	cvt.rn.f32.u64 	%f53, %rd507;
	div.rn.f32 	%f54, %f52, %f53;
	ld.shared.u64 	%rd508, [_ZZ22bc_gpu_update_edge_optILb0ELi1EEvPfPKiS2_S2_iiPiPyS0_S3_S4_S0_S3_S3_S3_S3_S3_S3_S3_mmmmS2_iiiiE9delta_row];
	mul.wide.s32 	%rd509, %r122, 4;
	add.s64 	%rd510, %rd508, %rd509;
	ld.f32 	%f55, [%rd510];
	add.f32 	%f56, %f55, 0f3F800000;
	mul.f32 	%f57, %f54, %f56;
	sub.f32 	%f68, %f68, %f57;
$L__BB4_198:
	mul.wide.s32 	%rd511, %r126, 4;
	add.s64 	%rd512, %rd542, %rd511;
	atom.add.f32 	%f58, [%rd512], %f68;
	add.s32 	%r503, %r503, 1;
	setp.lt.s32 	%p203, %r503, %r124;
	@%p203 bra 	$L__BB4_190;
	ld.shared.u32 	%r504, [_ZZ22bc_gpu_update_edge_optILb0ELi1EEvPfPKiS2_S2_iiPiPyS0_S3_S4_S0_S3_S3_S3_S3_S3_S3_S3_mmmmS2_iiiiE6QQ_len];
$L__BB4_200:
	add.s32 	%r502, %r502, %r4;
	setp.lt.s32 	%p204, %r502, %r504;
	@%p204 bra 	$L__BB4_187;
$L__BB4_201:
	bar.sync 	0;
	@%p4 bra 	$L__BB4_203;
	ld.shared.u32 	%r449, [_ZZ22bc_gpu_update_edge_optILb0ELi1EEvPfPKiS2_S2_iiPiPyS0_S3_S4_S0_S3_S3_S3_S3_S3_S3_S3_mmmmS2_iiiiE6Q2_len];
	ld.shared.u32 	%r450, [_ZZ22bc_gpu_update_edge_optILb0ELi1EEvPfPKiS2_S2_iiPiPyS0_S3_S4_S0_S3_S3_S3_S3_S3_S3_S3_mmmmS2_iiiiE6QQ_len];
	add.s32 	%r451, %r450, %r449;
	st.shared.u32 	[_ZZ22bc_gpu_update_edge_optILb0ELi1EEvPfPKiS2_S2_iiPiPyS0_S3_S4_S0_S3_S3_S3_S3_S3_S3_S3_mmmmS2_iiiiE6QQ_len], %r451;
	mov.b32 	%r452, 0;
	st.shared.u32 	[_ZZ22bc_gpu_update_edge_optILb0ELi1EEvPfPKiS2_S2_iiPiPyS0_S3_S4_S0_S3_S3_S3_S3_S3_S3_S3_mmmmS2_iiiiE6Q2_len], %r452;
	ld.shared.u32 	%r453, [_ZZ22bc_gpu_update_edge_optILb0ELi1EEvPfPKiS2_S2_iiPiPyS0_S3_S4_S0_S3_S3_S3_S3_S3_S3_S3_mmmmS2_iiiiE13current_depth];
	add.s32 	%r454, %r453, -1;
	st.shared.u32 	[_ZZ22bc_gpu_update_edge_optILb0ELi1EEvPfPKiS2_S2_iiPiPyS0_S3_S4_S0_S3_S3_S3_S3_S3_S3_S3_mmmmS2_iiiiE13current_depth], %r454;
$L__BB4_203:
	bar.sync 	0;
	ld.shared.u32 	%r455, [_ZZ22bc_gpu_update_edge_optILb0ELi1EEvPfPKiS2_S2_iiPiPyS0_S3_S4_S0_S3_S3_S3_S3_S3_S3_S3_mmmmS2_iiiiE13current_depth];
	setp.gt.s32 	%p206, %r455, 1;
	@%p206 bra 	$L__BB4_185;
	bra.uni 	$L__BB4_177;
$L__BB4_204:
	@%p4 bra 	$L__BB4_206;
	st.shared.u64 	[_ZZ22bc_gpu_update_edge_optILb0ELi1EEvPfPKiS2_S2_iiPiPyS0_S3_S4_S0_S3_S3_S3_S3_S3_S3_S3_mmmmS2_iiiiE11touched_row_0], %rd4;
	st.shared.u64 	[_ZZ22bc_gpu_update_edge_optILb0ELi1EEvPfPKiS2_S2_iiPiPyS0_S3_S4_S0_S3_S3_S3_S3_S3_S3_S3_mmmmS2_iiiiE13sigma_hat_row_0], %rd5;
	st.shared.u64 	[_ZZ22bc_gpu_update_edge_optILb0ELi1EEvPfPKiS2_S2_iiPiPyS0_S3_S4_S0_S3_S3_S3_S3_S3_S3_S3_mmmmS2_iiiiE13delta_hat_row_0], %rd6;
	st.shared.u64 	[_ZZ22bc_gpu_update_edge_optILb0ELi1EEvPfPKiS2_S2_iiPiPyS0_S3_S4_S0_S3_S3_S3_S3_S3_S3_S3_mmmmS2_iiiiE9moved_row], %rd7;
	st.shared.u64 	[_ZZ22bc_gpu_update_edge_optILb0ELi1EEvPfPKiS2_S2_iiPiPyS0_S3_S4_S0_S3_S3_S3_S3_S3_S3_S3_mmmmS2_iiiiE12movement_row], %rd8;
	st.shared.u64 	[_ZZ22bc_gpu_update_edge_optILb0ELi1EEvPfPKiS2_S2_iiPiPyS0_S3_S4_S0_S3_S3_S3_S3_S3_S3_S3_mmmmS2_iiiiE5Q_row_0], %rd9;
	st.shared.u64 	[_ZZ22bc_gpu_update_edge_optILb0ELi1EEvPfPKiS2_S2_iiPiPyS0_S3_S4_S0_S3_S3_S3_S3_S3_S3_S3_mmmmS2_iiiiE6Q2_row_0], %rd10;
	st.shared.u64 	[_ZZ22bc_gpu_update_edge_optILb0ELi1EEvPfPKiS2_S2_iiPiPyS0_S3_S4_S0_S3_S3_S3_S3_S3_S3_S3_mmmmS2_iiiiE6QQ_row_0], %rd11;
$L__BB4_206:
	setp.ge.s32 	%p20, %r1, %r171;
	bar.sync 	0;
	@%p20 bra 	$L__BB4_212;
	mov.u32 	%r506, %r1;
$L__BB4_208:
	ld.shared.u32 	%r187, [_ZZ22bc_gpu_update_edge_optILb0ELi1EEvPfPKiS2_S2_iiPiPyS0_S3_S4_S0_S3_S3_S3_S3_S3_S3_S3_mmmmS2_iiiiE5u_low];
	setp.ne.s32 	%p21, %r506, %r187;
	@%p21 bra 	$L__BB4_210;
	ld.shared.u64 	%rd115, [_ZZ22bc_gpu_update_edge_optILb0ELi1EEvPfPKiS2_S2_iiPiPyS0_S3_S4_S0_S3_S3_S3_S3_S3_S3_S3_mmmmS2_iiiiE11touched_row_0];
	mul.wide.s32 	%rd116, %r506, 4;
	add.s64 	%rd117, %rd115, %rd116;
	mov.b32 	%r189, -1;
	st.u32 	[%rd117], %r189;
	ld.shared.u64 	%rd118, [_ZZ22bc_gpu_update_edge_optILb0ELi1EEvPfPKiS2_S2_iiPiPyS0_S3_S4_S0_S3_S3_S3_S3_S3_S3_S3_mmmmS2_iiiiE9sigma_row];
	ld.shared.u32 	%r190, [_ZZ22bc_gpu_update_edge_optILb0ELi1EEvPfPKiS2_S2_iiPiPyS0_S3_S4_S0_S3_S3_S3_S3_S3_S3_S3_mmmmS2_iiiiE6u_high];
	mul.wide.s32 	%rd119, %r190, 8;
	add.s64 	%rd120, %rd118, %rd119;
	ld.u64 	%rd121, [%rd120];
	ld.shared.u64 	%rd122, [_ZZ22bc_gpu_update_edge_optILb0ELi1EEvPfPKiS2_S2_iiPiPyS0_S3_S4_S0_S3_S3_S3_S3_S3_S3_S3_mmmmS2_iiiiE13sigma_hat_row_0];
	mul.wide.s32 	%rd123, %r506, 8;
	add.s64 	%rd124, %rd122, %rd123;
	st.u64 	[%rd124], %rd121;
	ld.shared.u64 	%rd125, [_ZZ22bc_gpu_update_edge_optILb0ELi1EEvPfPKiS2_S2_iiPiPyS0_S3_S4_S0_S3_S3_S3_S3_S3_S3_S3_mmmmS2_iiiiE9moved_row];
	add.s64 	%rd126, %rd125, %rd116;
	mov.b32 	%r191, 1;
	st.u32 	[%rd126], %r191;
	ld.shared.u64 	%rd127, [_ZZ22bc_gpu_update_edge_optILb0ELi1EEvPfPKiS2_S2_iiPiPyS0_S3_S4_S0_S3_S3_S3_S3_S3_S3_S3_mmmmS2_iiiiE5d_row];
	ld.shared.u32 	%r192, [_ZZ22bc_gpu_update_edge_optILb0ELi1EEvPfPKiS2_S2_iiPiPyS0_S3_S4_S0_S3_S3_S3_S3_S3_S3_S3_mmmmS2_iiiiE5u_low];
	mul.wide.s32 	%rd128, %r192, 4;
	add.s64 	%rd129, %rd127, %rd128;
	ld.u32 	%r193, [%rd129];
	ld.shared.u32 	%r194, [_ZZ22bc_gpu_update_edge_optILb0ELi1EEvPfPKiS2_S2_iiPiPyS0_S3_S4_S0_S3_S3_S3_S3_S3_S3_S3_mmmmS2_iiiiE6u_high];
	mul.wide.s32 	%rd130, %r194, 4;
	add.s64 	%rd131, %rd127, %rd130;
	ld.u32 	%r195, [%rd131];
	not.b32 	%r196, %r195;
	add.s32 	%r197, %r193, %r196;
	ld.shared.u64 	%rd132, [_ZZ22bc_gpu_update_edge_optILb0ELi1EEvPfPKiS2_S2_iiPiPyS0_S3_S4_S0_S3_S3_S3_S3_S3_S3_S3_mmmmS2_iiiiE12movement_row];
	add.s64 	%rd133, %rd132, %rd116;
	st.u32 	[%rd133], %r197;
	ld.shared.u64 	%rd134, [_ZZ22bc_gpu_update_edge_optILb0ELi1EEvPfPKiS2_S2_iiPiPyS0_S3_S4_S0_S3_S3_S3_S3_S3_S3_S3_mmmmS2_iiiiE5Q_row_0];
	add.s64 	%rd135, %rd134, %rd116;
	st.u32 	[%rd135], %r191;
	bra.uni 	$L__BB4_211;
$L__BB4_210:
	ld.shared.u64 	%rd102, [_ZZ22bc_gpu_update_edge_optILb0ELi1EEvPfPKiS2_S2_iiPiPyS0_S3_S4_S0_S3_S3_S3_S3_S3_S3_S3_mmmmS2_iiiiE11touched_row_0];
	mul.wide.s32 	%rd103, %r506, 4;
	add.s64 	%rd104, %rd102, %rd103;
	mov.b32 	%r188, 0;
	st.u32 	[%rd104], %r188;
	ld.shared.u64 	%rd105, [_ZZ22bc_gpu_update_edge_optILb0ELi1EEvPfPKiS2_S2_iiPiPyS0_S3_S4_S0_S3_S3_S3_S3_S3_S3_S3_mmmmS2_iiiiE13sigma_hat_row_0];
	mul.wide.s32 	%rd106, %r506, 8;
	add.s64 	%rd107, %rd105, %rd106;
	mov.b64 	%rd108, 0;
	st.u64 	[%rd107], %rd108;
	ld.shared.u64 	%rd109, [_ZZ22bc_gpu_update_edge_optILb0ELi1EEvPfPKiS2_S2_iiPiPyS0_S3_S4_S0_S3_S3_S3_S3_S3_S3_S3_mmmmS2_iiiiE9moved_row];
	add.s64 	%rd110, %rd109, %rd103;
	st.u32 	[%rd110], %r188;
	ld.shared.u64 	%rd111, [_ZZ22bc_gpu_update_edge_optILb0ELi1EEvPfPKiS2_S2_iiPiPyS0_S3_S4_S0_S3_S3_S3_S3_S3_S3_S3_mmmmS2_iiiiE12movement_row];
	add.s64 	%rd112, %rd111, %rd103;
	st.u32 	[%rd112], %r188;
	ld.shared.u64 	%rd113, [_ZZ22bc_gpu_update_edge_optILb0ELi1EEvPfPKiS2_S2_iiPiPyS0_S3_S4_S0_S3_S3_S3_S3_S3_S3_S3_mmmmS2_iiiiE5Q_row_0];
	add.s64 	%rd114, %rd113, %rd103;
	st.u32 	[%rd114], %r188;
$L__BB4_211:
	ld.shared.u64 	%rd136, [_ZZ22bc_gpu_update_edge_optILb0ELi1EEvPfPKiS2_S2_iiPiPyS0_S3_S4_S0_S3_S3_S3_S3_S3_S3_S3_mmmmS2_iiiiE13delta_hat_row_0];
	mul.wide.s32 	%rd137, %r506, 4;
	add.s64 	%rd138, %rd136, %rd137;
	mov.b32 	%r198, 0;
	st.u32 	[%rd138], %r198;
	ld.shared.u64 	%rd139, [_ZZ22bc_gpu_update_edge_optILb0ELi1EEvPfPKiS2_S2_iiPiPyS0_S3_S4_S0_S3_S3_S3_S3_S3_S3_S3_mmmmS2_iiiiE6QQ_row_0];
	add.s64 	%rd140, %rd139, %rd137;
	st.u32 	[%rd140], %r198;
	ld.shared.u64 	%rd141, [_ZZ22bc_gpu_update_edge_optILb0ELi1EEvPfPKiS2_S2_iiPiPyS0_S3_S4_S0_S3_S3_S3_S3_S3_S3_S3_mmmmS2_iiiiE6Q2_row_0];
	add.s64 	%rd142, %rd141, %rd137;
	st.u32 	[%rd142], %r198;
	add.s32 	%r506, %r506, %r4;
	setp.lt.s32 	%p22, %r506, %r171;
	@%p22 bra 	$L__BB4_208;
$L__BB4_212:
	@%p4 bra 	$L__BB4_214;
	ld.shared.u64 	%rd143, [_ZZ22bc_gpu_update_edge_optILb0ELi1EEvPfPKiS2_S2_iiPiPyS0_S3_S4_S0_S3_S3_S3_S3_S3_S3_S3_mmmmS2_iiiiE5d_row];
	ld.shared.u32 	%r199, [_ZZ22bc_gpu_update_edge_optILb0ELi1EEvPfPKiS2_S2_iiPiPyS0_S3_S4_S0_S3_S3_S3_S3_S3_S3_S3_mmmmS2_iiiiE5u_low];
	mul.wide.s32 	%rd144, %r199, 4;
	add.s64 	%rd145, %rd143, %rd144;
	ld.u32 	%r200, [%rd145];
	st.shared.u32 	[_ZZ22bc_gpu_update_edge_optILb0ELi1EEvPfPKiS2_S2_iiPiPyS0_S3_S4_S0_S3_S3_S3_S3_S3_S3_S3_mmmmS2_iiiiE13current_depth_0], %r200;
	mov.b16 	%rs4, 0;
	st.shared.u8 	[_ZZ22bc_gpu_update_edge_optILb0ELi1EEvPfPKiS2_S2_iiPiPyS0_S3_S4_S0_S3_S3_S3_S3_S3_S3_S3_mmmmS2_iiiiE4done_0], %rs4;
$L__BB4_214:
	bar.sync 	0;
	ld.shared.u8 	%rs5, [_ZZ22bc_gpu_update_edge_optILb0ELi1EEvPfPKiS2_S2_iiPiPyS0_S3_S4_S0_S3_S3_S3_S3_S3_S3_S3_mmmmS2_iiiiE4done_0];
	setp.ne.s16 	%p24, %rs5, 0;
	@%p24 bra 	$L__BB4_238;
$L__BB4_215:
	bar.sync 	0;
	mov.b16 	%rs6, 1;
	st.shared.u8 	[_ZZ22bc_gpu_update_edge_optILb0ELi1EEvPfPKiS2_S2_iiPiPyS0_S3_S4_S0_S3_S3_S3_S3_S3_S3_S3_mmmmS2_iiiiE4done_0], %rs6;
	bar.sync 	0;
	@%p20 bra 	$L__BB4_230;
	ld.shared.u64 	%rd545, [_ZZ22bc_gpu_update_edge_optILb0ELi1EEvPfPKiS2_S2_iiPiPyS0_S3_S4_S0_S3_S3_S3_S3_S3_S3_S3_mmmmS2_iiiiE5Q_row_0];
	mov.u32 	%r507, %r1;
$L__BB4_217:
	mul.wide.s32 	%rd146, %r507, 4;
	add.s64 	%rd147, %rd545, %rd146;
	ld.u32 	%r201, [%rd147];
	setp.eq.s32 	%p26, %r201, 0;
	@%p26 bra 	$L__BB4_229;
	mul.wide.s32 	%rd148, %r507, 4;
	add.s64 	%rd149, %rd1, %rd148;
	ld.global.nc.u32 	%r508, [%rd149];
	ld.global.nc.u32 	%r137, [%rd149+4];
	setp.ge.s32 	%p27, %r508, %r137;
	@%p27 bra 	$L__BB4_228;
$L__BB4_219:
	mul.wide.s32 	%rd150, %r508, 4;
	add.s64 	%rd151, %rd2, %rd150;
	ld.global.nc.u32 	%r139, [%rd151];
	ld.shared.u64 	%rd152, [_ZZ22bc_gpu_update_edge_optILb0ELi1EEvPfPKiS2_S2_iiPiPyS0_S3_S4_S0_S3_S3_S3_S3_S3_S3_S3_mmmmS2_iiiiE12movement_row];
	mul.wide.s32 	%rd153, %r507, 4;
	add.s64 	%rd154, %rd152, %rd153;
	ld.u32 	%r202, [%rd154];
	mul.wide.s32 	%rd155, %r139, 4;
	add.s64 	%rd156, %rd152, %rd155;
	ld.u32 	%r203, [%rd156];
	sub.s32 	%r204, %r202, %r203;
	ld.shared.u64 	%rd157, [_ZZ22bc_gpu_update_edge_optILb0ELi1EEvPfPKiS2_S2_iiPiPyS0_S3_S4_S0_S3_S3_S3_S3_S3_S3_S3_mmmmS2_iiiiE5d_row];
	add.s64 	%rd158, %rd157, %rd153;
	ld.u32 	%r205, [%rd158];
	add.s64 	%rd159, %rd157, %rd155;
	ld.u32 	%r206, [%rd159];
	not.b32 	%r207, %r205;
	add.s32 	%r208, %r204, %r207;
	add.s32 	%r140, %r208, %r206;
	setp.lt.s32 	%p28, %r140, 1;
	@%p28 bra 	$L__BB4_222;
	ld.shared.u64 	%rd181, [_ZZ22bc_gpu_update_edge_optILb0ELi1EEvPfPKiS2_S2_iiPiPyS0_S3_S4_S0_S3_S3_S3_S3_S3_S3_S3_mmmmS2_iiiiE13sigma_hat_row_0];
	mul.wide.s32 	%rd182, %r139, 8;
	add.s64 	%rd183, %rd181, %rd182;
	mul.wide.s32 	%rd184, %r507, 8;
	add.s64 	%rd185, %rd181, %rd184;
	ld.u64 	%rd186, [%rd185];
	atom.add.u64 	%rd187, [%rd183], %rd186;
	ld.shared.u64 	%rd188, [_ZZ22bc_gpu_update_edge_optILb0ELi1EEvPfPKiS2_S2_iiPiPyS0_S3_S4_S0_S3_S3_S3_S3_S3_S3_S3_mmmmS2_iiiiE9moved_row];
	mul.wide.s32 	%rd189, %r139, 4;
	add.s64 	%rd190, %rd188, %rd189;
	mov.b32 	%r212, 1;
	st.u32 	[%rd190], %r212;
	ld.shared.u64 	%rd191, [_ZZ22bc_gpu_update_edge_optILb0ELi1EEvPfPKiS2_S2_iiPiPyS0_S3_S4_S0_S3_S3_S3_S3_S3_S3_S3_mmmmS2_iiiiE12movement_row];
	add.s64 	%rd192, %rd191, %rd189;
	atom.max.s32 	%r213, [%rd192], %r140;
	ld.shared.u64 	%rd193, [_ZZ22bc_gpu_update_edge_optILb0ELi1EEvPfPKiS2_S2_iiPiPyS0_S3_S4_S0_S3_S3_S3_S3_S3_S3_S3_mmmmS2_iiiiE11touched_row_0];
	add.s64 	%rd36, %rd193, %rd189;
	ld.u32 	%r214, [%rd36];
	setp.ne.s32 	%p34, %r214, 0;
	@%p34 bra 	$L__BB4_227;
	mov.b32 	%r215, -1;
	st.u32 	[%rd36], %r215;
	mov.b16 	%rs8, 0;
	st.shared.u8 	[_ZZ22bc_gpu_update_edge_optILb0ELi1EEvPfPKiS2_S2_iiPiPyS0_S3_S4_S0_S3_S3_S3_S3_S3_S3_S3_mmmmS2_iiiiE4done_0], %rs8;
	ld.shared.u64 	%rd194, [_ZZ22bc_gpu_update_edge_optILb0ELi1EEvPfPKiS2_S2_iiPiPyS0_S3_S4_S0_S3_S3_S3_S3_S3_S3_S3_mmmmS2_iiiiE6Q2_row_0];
	mul.wide.s32 	%rd195, %r139, 4;
	add.s64 	%rd196, %rd194, %rd195;
	mov.b32 	%r216, 1;
	st.u32 	[%rd196], %r216;
	bra.uni 	$L__BB4_227;
$L__BB4_222:
	setp.ne.s32 	%p29, %r140, 0;
	ld.shared.u64 	%rd544, [_ZZ22bc_gpu_update_edge_optILb0ELi1EEvPfPKiS2_S2_iiPiPyS0_S3_S4_S0_S3_S3_S3_S3_S3_S3_S3_mmmmS2_iiiiE11touched_row_0];
	@%p29 bra 	$L__BB4_225;
	mul.wide.s32 	%rd160, %r139, 4;
	add.s64 	%rd161, %rd544, %rd160;
	atom.exch.b32 	%r209, [%rd161], -1;
	setp.eq.s32 	%p30, %r209, 0;
	@%p30 bra 	$L__BB4_318;
	ld.shared.u64 	%rd544, [_ZZ22bc_gpu_update_edge_optILb0ELi1EEvPfPKiS2_S2_iiPiPyS0_S3_S4_S0_S3_S3_S3_S3_S3_S3_S3_mmmmS2_iiiiE11touched_row_0];
$L__BB4_225:
	mul.wide.s32 	%rd162, %r139, 4;
	add.s64 	%rd163, %rd544, %rd162;
	ld.u32 	%r210, [%rd163];
	setp.ne.s32 	%p32, %r210, -1;
	or.pred  	%p33, %p29, %p32;
	@%p33 bra 	$L__BB4_227;
	ld.shared.u64 	%rd164, [_ZZ22bc_gpu_update_edge_optILb0ELi1EEvPfPKiS2_S2_iiPiPyS0_S3_S4_S0_S3_S3_S3_S3_S3_S3_S3_mmmmS2_iiiiE13sigma_hat_row_0];
	mul.wide.s32 	%rd165, %r139, 8;
	add.s64 	%rd166, %rd164, %rd165;
	mul.wide.s32 	%rd167, %r507, 8;
	add.s64 	%rd168, %rd164, %rd167;
	ld.u64 	%rd169, [%rd168];
	atom.add.u64 	%rd170, [%rd166], %rd169;
$L__BB4_227:
	add.s32 	%r508, %r508, 1;
	setp.lt.s32 	%p35, %r508, %r137;
	@%p35 bra 	$L__BB4_219;
$L__BB4_228:
	ld.shared.u64 	%rd197, [_ZZ22bc_gpu_update_edge_optILb0ELi1EEvPfPKiS2_S2_iiPiPyS0_S3_S4_S0_S3_S3_S3_S3_S3_S3_S3_mmmmS2_iiiiE12movement_row];
	mul.wide.s32 	%rd198, %r507, 4;
	add.s64 	%rd199, %rd197, %rd198;
	ld.u32 	%r217, [%rd199];
	ld.shared.u64 	%rd200, [_ZZ22bc_gpu_update_edge_optILb0ELi1EEvPfPKiS2_S2_iiPiPyS0_S3_S4_S0_S3_S3_S3_S3_S3_S3_S3_mmmmS2_iiiiE5d_row];
	add.s64 	%rd201, %rd200, %rd198;
	ld.u32 	%r218, [%rd201];
	sub.s32 	%r219, %r218, %r217;
	st.u32 	[%rd201], %r219;
	ld.shared.u64 	%rd202, [_ZZ22bc_gpu_update_edge_optILb0ELi1EEvPfPKiS2_S2_iiPiPyS0_S3_S4_S0_S3_S3_S3_S3_S3_S3_S3_mmmmS2_iiiiE5Q_row_0];
	add.s64 	%rd203, %rd202, %rd198;
	mov.b32 	%r220, 0;
	st.u32 	[%rd203], %r220;
	ld.shared.u64 	%rd204, [_ZZ22bc_gpu_update_edge_optILb0ELi1EEvPfPKiS2_S2_iiPiPyS0_S3_S4_S0_S3_S3_S3_S3_S3_S3_S3_mmmmS2_iiiiE6QQ_row_0];
	add.s64 	%rd205, %rd204, %rd198;
	mov.b32 	%r221, 1;
	st.u32 	[%rd205], %r221;
	ld.shared.u64 	%rd545, [_ZZ22bc_gpu_update_edge_optILb0ELi1EEvPfPKiS2_S2_iiPiPyS0_S3_S4_S0_S3_S3_S3_S3_S3_S3_S3_mmmmS2_iiiiE5Q_row_0];
$L__BB4_229:
	add.s32 	%r507, %r507, %r4;
	setp.lt.s32 	%p36, %r507, %r171;
	@%p36 bra 	$L__BB4_217;
$L__BB4_230:
	bar.sync 	0;
	@%p20 bra 	$L__BB4_235;
	ld.shared.u64 	%rd547, [_ZZ22bc_gpu_update_edge_optILb0ELi1EEvPfPKiS2_S2_iiPiPyS0_S3_S4_S0_S3_S3_S3_S3_S3_S3_S3_mmmmS2_iiiiE6Q2_row_0];
	mov.u32 	%r509, %r1;
$L__BB4_232:
	mul.wide.s32 	%rd206, %r509, 4;
	add.s64 	%rd207, %rd547, %rd206;
	ld.u32 	%r222, [%rd207];
	setp.ne.s32 	%p38, %r222, 1;
	@%p38 bra 	$L__BB4_234;
	ld.shared.u64 	%rd208, [_ZZ22bc_gpu_update_edge_optILb0ELi1EEvPfPKiS2_S2_iiPiPyS0_S3_S4_S0_S3_S3_S3_S3_S3_S3_S3_mmmmS2_iiiiE5Q_row_0];
	mul.wide.s32 	%rd209, %r509, 4;
	add.s64 	%rd210, %rd208, %rd209;
	mov.b32 	%r223, 1;
	st.u32 	[%rd210], %r223;
	ld.shared.u64 	%rd211, [_ZZ22bc_gpu_update_edge_optILb0ELi1EEvPfPKiS2_S2_iiPiPyS0_S3_S4_S0_S3_S3_S3_S3_S3_S3_S3_mmmmS2_iiiiE6Q2_row_0];
	add.s64 	%rd212, %rd211, %rd209;
	mov.b32 	%r224, 0;
	st.u32 	[%rd212], %r224;
	ld.shared.u64 	%rd547, [_ZZ22bc_gpu_update_edge_optILb0ELi1EEvPfPKiS2_S2_iiPiPyS0_S3_S4_S0_S3_S3_S3_S3_S3_S3_S3_mmmmS2_iiiiE6Q2_row_0];
$L__BB4_234:
	add.s32 	%r509, %r509, %r4;
	setp.lt.s32 	%p39, %r509, %r171;
	@%p39 bra 	$L__BB4_232;
$L__BB4_235:
	bar.sync 	0;
	ld.shared.u32 	%r225, [_ZZ22bc_gpu_update_edge_optILb0ELi1EEvPfPKiS2_S2_iiPiPyS0_S3_S4_S0_S3_S3_S3_S3_S3_S3_S3_mmmmS2_iiiiE13current_depth_0];
	setp.eq.s32 	%p41, %r225, 2147483647;
	or.pred  	%p42, %p4, %p41;
	@%p42 bra 	$L__BB4_237;
	add.s32 	%r226, %r225, 1;
	st.shared.u32 	[_ZZ22bc_gpu_update_edge_optILb0ELi1EEvPfPKiS2_S2_iiPiPyS0_S3_S4_S0_S3_S3_S3_S3_S3_S3_S3_mmmmS2_iiiiE13current_depth_0], %r226;
$L__BB4_237:
	ld.shared.u8 	%rs9, [_ZZ22bc_gpu_update_edge_optILb0ELi1EEvPfPKiS2_S2_iiPiPyS0_S3_S4_S0_S3_S3_S3_S3_S3_S3_S3_mmmmS2_iiiiE4done_0];
	setp.eq.s16 	%p43, %rs9, 0;
	@%p43 bra 	$L__BB4_215;
$L__BB4_238:
	bar.sync 	0;
	@%p20 bra 	$L__BB4_245;
	mov.u32 	%r510, %r1;
$L__BB4_240:
	ld.shared.u32 	%r227, [_ZZ22bc_gpu_update_edge_optILb0ELi1EEvPfPKiS2_S2_iiPiPyS0_S3_S4_S0_S3_S3_S3_S3_S3_S3_S3_mmmmS2_iiiiE5u_low];
	setp.eq.s32 	%p45, %r510, %r227;
	@%p45 bra 	$L__BB4_242;
	ld.shared.u64 	%rd213, [_ZZ22bc_gpu_update_edge_optILb0ELi1EEvPfPKiS2_S2_iiPiPyS0_S3_S4_S0_S3_S3_S3_S3_S3_S3_S3_mmmmS2_iiiiE9moved_row];
	mul.wide.s32 	%rd214, %r510, 4;
	add.s64 	%rd215, %rd213, %rd214;
	ld.u32 	%r228, [%rd215];
	setp.eq.s32 	%p46, %r228, 0;
	@%p46 bra 	$L__BB4_243;
$L__BB4_242:
	ld.shared.u64 	%rd216, [_ZZ22bc_gpu_update_edge_optILb0ELi1EEvPfPKiS2_S2_iiPiPyS0_S3_S4_S0_S3_S3_S3_S3_S3_S3_S3_mmmmS2_iiiiE11touched_row_0];
	mul.wide.s32 	%rd217, %r510, 4;
	add.s64 	%rd218, %rd216, %rd217;
	ld.u32 	%r229, [%rd218];
	setp.ne.s32 	%p47, %r229, 0;
	@%p47 bra 	$L__BB4_244;
$L__BB4_243:
	ld.shared.u64 	%rd219, [_ZZ22bc_gpu_update_edge_optILb0ELi1EEvPfPKiS2_S2_iiPiPyS0_S3_S4_S0_S3_S3_S3_S3_S3_S3_S3_mmmmS2_iiiiE9sigma_row];
	mul.wide.s32 	%rd220, %r510, 8;
	add.s64 	%rd221, %rd219, %rd220;
	ld.u64 	%rd222, [%rd221];
	ld.shared.u64 	%rd223, [_ZZ22bc_gpu_update_edge_optILb0ELi1EEvPfPKiS2_S2_iiPiPyS0_S3_S4_S0_S3_S3_S3_S3_S3_S3_S3_mmmmS2_iiiiE13sigma_hat_row_0];
	add.s64 	%rd224, %rd223, %rd220;
	ld.u64 	%rd225, [%rd224];
	add.s64 	%rd226, %rd225, %rd222;
	st.u64 	[%rd224], %rd226;
$L__BB4_244:
	ld.shared.u64 	%rd227, [_ZZ22bc_gpu_update_edge_optILb0ELi1EEvPfPKiS2_S2_iiPiPyS0_S3_S4_S0_S3_S3_S3_S3_S3_S3_S3_mmmmS2_iiiiE6Q2_row_0];
	mul.wide.s32 	%rd228, %r510, 4;
	add.s64 	%rd229, %rd227, %rd228;
	mov.b32 	%r230, 0;
	st.u32 	[%rd229], %r230;
	add.s32 	%r510, %r510, %r4;
	setp.lt.s32 	%p48, %r510, %r171;
	@%p48 bra 	$L__BB4_240;
$L__BB4_245:
	bar.sync 	0;
	@%p4 bra 	$L__BB4_247;
	mov.b16 	%rs10, 0;
	st.shared.u8 	[_ZZ22bc_gpu_update_edge_optILb0ELi1EEvPfPKiS2_S2_iiPiPyS0_S3_S4_S0_S3_S3_S3_S3_S3_S3_S3_mmmmS2_iiiiE6repeat], %rs10;
$L__BB4_247:
	bar.sync 	0;
	ld.shared.u32 	%r231, [_ZZ22bc_gpu_update_edge_optILb0ELi1EEvPfPKiS2_S2_iiPiPyS0_S3_S4_S0_S3_S3_S3_S3_S3_S3_S3_mmmmS2_iiiiE13current_depth_0];
	setp.lt.s32 	%p50, %r231, 1;
	@%p50 bra 	$L__BB4_248;
	bra.uni 	$L__BB4_263;
$L__BB4_248:
	mov.u32 	%r516, %r1;
	@%p20 bra 	$L__BB4_257;
$L__BB4_249:
	ld.shared.u64 	%rd311, [_ZZ22bc_gpu_update_edge_optILb0ELi1EEvPfPKiS2_S2_iiPiPyS0_S3_S4_S0_S3_S3_S3_S3_S3_S3_S3_mmmmS2_iiiiE13delta_hat_row_0];
	mul.wide.s32 	%rd312, %r516, 4;
	add.s64 	%rd66, %rd311, %rd312;
	ld.f32 	%f37, [%rd66];
	setp.geu.f32 	%p98, %f37, 0f00000000;
	@%p98 bra 	$L__BB4_251;
	mov.b32 	%r265, 0;
	st.u32 	[%rd66], %r265;
$L__BB4_251:
	ld.shared.u32 	%r266, [_ZZ22bc_gpu_update_edge_optILb0ELi1EEvPfPKiS2_S2_iiPiPyS0_S3_S4_S0_S3_S3_S3_S3_S3_S3_S3_mmmmS2_iiiiE1i];
	setp.eq.s32 	%p99, %r516, %r266;
	@%p99 bra 	$L__BB4_254;
	ld.shared.u64 	%rd313, [_ZZ22bc_gpu_update_edge_optILb0ELi1EEvPfPKiS2_S2_iiPiPyS0_S3_S4_S0_S3_S3_S3_S3_S3_S3_S3_mmmmS2_iiiiE11touched_row_0];
	mul.wide.s32 	%rd314, %r516, 4;
	add.s64 	%rd315, %rd313, %rd314;
	ld.u32 	%r267, [%rd315];
	setp.eq.s32 	%p100, %r267, 0;
	@%p100 bra 	$L__BB4_254;
	ld.shared.u64 	%rd316, [_ZZ22bc_gpu_update_edge_optILb0ELi1EEvPfPKiS2_S2_iiPiPyS0_S3_S4_S0_S3_S3_S3_S3_S3_S3_S3_mmmmS2_iiiiE13delta_hat_row_0];
	mul.wide.s32 	%rd317, %r516, 4;
	add.s64 	%rd318, %rd316, %rd317;
	ld.f32 	%f38, [%rd318];
	ld.shared.u64 	%rd319, [_ZZ22bc_gpu_update_edge_optILb0ELi1EEvPfPKiS2_S2_iiPiPyS0_S3_S4_S0_S3_S3_S3_S3_S3_S3_S3_mmmmS2_iiiiE9delta_row];
	add.s64 	%rd320, %rd319, %rd317;
	ld.f32 	%f39, [%rd320];
	sub.f32 	%f40, %f38, %f39;
	add.s64 	%rd321, %rd3, %rd317;
	atom.global.add.f32 	%f41, [%rd321], %f40;
$L__BB4_254:
	ld.shared.u64 	%rd322, [_ZZ22bc_gpu_update_edge_optILb0ELi1EEvPfPKiS2_S2_iiPiPyS0_S3_S4_S0_S3_S3_S3_S3_S3_S3_S3_mmmmS2_iiiiE13sigma_hat_row_0];
	mul.wide.s32 	%rd323, %r516, 8;
	add.s64 	%rd324, %rd322, %rd323;
	ld.u64 	%rd325, [%rd324];
	ld.shared.u64 	%rd326, [_ZZ22bc_gpu_update_edge_optILb0ELi1EEvPfPKiS2_S2_iiPiPyS0_S3_S4_S0_S3_S3_S3_S3_S3_S3_S3_mmmmS2_iiiiE9sigma_row];
	add.s64 	%rd327, %rd326, %rd323;
	st.u64 	[%rd327], %rd325;
	ld.shared.u64 	%rd328, [_ZZ22bc_gpu_update_edge_optILb0ELi1EEvPfPKiS2_S2_iiPiPyS0_S3_S4_S0_S3_S3_S3_S3_S3_S3_S3_mmmmS2_iiiiE11touched_row_0];
	mul.wide.s32 	%rd329, %r516, 4;
	add.s64 	%rd330, %rd328, %rd329;
	ld.u32 	%r268, [%rd330];
	setp.eq.s32 	%p101, %r268, 0;
	@%p101 bra 	$L__BB4_256;
	ld.shared.u64 	%rd331, [_ZZ22bc_gpu_update_edge_optILb0ELi1EEvPfPKiS2_S2_iiPiPyS0_S3_S4_S0_S3_S3_S3_S3_S3_S3_S3_mmmmS2_iiiiE13delta_hat_row_0];
	mul.wide.s32 	%rd332, %r516, 4;
	add.s64 	%rd333, %rd331, %rd332;
	ld.f32 	%f42, [%rd333];
	ld.shared.u64 	%rd334, [_ZZ22bc_gpu_update_edge_optILb0ELi1EEvPfPKiS2_S2_iiPiPyS0_S3_S4_S0_S3_S3_S3_S3_S3_S3_S3_mmmmS2_iiiiE9delta_row];
	add.s64 	%rd335, %rd334, %rd332;
	st.f32 	[%rd335], %f42;
$L__BB4_256:
	add.s32 	%r516, %r516, %r4;
	setp.lt.s32 	%p102, %r516, %r171;
	@%p102 bra 	$L__BB4_249;
$L__BB4_257:
	bar.sync 	0;
$L__BB4_258:
	bar.sync 	0;
	@%p4 bra 	$L__BB4_260;
	ld.shared.u32 	%r459, [_ZZ22bc_gpu_update_edge_optILb0ELi1EEvPfPKiS2_S2_iiPiPyS0_S3_S4_S0_S3_S3_S3_S3_S3_S3_S3_mmmmS2_iiiiE1l];
	setp.eq.s32 	%p213, %r459, %r3;
	add.s32 	%r460, %r459, 1;
	selp.b32 	%r461, %r5, %r460, %p213;
	st.shared.u32 	[_ZZ22bc_gpu_update_edge_optILb0ELi1EEvPfPKiS2_S2_iiPiPyS0_S3_S4_S0_S3_S3_S3_S3_S3_S3_S3_mmmmS2_iiiiE1l], %r461;
$L__BB4_260:
	bar.sync 	0;
$L__BB4_261:
	ld.shared.u32 	%r464, [_ZZ22bc_gpu_update_edge_optILb0ELi1EEvPfPKiS2_S2_iiPiPyS0_S3_S4_S0_S3_S3_S3_S3_S3_S3_S3_mmmmS2_iiiiE1l];
	setp.lt.s32 	%p215, %r464, %r173;
	@%p215 bra 	$L__BB4_4;
$L__BB4_262:
	ret;
$L__BB4_263:
	@%p20 bra 	$L__BB4_285;
	mov.u32 	%r511, %r1;
$L__BB4_265:
	ld.shared.u64 	%rd230, [_ZZ22bc_gpu_update_edge_optILb0ELi1EEvPfPKiS2_S2_iiPiPyS0_S3_S4_S0_S3_S3_S3_S3_S3_S3_S3_mmmmS2_iiiiE6QQ_row_0];
	mul.wide.s32 	%rd231, %r511, 4;
	add.s64 	%rd232, %rd230, %rd231;
	ld.u32 	%r232, [%rd232];
	setp.eq.s32 	%p52, %r232, 0;
	@%p52 bra 	$L__BB4_284;
	ld.shared.u64 	%rd233, [_ZZ22bc_gpu_update_edge_optILb0ELi1EEvPfPKiS2_S2_iiPiPyS0_S3_S4_S0_S3_S3_S3_S3_S3_S3_S3_mmmmS2_iiiiE5d_row];
	mul.wide.s32 	%rd234, %r511, 4;
	add.s64 	%rd235, %rd233, %rd234;
	ld.u32 	%r233, [%rd235];
	ld.shared.u32 	%r234, [_ZZ22bc_gpu_update_edge_optILb0ELi1EEvPfPKiS2_S2_iiPiPyS0_S3_S4_S0_S3_S3_S3_S3_S3_S3_S3_mmmmS2_iiiiE13current_depth_0];
	setp.ne.s32 	%p53, %r233, %r234;
	@%p53 bra 	$L__BB4_284;
	mul.wide.s32 	%rd236, %r511, 4;
	add.s64 	%rd237, %rd1, %rd236;
	ld.global.nc.u32 	%r512, [%rd237];
	ld.global.nc.u32 	%r150, [%rd237+4];
	setp.ge.s32 	%p54, %r512, %r150;
	@%p54 bra 	$L__BB4_284;
$L__BB4_268:
	mul.wide.s32 	%rd238, %r512, 4;
	add.s64 	%rd239, %rd2, %rd238;
	ld.global.nc.u32 	%r152, [%rd239];
	ld.shared.u64 	%rd240, [_ZZ22bc_gpu_update_edge_optILb0ELi1EEvPfPKiS2_S2_iiPiPyS0_S3_S4_S0_S3_S3_S3_S3_S3_S3_S3_mmmmS2_iiiiE5d_row];
	mul.wide.s32 	%rd241, %r152, 4;
	add.s64 	%rd242, %rd240, %rd241;
	ld.u32 	%r153, [%rd242];
	ld.shared.u32 	%r154, [_ZZ22bc_gpu_update_edge_optILb0ELi1EEvPfPKiS2_S2_iiPiPyS0_S3_S4_S0_S3_S3_S3_S3_S3_S3_S3_mmmmS2_iiiiE13current_depth_0];
	add.s32 	%r235, %r154, -1;
	setp.ne.s32 	%p55, %r153, %r235;
	mov.f32 	%f69, 0f00000000;
	@%p55 bra 	$L__BB4_276;
	ld.shared.u64 	%rd548, [_ZZ22bc_gpu_update_edge_optILb0ELi1EEvPfPKiS2_S2_iiPiPyS0_S3_S4_S0_S3_S3_S3_S3_S3_S3_S3_mmmmS2_iiiiE11touched_row_0];
	mul.wide.s32 	%rd269, %r152, 4;
	add.s64 	%rd47, %rd548, %rd269;
	ld.u32 	%r242, [%rd47];
	setp.eq.s32 	%p61, %r242, -1;
	@%p61 bra 	$L__BB4_272;
	atom.exch.b32 	%r243, [%rd47], 1;
	setp.ne.s32 	%p62, %r243, 0;
	ld.shared.u64 	%rd548, [_ZZ22bc_gpu_update_edge_optILb0ELi1EEvPfPKiS2_S2_iiPiPyS0_S3_S4_S0_S3_S3_S3_S3_S3_S3_S3_mmmmS2_iiiiE11touched_row_0];
	@%p62 bra 	$L__BB4_272;
	ld.shared.u64 	%rd270, [_ZZ22bc_gpu_update_edge_optILb0ELi1EEvPfPKiS2_S2_iiPiPyS0_S3_S4_S0_S3_S3_S3_S3_S3_S3_S3_mmmmS2_iiiiE9delta_row];
	mul.wide.s32 	%rd271, %r152, 4;
	add.s64 	%rd272, %rd270, %rd271;
	ld.f32 	%f69, [%rd272];
	add.s64 	%rd273, %rd548, %rd271;
	mov.b32 	%r244, 1;
	st.u32 	[%rd273], %r244;
	ld.shared.u64 	%rd274, [_ZZ22bc_gpu_update_edge_optILb0ELi1EEvPfPKiS2_S2_iiPiPyS0_S3_S4_S0_S3_S3_S3_S3_S3_S3_S3_mmmmS2_iiiiE6QQ_row_0];
	add.s64 	%rd275, %rd274, %rd271;
	st.u32 	[%rd275], %r244;
	ld.shared.u64 	%rd548, [_ZZ22bc_gpu_update_edge_optILb0ELi1EEvPfPKiS2_S2_iiPiPyS0_S3_S4_S0_S3_S3_S3_S3_S3_S3_S3_mmmmS2_iiiiE11touched_row_0];
$L__BB4_272:
	ld.shared.u64 	%rd276, [_ZZ22bc_gpu_update_edge_optILb0ELi1EEvPfPKiS2_S2_iiPiPyS0_S3_S4_S0_S3_S3_S3_S3_S3_S3_S3_mmmmS2_iiiiE13sigma_hat_row_0];
	mul.wide.s32 	%rd277, %r152, 8;
	add.s64 	%rd278, %rd276, %rd277;
	ld.u64 	%rd279, [%rd278];
	cvt.rn.f32.u64 	%f25, %rd279;
	mul.wide.s32 	%rd280, %r511, 8;
	add.s64 	%rd281, %rd276, %rd280;
	ld.u64 	%rd282, [%rd281];
	cvt.rn.f32.u64 	%f26, %rd282;
	div.rn.f32 	%f27, %f25, %f26;
	ld.shared.u64 	%rd51, [_ZZ22bc_gpu_update_edge_optILb0ELi1EEvPfPKiS2_S2_iiPiPyS0_S3_S4_S0_S3_S3_S3_S3_S3_S3_S3_mmmmS2_iiiiE13delta_hat_row_0];
	mul.wide.s32 	%rd283, %r511, 4;
	add.s64 	%rd284, %rd51, %rd283;
	ld.f32 	%f28, [%rd284];
	add.f32 	%f29, %f28, 0f3F800000;
	fma.rn.f32 	%f70, %f27, %f29, %f69;
	mul.wide.s32 	%rd285, %r152, 4;
	add.s64 	%rd286, %rd548, %rd285;
	ld.u32 	%r245, [%rd286];
	setp.lt.s32 	%p63, %r245, 1;
	@%p63 bra 	$L__BB4_275;
	ld.shared.u32 	%r246, [_ZZ22bc_gpu_update_edge_optILb0ELi1EEvPfPKiS2_S2_iiPiPyS0_S3_S4_S0_S3_S3_S3_S3_S3_S3_S3_mmmmS2_iiiiE6u_high];
	setp.eq.s32 	%p64, %r152, %r246;
	ld.shared.u32 	%r247, [_ZZ22bc_gpu_update_edge_optILb0ELi1EEvPfPKiS2_S2_iiPiPyS0_S3_S4_S0_S3_S3_S3_S3_S3_S3_S3_mmmmS2_iiiiE5u_low];
	setp.eq.s32 	%p65, %r511, %r247;
	and.pred  	%p66, %p64, %p65;
	@%p66 bra 	$L__BB4_275;
	ld.shared.u64 	%rd287, [_ZZ22bc_gpu_update_edge_optILb0ELi1EEvPfPKiS2_S2_iiPiPyS0_S3_S4_S0_S3_S3_S3_S3_S3_S3_S3_mmmmS2_iiiiE9sigma_row];
	mul.wide.s32 	%rd288, %r152, 8;
	add.s64 	%rd289, %rd287, %rd288;
	ld.u64 	%rd290, [%rd289];
	cvt.rn.f32.u64 	%f30, %rd290;
	mul.wide.s32 	%rd291, %r511, 8;
	add.s64 	%rd292, %rd287, %rd291;
	ld.u64 	%rd293, [%rd292];
	cvt.rn.f32.u64 	%f31, %rd293;
	div.rn.f32 	%f32, %f30, %f31;
	ld.shared.u64 	%rd294, [_ZZ22bc_gpu_update_edge_optILb0ELi1EEvPfPKiS2_S2_iiPiPyS0_S3_S4_S0_S3_S3_S3_S3_S3_S3_S3_mmmmS2_iiiiE9delta_row];
	mul.wide.s32 	%rd295, %r511, 4;
	add.s64 	%rd296, %rd294, %rd295;
	ld.f32 	%f33, [%rd296];
	add.f32 	%f34, %f33, 0f3F800000;
	mul.f32 	%f35, %f32, %f34;
	sub.f32 	%f70, %f70, %f35;
$L__BB4_275:
	mul.wide.s32 	%rd297, %r152, 4;
	add.s64 	%rd298, %rd51, %rd297;
	atom.add.f32 	%f36, [%rd298], %f70;
	bra.uni 	$L__BB4_283;
$L__BB4_276:
	setp.ne.s32 	%p56, %r153, %r154;
	@%p56 bra 	$L__BB4_283;
	ld.shared.u64 	%rd52, [_ZZ22bc_gpu_update_edge_optILb0ELi1EEvPfPKiS2_S2_iiPiPyS0_S3_S4_S0_S3_S3_S3_S3_S3_S3_S3_mmmmS2_iiiiE9moved_row];
	mul.wide.s32 	%rd243, %r511, 4;
	add.s64 	%rd244, %rd52, %rd243;
	ld.u32 	%r236, [%rd244];
	setp.eq.s32 	%p57, %r236, 0;
	@%p57 bra 	$L__BB4_283;
	mul.wide.s32 	%rd245, %r152, 4;
	add.s64 	%rd246, %rd52, %rd245;
	ld.u32 	%r237, [%rd246];
	setp.ne.s32 	%p58, %r237, 0;
	mov.f32 	%f71, 0f00000000;
	@%p58 bra 	$L__BB4_283;
	ld.shared.u64 	%rd247, [_ZZ22bc_gpu_update_edge_optILb0ELi1EEvPfPKiS2_S2_iiPiPyS0_S3_S4_S0_S3_S3_S3_S3_S3_S3_S3_mmmmS2_iiiiE11touched_row_0];
	mul.wide.s32 	%rd248, %r152, 4;
	add.s64 	%rd53, %rd247, %rd248;
	ld.u32 	%r238, [%rd53];
	setp.eq.s32 	%p59, %r238, -1;
	@%p59 bra 	$L__BB4_282;
	atom.exch.b32 	%r239, [%rd53], 1;
	setp.ne.s32 	%p60, %r239, 0;
	@%p60 bra 	$L__BB4_282;
	ld.shared.u64 	%rd249, [_ZZ22bc_gpu_update_edge_optILb0ELi1EEvPfPKiS2_S2_iiPiPyS0_S3_S4_S0_S3_S3_S3_S3_S3_S3_S3_mmmmS2_iiiiE9delta_row];
	mul.wide.s32 	%rd250, %r152, 4;
	add.s64 	%rd251, %rd249, %rd250;
	ld.f32 	%f71, [%rd251];
	ld.shared.u64 	%rd252, [_ZZ22bc_gpu_update_edge_optILb0ELi1EEvPfPKiS2_S2_iiPiPyS0_S3_S4_S0_S3_S3_S3_S3_S3_S3_S3_mmmmS2_iiiiE11touched_row_0];
	add.s64 	%rd253, %rd252, %rd250;
	mov.b32 	%r240, 1;
	st.u32 	[%rd253], %r240;
	ld.shared.u64 	%rd254, [_ZZ22bc_gpu_update_edge_optILb0ELi1EEvPfPKiS2_S2_iiPiPyS0_S3_S4_S0_S3_S3_S3_S3_S3_S3_S3_mmmmS2_iiiiE6QQ_row_0];
	add.s64 	%rd255, %rd254, %rd250;
	mov.b32 	%r241, 2;
	st.u32 	[%rd255], %r241;
	mov.b16 	%rs11, 1;
	st.shared.u8 	[_ZZ22bc_gpu_update_edge_optILb0ELi1EEvPfPKiS2_S2_iiPiPyS0_S3_S4_S0_S3_S3_S3_S3_S3_S3_S3_mmmmS2_iiiiE6repeat], %rs11;
$L__BB4_282:
	ld.shared.u64 	%rd256, [_ZZ22bc_gpu_update_edge_optILb0ELi1EEvPfPKiS2_S2_iiPiPyS0_S3_S4_S0_S3_S3_S3_S3_S3_S3_S3_mmmmS2_iiiiE9sigma_row];
	mul.wide.s32 	%rd257, %r152, 8;
	add.s64 	%rd258, %rd256, %rd257;
	ld.u64 	%rd259, [%rd258];
	cvt.rn.f32.u64 	%f15, %rd259;
	mul.wide.s32 	%rd260, %r511, 8;
	add.s64 	%rd261, %rd256, %rd260;
	ld.u64 	%rd262, [%rd261];
	cvt.rn.f32.u64 	%f16, %rd262;
	div.rn.f32 	%f17, %f15, %f16;
	ld.shared.u64 	%rd263, [_ZZ22bc_gpu_update_edge_optILb0ELi1EEvPfPKiS2_S2_iiPiPyS0_S3_S4_S0_S3_S3_S3_S3_S3_S3_S3_mmmmS2_iiiiE9delta_row];
	mul.wide.s32 	%rd264, %r511, 4;
	add.s64 	%rd265, %rd263, %rd264;
	ld.f32 	%f18, [%rd265];
	add.f32 	%f19, %f18, 0f3F800000;
	mul.f32 	%f20, %f17, %f19;
	sub.f32 	%f21, %f71, %f20;
	ld.shared.u64 	%rd266, [_ZZ22bc_gpu_update_edge_optILb0ELi1EEvPfPKiS2_S2_iiPiPyS0_S3_S4_S0_S3_S3_S3_S3_S3_S3_S3_mmmmS2_iiiiE13delta_hat_row_0];
	mul.wide.s32 	%rd267, %r152, 4;
	add.s64 	%rd268, %rd266, %rd267;
	atom.add.f32 	%f22, [%rd268], %f21;
$L__BB4_283:
	add.s32 	%r512, %r512, 1;
	setp.lt.s32 	%p67, %r512, %r150;
	@%p67 bra 	$L__BB4_268;
$L__BB4_284:
	add.s32 	%r511, %r511, %r4;
	setp.lt.s32 	%p68, %r511, %r171;
	@%p68 bra 	$L__BB4_265;
$L__BB4_285:
	bar.sync 	0;
	ld.shared.u8 	%rs12, [_ZZ22bc_gpu_update_edge_optILb0ELi1EEvPfPKiS2_S2_iiPiPyS0_S3_S4_S0_S3_S3_S3_S3_S3_S3_S3_mmmmS2_iiiiE6repeat];
	setp.eq.s16 	%p69, %rs12, 0;
	@%p69 bra 	$L__BB4_294;
	@%p20 bra 	$L__BB4_292;
	ld.shared.u64 	%rd549, [_ZZ22bc_gpu_update_edge_optILb0ELi1EEvPfPKiS2_S2_iiPiPyS0_S3_S4_S0_S3_S3_S3_S3_S3_S3_S3_mmmmS2_iiiiE6QQ_row_0];
	mov.u32 	%r513, %r1;
$L__BB4_288:
	mul.wide.s32 	%rd299, %r513, 4;
	add.s64 	%rd57, %rd549, %rd299;
	ld.u32 	%r158, [%rd57];
	setp.lt.s32 	%p71, %r158, 1;
	@%p71 bra 	$L__BB4_291;
	ld.shared.u64 	%rd300, [_ZZ22bc_gpu_update_edge_optILb0ELi1EEvPfPKiS2_S2_iiPiPyS0_S3_S4_S0_S3_S3_S3_S3_S3_S3_S3_mmmmS2_iiiiE5d_row];
	mul.wide.s32 	%rd301, %r513, 4;
	add.s64 	%rd302, %rd300, %rd301;
	ld.u32 	%r249, [%rd302];
	ld.shared.u32 	%r250, [_ZZ22bc_gpu_update_edge_optILb0ELi1EEvPfPKiS2_S2_iiPiPyS0_S3_S4_S0_S3_S3_S3_S3_S3_S3_S3_mmmmS2_iiiiE13current_depth_0];
	setp.ne.s32 	%p72, %r249, %r250;
	@%p72 bra 	$L__BB4_291;
	add.s32 	%r251, %r158, -1;
	st.u32 	[%rd57], %r251;
	ld.shared.u64 	%rd549, [_ZZ22bc_gpu_update_edge_optILb0ELi1EEvPfPKiS2_S2_iiPiPyS0_S3_S4_S0_S3_S3_S3_S3_S3_S3_S3_mmmmS2_iiiiE6QQ_row_0];
$L__BB4_291:
	add.s32 	%r513, %r513, %r4;
	setp.lt.s32 	%p73, %r513, %r171;
	@%p73 bra 	$L__BB4_288;
$L__BB4_292:
	ld.shared.u32 	%r252, [_ZZ22bc_gpu_update_edge_optILb0ELi1EEvPfPKiS2_S2_iiPiPyS0_S3_S4_S0_S3_S3_S3_S3_S3_S3_S3_mmmmS2_iiiiE13current_depth_0];
	setp.eq.s32 	%p76, %r252, 2147483647;
	mov.pred 	%p216, 0;
	or.pred  	%p77, %p4, %p76;
	@%p77 bra 	$L__BB4_300;
	add.s32 	%r253, %r252, 1;
	st.shared.u32 	[_ZZ22bc_gpu_update_edge_optILb0ELi1EEvPfPKiS2_S2_iiPiPyS0_S3_S4_S0_S3_S3_S3_S3_S3_S3_S3_mmmmS2_iiiiE13current_depth_0], %r253;
	mov.b16 	%rs13, 0;
	st.shared.u8 	[_ZZ22bc_gpu_update_edge_optILb0ELi1EEvPfPKiS2_S2_iiPiPyS0_S3_S4_S0_S3_S3_S3_S3_S3_S3_S3_mmmmS2_iiiiE6repeat], %rs13;
	mov.pred 	%p216, -1;
	bra.uni 	$L__BB4_300;
$L__BB4_294:
	mov.pred 	%p216, -1;
	@%p20 bra 	$L__BB4_300;
	ld.shared.u64 	%rd551, [_ZZ22bc_gpu_update_edge_optILb0ELi1EEvPfPKiS2_S2_iiPiPyS0_S3_S4_S0_S3_S3_S3_S3_S3_S3_S3_mmmmS2_iiiiE6QQ_row_0];
	mov.u32 	%r514, %r1;
$L__BB4_296:
	mul.wide.s32 	%rd303, %r514, 4;
	add.s64 	%rd61, %rd551, %rd303;
	ld.u32 	%r162, [%rd61];
	setp.lt.s32 	%p81, %r162, 1;
	@%p81 bra 	$L__BB4_299;
	ld.shared.u64 	%rd304, [_ZZ22bc_gpu_update_edge_optILb0ELi1EEvPfPKiS2_S2_iiPiPyS0_S3_S4_S0_S3_S3_S3_S3_S3_S3_S3_mmmmS2_iiiiE5d_row];
	mul.wide.s32 	%rd305, %r514, 4;
	add.s64 	%rd306, %rd304, %rd305;
	ld.u32 	%r254, [%rd306];
	ld.shared.u32 	%r255, [_ZZ22bc_gpu_update_edge_optILb0ELi1EEvPfPKiS2_S2_iiPiPyS0_S3_S4_S0_S3_S3_S3_S3_S3_S3_S3_mmmmS2_iiiiE13current_depth_0];
	setp.ne.s32 	%p82, %r254, %r255;
	@%p82 bra 	$L__BB4_299;
	add.s32 	%r256, %r162, -1;
	st.u32 	[%rd61], %r256;
	ld.shared.u64 	%rd551, [_ZZ22bc_gpu_update_edge_optILb0ELi1EEvPfPKiS2_S2_iiPiPyS0_S3_S4_S0_S3_S3_S3_S3_S3_S3_S3_mmmmS2_iiiiE6QQ_row_0];
$L__BB4_299:
	add.s32 	%r514, %r514, %r4;
	setp.lt.s32 	%p84, %r514, %r171;
	@%p84 bra 	$L__BB4_296;
$L__BB4_300:
	ld.shared.u32 	%r164, [_ZZ22bc_gpu_update_edge_optILb0ELi1EEvPfPKiS2_S2_iiPiPyS0_S3_S4_S0_S3_S3_S3_S3_S3_S3_S3_mmmmS2_iiiiE13current_depth_0];
	setp.ne.s32 	%p85, %r164, 2147483647;
	not.pred 	%p86, %p216;
	or.pred  	%p87, %p85, %p86;
	@%p87 bra 	$L__BB4_308;
	@%p4 bra 	$L__BB4_303;
	mov.b16 	%rs15, 0;
	st.shared.u8 	[_ZZ22bc_gpu_update_edge_optILb0ELi1EEvPfPKiS2_S2_iiPiPyS0_S3_S4_S0_S3_S3_S3_S3_S3_S3_S3_mmmmS2_iiiiE7QQfound], %rs15;
	mov.b32 	%r257, 0;
	st.shared.u32 	[_ZZ22bc_gpu_update_edge_optILb0ELi1EEvPfPKiS2_S2_iiPiPyS0_S3_S4_S0_S3_S3_S3_S3_S3_S3_S3_mmmmS2_iiiiE5maxQQ], %r257;
$L__BB4_303:
	bar.sync 	0;
	@%p20 bra 	$L__BB4_309;
	ld.shared.u64 	%rd64, [_ZZ22bc_gpu_update_edge_optILb0ELi1EEvPfPKiS2_S2_iiPiPyS0_S3_S4_S0_S3_S3_S3_S3_S3_S3_S3_mmmmS2_iiiiE6QQ_row_0];
	ld.shared.u64 	%rd65, [_ZZ22bc_gpu_update_edge_optILb0ELi1EEvPfPKiS2_S2_iiPiPyS0_S3_S4_S0_S3_S3_S3_S3_S3_S3_S3_mmmmS2_iiiiE5d_row];
	mov.u32 	%r515, %r1;
$L__BB4_305:
	mul.wide.s32 	%rd307, %r515, 4;
	add.s64 	%rd308, %rd64, %rd307;
	ld.u32 	%r258, [%rd308];
	setp.lt.s32 	%p90, %r258, 1;
	@%p90 bra 	$L__BB4_307;
	mov.b16 	%rs16, 1;
	st.shared.u8 	[_ZZ22bc_gpu_update_edge_optILb0ELi1EEvPfPKiS2_S2_iiPiPyS0_S3_S4_S0_S3_S3_S3_S3_S3_S3_S3_mmmmS2_iiiiE7QQfound], %rs16;
	mul.wide.s32 	%rd309, %r515, 4;
	add.s64 	%rd310, %rd65, %rd309;
	ld.u32 	%r259, [%rd310];
	atom.shared.max.s32 	%r260, [_ZZ22bc_gpu_update_edge_optILb0ELi1EEvPfPKiS2_S2_iiPiPyS0_S3_S4_S0_S3_S3_S3_S3_S3_S3_S3_mmmmS2_iiiiE5maxQQ], %r259;
$L__BB4_307:
	add.s32 	%r515, %r515, %r4;
	setp.lt.s32 	%p91, %r515, %r171;
	@%p91 bra 	$L__BB4_305;
	bra.uni 	$L__BB4_309;
$L__BB4_308:
	mov.b16 	%rs14, 1;
	st.shared.u8 	[_ZZ22bc_gpu_update_edge_optILb0ELi1EEvPfPKiS2_S2_iiPiPyS0_S3_S4_S0_S3_S3_S3_S3_S3_S3_S3_mmmmS2_iiiiE7QQfound], %rs14;
	st.shared.u32 	[_ZZ22bc_gpu_update_edge_optILb0ELi1EEvPfPKiS2_S2_iiPiPyS0_S3_S4_S0_S3_S3_S3_S3_S3_S3_S3_mmmmS2_iiiiE5maxQQ], %r164;
$L__BB4_309:
	bar.sync 	0;
	@%p4 bra 	$L__BB4_317;
	ld.shared.u8 	%rs17, [_ZZ22bc_gpu_update_edge_optILb0ELi1EEvPfPKiS2_S2_iiPiPyS0_S3_S4_S0_S3_S3_S3_S3_S3_S3_S3_mmmmS2_iiiiE6repeat];
	setp.eq.s16 	%p93, %rs17, 0;
	@%p93 bra 	$L__BB4_312;
	mov.b16 	%rs18, 0;
	st.shared.u8 	[_ZZ22bc_gpu_update_edge_optILb0ELi1EEvPfPKiS2_S2_iiPiPyS0_S3_S4_S0_S3_S3_S3_S3_S3_S3_S3_mmmmS2_iiiiE6repeat], %rs18;
	bra.uni 	$L__BB4_317;
$L__BB4_312:
	ld.shared.u8 	%rs19, [_ZZ22bc_gpu_update_edge_optILb0ELi1EEvPfPKiS2_S2_iiPiPyS0_S3_S4_S0_S3_S3_S3_S3_S3_S3_S3_mmmmS2_iiiiE7QQfound];
	setp.ne.s16 	%p94, %rs19, 0;
	@%p94 bra 	$L__BB4_314;
	mov.b32 	%r263, 0;
	st.shared.u32 	[_ZZ22bc_gpu_update_edge_optILb0ELi1EEvPfPKiS2_S2_iiPiPyS0_S3_S4_S0_S3_S3_S3_S3_S3_S3_S3_mmmmS2_iiiiE13current_depth_0], %r263;
	bra.uni 	$L__BB4_317;
$L__BB4_314:
	ld.shared.u32 	%r167, [_ZZ22bc_gpu_update_edge_optILb0ELi1EEvPfPKiS2_S2_iiPiPyS0_S3_S4_S0_S3_S3_S3_S3_S3_S3_S3_mmmmS2_iiiiE13current_depth_0];
	setp.ne.s32 	%p95, %r167, 2147483647;
	@%p95 bra 	$L__BB4_316;
	ld.shared.u32 	%r262, [_ZZ22bc_gpu_update_edge_optILb0ELi1EEvPfPKiS2_S2_iiPiPyS0_S3_S4_S0_S3_S3_S3_S3_S3_S3_S3_mmmmS2_iiiiE5maxQQ];
	st.shared.u32 	[_ZZ22bc_gpu_update_edge_optILb0ELi1EEvPfPKiS2_S2_iiPiPyS0_S3_S4_S0_S3_S3_S3_S3_S3_S3_S3_mmmmS2_iiiiE13current_depth_0], %r262;
	bra.uni 	$L__BB4_317;
$L__BB4_316:
	add.s32 	%r261, %r167, -1;
	st.shared.u32 	[_ZZ22bc_gpu_update_edge_optILb0ELi1EEvPfPKiS2_S2_iiPiPyS0_S3_S4_S0_S3_S3_S3_S3_S3_S3_S3_mmmmS2_iiiiE13current_depth_0], %r261;
$L__BB4_317:
	bar.sync 	0;
	ld.shared.u32 	%r264, [_ZZ22bc_gpu_update_edge_optILb0ELi1EEvPfPKiS2_S2_iiPiPyS0_S3_S4_S0_S3_S3_S3_S3_S3_S3_S3_mmmmS2_iiiiE13current_depth_0];
	setp.gt.s32 	%p96, %r264, 0;
	@%p96 bra 	$L__BB4_263;
	bra.uni 	$L__BB4_248;
$L__BB4_318:
	ld.shared.u64 	%rd171, [_ZZ22bc_gpu_update_edge_optILb0ELi1EEvPfPKiS2_S2_iiPiPyS0_S3_S4_S0_S3_S3_S3_S3_S3_S3_S3_mmmmS2_iiiiE13sigma_hat_row_0];
	mul.wide.s32 	%rd172, %r139, 8;
	add.s64 	%rd173, %rd171, %rd172;
	mul.wide.s32 	%rd174, %r507, 8;
	add.s64 	%rd175, %rd171, %rd174;
	ld.u64 	%rd176, [%rd175];
	atom.add.u64 	%rd177, [%rd173], %rd176;
	mov.b16 	%rs7, 0;
	st.shared.u8 	[_ZZ22bc_gpu_update_edge_optILb0ELi1EEvPfPKiS2_S2_iiPiPyS0_S3_S4_S0_S3_S3_S3_S3_S3_S3_S3_mmmmS2_iiiiE4done_0], %rs7;
	ld.shared.u64 	%rd178, [_ZZ22bc_gpu_update_edge_optILb0ELi1EEvPfPKiS2_S2_iiPiPyS0_S3_S4_S0_S3_S3_S3_S3_S3_S3_S3_mmmmS2_iiiiE6Q2_row_0];
	mul.wide.s32 	%rd179, %r139, 4;
	add.s64 	%rd180, %rd178, %rd179;
	mov.b32 	%r211, 1;
	st.u32 	[%rd180], %r211;
	bra.uni 	$L__BB4_227;

}
	// .globl	_Z22bc_gpu_update_edge_optILb1ELi1EEvPfPKiS2_S2_iiPiPyS0_S3_S4_S0_S3_S3_S3_S3_S3_S3_S3_mmmmS2_iiii
.visible .entry _Z22bc_gpu_update_edge_optILb1ELi1EEvPfPKiS2_S2_iiPiPyS0_S3_S4_S0_S3_S3_S3_S3_S3_S3_S3_mmmmS2_iiii(
	.param .u64 .ptr .align 1 _Z22bc_gpu_update_edge_optILb1ELi1EEvPfPKiS2_S2_iiPiPyS0_S3_S4_S0_S3_S3_S3_S3_S3_S3_S3_mmmmS2_iiii_param_0,
	.param .u64 .ptr .align 1 _Z22bc_gpu_update_edge_optILb1ELi1EEvPfPKiS2_S2_iiPiPyS0_S3_S4_S0_S3_S3_S3_S3_S3_S3_S3_mmmmS2_iiii_param_1,
	.param .u64 .ptr .align 1 _Z22bc_gpu_update_edge_optILb1ELi1EEvPfPKiS2_S2_iiPiPyS0_S3_S4_S0_S3_S3_S3_S3_S3_S3_S3_mmmmS2_iiii_param_2,
	.param .u64 .ptr .align 1 _Z22bc_gpu_update_edge_optILb1ELi1EEvPfPKiS2_S2_iiPiPyS0_S3_S4_S0_S3_S3_S3_S3_S3_S3_S3_mmmmS2_iiii_param_3,
	.param .u32 _Z22bc_gpu_update_edge_optILb1ELi1EEvPfPKiS2_S2_iiPiPyS0_S3_S4_S0_S3_S3_S3_S3_S3_S3_S3_mmmmS2_iiii_param_4,
	.param .u32 _Z22bc_gpu_update_edge_optILb1ELi1EEvPfPKiS2_S2_iiPiPyS0_S3_S4_S0_S3_S3_S3_S3_S3_S3_S3_mmmmS2_iiii_param_5,
	.param .u64 .ptr .align 1 _Z22bc_gpu_update_edge_optILb1ELi1EEvPfPKiS2_S2_iiPiPyS0_S3_S4_S0_S3_S3_S3_S3_S3_S3_S3_mmmmS2_iiii_param_6,
	.param .u64 .ptr .align 1 _Z22bc_gpu_update_edge_optILb1ELi1EEvPfPKiS2_S2_iiPiPyS0_S3_S4_S0_S3_S3_S3_S3_S3_S3_S3_mmmmS2_iiii_param_7,
	.param .u64 .ptr .align 1 _Z22bc_gpu_update_edge_optILb1ELi1EEvPfPKiS2_S2_iiPiPyS0_S3_S4_S0_S3_S3_S3_S3_S3_S3_S3_mmmmS2_iiii_param_8,
	.param .u64 .ptr .align 1 _Z22bc_gpu_update_edge_optILb1ELi1EEvPfPKiS2_S2_iiPiPyS0_S3_S4_S0_S3_S3_S3_S3_S3_S3_S3_mmmmS2_iiii_param_9,
	.param .u64 .ptr .align 1 _Z22bc_gpu_update_edge_optILb1ELi1EEvPfPKiS2_S2_iiPiPyS0_S3_S4_S0_S3_S3_S3_S3_S3_S3_S3_mmmmS2_iiii_param_10,
	.param .u64 .ptr .align 1 _Z22bc_gpu_update_edge_optILb1ELi1EEvPfPKiS2_S2_iiPiPyS0_S3_S4_S0_S3_S3_S3_S3_S3_S3_S3_mmmmS2_iiii_param_11,
	.param .u64 .ptr .align 1 _Z22bc_gpu_update_edge_optILb1ELi1EEvPfPKiS2_S2_iiPiPyS0_S3_S4_S0_S3_S3_S3_S3_S3_S3_S3_mmmmS2_iiii_param_12,
	.param .u64 .ptr .align 1 _Z22bc_gpu_update_edge_optILb1ELi1EEvPfPKiS2_S2_iiPiPyS0_S3_S4_S0_S3_S3_S3_S3_S3_S3_S3_mmmmS2_iiii_param_13,
	.param .u64 .ptr .align 1 _Z22bc_gpu_update_edge_optILb1ELi1EEvPfPKiS2_S2_iiPiPyS0_S3_S4_S0_S3_S3_S3_S3_S3_S3_S3_mmmmS2_iiii_param_14,
	.param .u64 .ptr .align 1 _Z22bc_gpu_update_edge_optILb1ELi1EEvPfPKiS2_S2_iiPiPyS0_S3_S4_S0_S3_S3_S3_S3_S3_S3_S3_mmmmS2_iiii_param_15,
	.param .u64 .ptr .align 1 _Z22bc_gpu_update_edge_optILb1ELi1EEvPfPKiS2_S2_iiPiPyS0_S3_S4_S0_S3_S3_S3_S3_S3_S3_S3_mmmmS2_iiii_param_16,
	.param .u64 .ptr .align 1 _Z22bc_gpu_update_edge_optILb1ELi1EEvPfPKiS2_S2_iiPiPyS0_S3_S4_S0_S3_S3_S3_S3_S3_S3_S3_mmmmS2_iiii_param_17,
	.param .u64 .ptr .align 1 _Z22bc_gpu_update_edge_optILb1ELi1EEvPfPKiS2_S2_iiPiPyS0_S3_S4_S0_S3_S3_S3_S3_S3_S3_S3_mmmmS2_iiii_param_18,
	.param .u64 _Z22bc_gpu_update_edge_optILb1ELi1EEvPfPKiS2_S2_iiPiPyS0_S3_S4_S0_S3_S3_S3_S3_S3_S3_S3_mmmmS2_iiii_param_19,
	.param .u64 _Z22bc_gpu_update_edge_optILb1ELi1EEvPfPKiS2_S2_iiPiPyS0_S3_S4_S0_S3_S3_S3_S3_S3_S3_S3_mmmmS2_iiii_param_20,
	.param .u64 _Z22bc_gpu_update_edge_optILb1ELi1EEvPfPKiS2_S2_iiPiPyS0_S3_S4_S0_S3_S3_S3_S3_S3_S3_S3_mmmmS2_iiii_param_21,
	.param .u64 _Z22bc_gpu_update_edge_optILb1ELi1EEvPfPKiS2_S2_iiPiPyS0_S3_S4_S0_S3_S3_S3_S3_S3_S3_S3_mmmmS2_iiii_param_22,
	.param .u64 .ptr .align 1 _Z22bc_gpu_update_edge_optILb1ELi1EEvPfPKiS2_S2_iiPiPyS0_S3_S4_S0_S3_S3_S3_S3_S3_S3_S3_mmmmS2_iiii_param_23,
	.param .u32 _Z22bc_gpu_update_edge_optILb1ELi1EEvPfPKiS2_S2_iiPiPyS0_S3_S4_S0_S3_S3_S3_S3_S3_S3_S3_mmmmS2_iiii_param_24,
	.param .u32 _Z22bc_gpu_update_edge_optILb1ELi1EEvPfPKiS2_S2_iiPiPyS0_S3_S4_S0_S3_S3_S3_S3_S3_S3_S3_mmmmS2_iiii_param_25,
	.param .u32 _Z22bc_gpu_update_edge_optILb1ELi1EEvPfPKiS2_S2_iiPiPyS0_S3_S4_S0_S3_S3_S3_S3_S3_S3_S3_mmmmS2_iiii_param_26,
	.param .u32 _Z22bc_gpu_update_edge_optILb1ELi1EEvPfPKiS2_S2_iiPiPyS0_S3_S4_S0_S3_S3_S3_S3_S3_S3_S3_mmmmS2_iiii_param_27
)
{
	.reg .pred 	%p<217>;
	.reg .b16 	%rs<20>;
	.reg .b32 	%r<518>;
	.reg .b32 	%f<72>;
	.reg .b64 	%rd<567>;
	// demoted variable
	.shared .align 4 .u32 _ZZ22bc_gpu_update_edge_optILb1ELi1EEvPfPKiS2_S2_iiPiPyS0_S3_S4_S0_S3_S3_S3_S3_S3_S3_S3_mmmmS2_iiiiE1l;
	// demoted variable
	.shared .align 4 .u32 _ZZ22bc_gpu_update_edge_optILb1ELi1EEvPfPKiS2_S2_iiPiPyS0_S3_S4_S0_S3_S3_S3_S3_S3_S3_S3_mmmmS2_iiiiE1i;
	// demoted variable
	.shared .align 1 .u8 _ZZ22bc_gpu_update_edge_optILb1ELi1EEvPfPKiS2_S2_iiPiPyS0_S3_S4_S0_S3_S3_S3_S3_S3_S3_S3_mmmmS2_iiiiE7compute;
	// demoted variable
	.shared .align 4 .u32 _ZZ22bc_gpu_update_edge_optILb1ELi1EEvPfPKiS2_S2_iiPiPyS0_S3_S4_S0_S3_S3_S3_S3_S3_S3_S3_mmmmS2_iiiiE9recompute;
	// demoted variable
	.shared .align 4 .u32 _ZZ22bc_gpu_update_edge_optILb1ELi1EEvPfPKiS2_S2_iiPiPyS0_S3_S4_S0_S3_S3_S3_S3_S3_S3_S3_mmmmS2_iiiiE5u_low;
	// demoted variable
	.shared .align 4 .u32 _ZZ22bc_gpu_update_edge_optILb1ELi1EEvPfPKiS2_S2_iiPiPyS0_S3_S4_S0_S3_S3_S3_S3_S3_S3_S3_mmmmS2_iiiiE6u_high;
	// demoted variable
	.shared .align 8 .u64 _ZZ22bc_gpu_update_edge_optILb1ELi1EEvPfPKiS2_S2_iiPiPyS0_S3_S4_S0_S3_S3_S3_S3_S3_S3_S3_mmmmS2_iiiiE5d_row;
	// demoted variable
	.shared .align 8 .u64 _ZZ22bc_gpu_update_edge_optILb1ELi1EEvPfPKiS2_S2_iiPiPyS0_S3_S4_S0_S3_S3_S3_S3_S3_S3_S3_mmmmS2_iiiiE9sigma_row;
	// demoted variable
	.shared .align 8 .u64 _ZZ22bc_gpu_update_edge_optILb1ELi1EEvPfPKiS2_S2_iiPiPyS0_S3_S4_S0_S3_S3_S3_S3_S3_S3_S3_mmmmS2_iiiiE9delta_row;
	// demoted variable
	.shared .align 4 .u32 _ZZ22bc_gpu_update_edge_optILb1ELi1EEvPfPKiS2_S2_iiPiPyS0_S3_S4_S0_S3_S3_S3_S3_S3_S3_S3_mmmmS2_iiiiE9src_level;
	// demoted variable
	.shared .align 4 .u32 _ZZ22bc_gpu_update_edge_optILb1ELi1EEvPfPKiS2_S2_iiPiPyS0_S3_S4_S0_S3_S3_S3_S3_S3_S3_S3_mmmmS2_iiiiE9dst_level;
	// demoted variable
	.shared .align 4 .u32 _ZZ22bc_gpu_update_edge_optILb1ELi1EEvPfPKiS2_S2_iiPiPyS0_S3_S4_S0_S3_S3_S3_S3_S3_S3_S3_mmmmS2_iiiiE5Q_len;
	// demoted variable
	.shared .align 4 .u32 _ZZ22bc_gpu_update_edge_optILb1ELi1EEvPfPKiS2_S2_iiPiPyS0_S3_S4_S0_S3_S3_S3_S3_S3_S3_S3_mmmmS2_iiiiE6Q2_len;
	// demoted variable
	.shared .align 4 .u32 _ZZ22bc_gpu_update_edge_optILb1ELi1EEvPfPKiS2_S2_iiPiPyS0_S3_S4_S0_S3_S3_S3_S3_S3_S3_S3_mmmmS2_iiiiE6QQ_len;
	// demoted variable
	.shared .align 4 .b8 _ZZ22bc_gpu_update_edge_optILb1ELi1EEvPfPKiS2_S2_iiPiPyS0_S3_S4_S0_S3_S3_S3_S3_S3_S3_S3_mmmmS2_iiiiE8Q_shared[12200];
	// demoted variable
	.shared .align 4 .b8 _ZZ22bc_gpu_update_edge_optILb1ELi1EEvPfPKiS2_S2_iiPiPyS0_S3_S4_S0_S3_S3_S3_S3_S3_S3_S3_mmmmS2_iiiiE9Q2_shared[12200];
	// demoted variable
	.shared .align 8 .u64 _ZZ22bc_gpu_update_edge_optILb1ELi1EEvPfPKiS2_S2_iiPiPyS0_S3_S4_S0_S3_S3_S3_S3_S3_S3_S3_mmmmS2_iiiiE11touched_row;
	// demoted variable
	.shared .align 8 .u64 _ZZ22bc_gpu_update_edge_optILb1ELi1EEvPfPKiS2_S2_iiPiPyS0_S3_S4_S0_S3_S3_S3_S3_S3_S3_S3_mmmmS2_iiiiE13sigma_hat_row;
	// demoted variable
	.shared .align 8 .u64 _ZZ22bc_gpu_update_edge_optILb1ELi1EEvPfPKiS2_S2_iiPiPyS0_S3_S4_S0_S3_S3_S3_S3_S3_S3_S3_mmmmS2_iiiiE13delta_hat_row;
	// demoted variable
	.shared .align 8 .u64 _ZZ22bc_gpu_update_edge_optILb1ELi1EEvPfPKiS2_S2_iiPiPyS0_S3_S4_S0_S3_S3_S3_S3_S3_S3_S3_mmmmS2_iiiiE5Q_row;
	// demoted variable
	.shared .align 8 .u64 _ZZ22bc_gpu_update_edge_optILb1ELi1EEvPfPKiS2_S2_iiPiPyS0_S3_S4_S0_S3_S3_S3_S3_S3_S3_S3_mmmmS2_iiiiE6Q2_row;
	// demoted variable
	.shared .align 8 .u64 _ZZ22bc_gpu_update_edge_optILb1ELi1EEvPfPKiS2_S2_iiPiPyS0_S3_S4_S0_S3_S3_S3_S3_S3_S3_S3_mmmmS2_iiiiE8temp_row;
	// demoted variable
	.shared .align 8 .u64 _ZZ22bc_gpu_update_edge_optILb1ELi1EEvPfPKiS2_S2_iiPiPyS0_S3_S4_S0_S3_S3_S3_S3_S3_S3_S3_mmmmS2_iiiiE6QQ_row;
	// demoted variable
	.shared .align 4 .u32 _ZZ22bc_gpu_update_edge_optILb1ELi1EEvPfPKiS2_S2_iiPiPyS0_S3_S4_S0_S3_S3_S3_S3_S3_S3_S3_mmmmS2_iiiiE13current_depth;
	// demoted variable
	.shared .align 4 .b8 _ZZ22bc_gpu_update_edge_optILb1ELi1EEvPfPKiS2_S2_iiPiPyS0_S3_S4_S0_S3_S3_S3_S3_S3_S3_S3_mmmmS2_iiiiE4temp[24400];
	// demoted variable
	.shared .align 8 .u64 _ZZ22bc_gpu_update_edge_optILb1ELi1EEvPfPKiS2_S2_iiPiPyS0_S3_S4_S0_S3_S3_S3_S3_S3_S3_S3_mmmmS2_iiiiE11touched_row_0;
	// demoted variable
	.shared .align 8 .u64 _ZZ22bc_gpu_update_edge_optILb1ELi1EEvPfPKiS2_S2_iiPiPyS0_S3_S4_S0_S3_S3_S3_S3_S3_S3_S3_mmmmS2_iiiiE13sigma_hat_row_0;
	// demoted variable
	.shared .align 8 .u64 _ZZ22bc_gpu_update_edge_optILb1ELi1EEvPfPKiS2_S2_iiPiPyS0_S3_S4_S0_S3_S3_S3_S3_S3_S3_S3_mmmmS2_iiiiE13delta_hat_row_0;
	// demoted variable
	.shared .align 8 .u64 _ZZ22bc_gpu_update_edge_optILb1ELi1EEvPfPKiS2_S2_iiPiPyS0_S3_S4_S0_S3_S3_S3_S3_S3_S3_S3_mmmmS2_iiiiE9moved_row;
	// demoted variable
	.shared .align 8 .u64 _ZZ22bc_gpu_update_edge_optILb1ELi1EEvPfPKiS2_S2_iiPiPyS0_S3_S4_S0_S3_S3_S3_S3_S3_S3_S3_mmmmS2_iiiiE12movement_row;
	// demoted variable
	.shared .align 8 .u64 _ZZ22bc_gpu_update_edge_optILb1ELi1EEvPfPKiS2_S2_iiPiPyS0_S3_S4_S0_S3_S3_S3_S3_S3_S3_S3_mmmmS2_iiiiE5Q_row_0;
	// demoted variable
	.shared .align 8 .u64 _ZZ22bc_gpu_update_edge_optILb1ELi1EEvPfPKiS2_S2_iiPiPyS0_S3_S4_S0_S3_S3_S3_S3_S3_S3_S3_mmmmS2_iiiiE6Q2_row_0;
	// demoted variable
	.shared .align 8 .u64 _ZZ22bc_gpu_update_edge_optILb1ELi1EEvPfPKiS2_S2_iiPiPyS0_S3_S4_S0_S3_S3_S3_S3_S3_S3_S3_mmmmS2_iiiiE6QQ_row_0;
	// demoted variable
	.shared .align 4 .u32 _ZZ22bc_gpu_update_edge_optILb1ELi1EEvPfPKiS2_S2_iiPiPyS0_S3_S4_S0_S3_S3_S3_S3_S3_S3_S3_mmmmS2_iiiiE13current_depth_0;
	// demoted variable
	.shared .align 1 .u8 _ZZ22bc_gpu_update_edge_optILb1ELi1EEvPfPKiS2_S2_iiPiPyS0_S3_S4_S0_S3_S3_S3_S3_S3_S3_S3_mmmmS2_iiiiE4done_0;
	// demoted variable
	.shared .align 1 .u8 _ZZ22bc_gpu_update_edge_optILb1ELi1EEvPfPKiS2_S2_iiPiPyS0_S3_S4_S0_S3_S3_S3_S3_S3_S3_S3_mmmmS2_iiiiE6repeat;
	// demoted variable
	.shared .align 1 .u8 _ZZ22bc_gpu_update_edge_optILb1ELi1EEvPfPKiS2_S2_iiPiPyS0_S3_S4_S0_S3_S3_S3_S3_S3_S3_S3_mmmmS2_iiiiE7QQfound;
	// demoted variable
	.shared .align 4 .u32 _ZZ22bc_gpu_update_edge_optILb1ELi1EEvPfPKiS2_S2_iiPiPyS0_S3_S4_S0_S3_S3_S3_S3_S3_S3_S3_mmmmS2_iiiiE5maxQQ;
	ld.param.u64 	%rd86, [_Z22bc_gpu_update_edge_optILb1ELi1EEvPfPKiS2_S2_iiPiPyS0_S3_S4_S0_S3_S3_S3_S3_S3_S3_S3_mmmmS2_iiii_param_0];
	ld.param.u64 	%rd87, [_Z22bc_gpu_update_edge_optILb1ELi1EEvPfPKiS2_S2_iiPiPyS0_S3_S4_S0_S3_S3_S3_S3_S3_S3_S3_mmmmS2_iiii_param_1];
	ld.param.u64 	%rd88, [_Z22bc_gpu_update_edge_optILb1ELi1EEvPfPKiS2_S2_iiPiPyS0_S3_S4_S0_S3_S3_S3_S3_S3_S3_S3_mmmmS2_iiii_param_3];
	ld.param.u32 	%r171, [_Z22bc_gpu_update_edge_optILb1ELi1EEvPfPKiS2_S2_iiPiPyS0_S3_S4_S0_S3_S3_S3_S3_S3_S3_S3_mmmmS2_iiii_param_4];
	ld.param.u64 	%rd68, [_Z22bc_gpu_update_edge_optILb1ELi1EEvPfPKiS2_S2_iiPiPyS0_S3_S4_S0_S3_S3_S3_S3_S3_S3_S3_mmmmS2_iiii_param_6];
	ld.param.u64 	%rd69, [_Z22bc_gpu_update_edge_optILb1ELi1EEvPfPKiS2_S2_iiPiPyS0_S3_S4_S0_S3_S3_S3_S3_S3_S3_S3_mmmmS2_iiii_param_7];
	ld.param.u64 	%rd81, [_Z22bc_gpu_update_edge_optILb1ELi1EEvPfPKiS2_S2_iiPiPyS0_S3_S4_S0_S3_S3_S3_S3_S3_S3_S3_mmmmS2_iiii_param_19];
	ld.param.u64 	%rd82, [_Z22bc_gpu_update_edge_optILb1ELi1EEvPfPKiS2_S2_iiPiPyS0_S3_S4_S0_S3_S3_S3_S3_S3_S3_S3_mmmmS2_iiii_param_20];
	ld.param.u32 	%r172, [_Z22bc_gpu_update_edge_optILb1ELi1EEvPfPKiS2_S2_iiPiPyS0_S3_S4_S0_S3_S3_S3_S3_S3_S3_S3_mmmmS2_iiii_param_24];
	ld.param.u32 	%r173, [_Z22bc_gpu_update_edge_optILb1ELi1EEvPfPKiS2_S2_iiPiPyS0_S3_S4_S0_S3_S3_S3_S3_S3_S3_S3_mmmmS2_iiii_param_25];
	ld.param.u32 	%r174, [_Z22bc_gpu_update_edge_optILb1ELi1EEvPfPKiS2_S2_iiPiPyS0_S3_S4_S0_S3_S3_S3_S3_S3_S3_S3_mmmmS2_iiii_param_26];
	ld.param.u32 	%r175, [_Z22bc_gpu_update_edge_optILb1ELi1EEvPfPKiS2_S2_iiPiPyS0_S3_S4_S0_S3_S3_S3_S3_S3_S3_S3_mmmmS2_iiii_param_27];
	cvta.to.global.u64 	%rd1, %rd87;
	cvta.to.global.u64 	%rd2, %rd88;
	cvta.to.global.u64 	%rd3, %rd86;
	mov.u32 	%r1, %tid.x;
	setp.ne.s32 	%p2, %r1, 0;
	@%p2 bra 	$L__BB5_2;
	mov.u32 	%r176, %ctaid.x;
	add.s32 	%r177, %r172, %r176;
	st.shared.u32 	[_ZZ22bc_gpu_update_edge_optILb1ELi1EEvPfPKiS2_S2_iiPiPyS0_S3_S4_S0_S3_S3_S3_S3_S3_S3_S3_mmmmS2_iiiiE1l], %r177;
$L__BB5_2:
	bar.sync 	0;
	ld.shared.u32 	%r465, [_ZZ22bc_gpu_update_edge_optILb1ELi1EEvPfPKiS2_S2_iiPiPyS0_S3_S4_S0_S3_S3_S3_S3_S3_S3_S3_mmmmS2_iiiiE1l];
	setp.ge.s32 	%p3, %r465, %r173;
	@%p3 bra 	$L__BB5_262;
	ld.param.u64 	%rd553, [_Z22bc_gpu_update_edge_optILb1ELi1EEvPfPKiS2_S2_iiPiPyS0_S3_S4_S0_S3_S3_S3_S3_S3_S3_S3_mmmmS2_iiii_param_23];
	ld.param.u64 	%rd552, [_Z22bc_gpu_update_edge_optILb1ELi1EEvPfPKiS2_S2_iiPiPyS0_S3_S4_S0_S3_S3_S3_S3_S3_S3_S3_mmmmS2_iiii_param_22];
	ld.param.u64 	%rd551, [_Z22bc_gpu_update_edge_optILb1ELi1EEvPfPKiS2_S2_iiPiPyS0_S3_S4_S0_S3_S3_S3_S3_S3_S3_S3_mmmmS2_iiii_param_21];
	ld.param.u64 	%rd550, [_Z22bc_gpu_update_edge_optILb1ELi1EEvPfPKiS2_S2_iiPiPyS0_S3_S4_S0_S3_S3_S3_S3_S3_S3_S3_mmmmS2_iiii_param_18];
	ld.param.u64 	%rd549, [_Z22bc_gpu_update_edge_optILb1ELi1EEvPfPKiS2_S2_iiPiPyS0_S3_S4_S0_S3_S3_S3_S3_S3_S3_S3_mmmmS2_iiii_param_17];
	ld.param.u64 	%rd548, [_Z22bc_gpu_update_edge_optILb1ELi1EEvPfPKiS2_S2_iiPiPyS0_S3_S4_S0_S3_S3_S3_S3_S3_S3_S3_mmmmS2_iiii_param_16];
	ld.param.u64 	%rd547, [_Z22bc_gpu_update_edge_optILb1ELi1EEvPfPKiS2_S2_iiPiPyS0_S3_S4_S0_S3_S3_S3_S3_S3_S3_S3_mmmmS2_iiii_param_15];
	ld.param.u64 	%rd546, [_Z22bc_gpu_update_edge_optILb1ELi1EEvPfPKiS2_S2_iiPiPyS0_S3_S4_S0_S3_S3_S3_S3_S3_S3_S3_mmmmS2_iiii_param_14];
	ld.param.u64 	%rd545, [_Z22bc_gpu_update_edge_optILb1ELi1EEvPfPKiS2_S2_iiPiPyS0_S3_S4_S0_S3_S3_S3_S3_S3_S3_S3_mmmmS2_iiii_param_13];
	ld.param.u64 	%rd544, [_Z22bc_gpu_update_edge_optILb1ELi1EEvPfPKiS2_S2_iiPiPyS0_S3_S4_S0_S3_S3_S3_S3_S3_S3_S3_mmmmS2_iiii_param_12];
	ld.param.u64 	%rd543, [_Z22bc_gpu_update_edge_optILb1ELi1EEvPfPKiS2_S2_iiPiPyS0_S3_S4_S0_S3_S3_S3_S3_S3_S3_S3_mmmmS2_iiii_param_11];
	ld.param.u64 	%rd542, [_Z22bc_gpu_update_edge_optILb1ELi1EEvPfPKiS2_S2_iiPiPyS0_S3_S4_S0_S3_S3_S3_S3_S3_S3_S3_mmmmS2_iiii_param_10];
	ld.param.u64 	%rd541, [_Z22bc_gpu_update_edge_optILb1ELi1EEvPfPKiS2_S2_iiPiPyS0_S3_S4_S0_S3_S3_S3_S3_S3_S3_S3_mmmmS2_iiii_param_9];
	mov.u32 	%r3, %ctaid.x;
	cvt.u64.u32 	%rd89, %r3;
	mul.lo.s64 	%rd90, %rd81, %rd89;
	add.s64 	%rd4, %rd541, %rd90;
	mad.lo.s64 	%rd5, %rd82, %rd89, %rd542;
	add.s64 	%rd6, %rd543, %rd90;
	add.s64 	%rd7, %rd544, %rd90;
	add.s64 	%rd8, %rd545, %rd90;
	mul.lo.s64 	%rd91, %rd551, %rd89;
	add.s64 	%rd9, %rd546, %rd91;
	add.s64 	%rd10, %rd547, %rd91;
	add.s64 	%rd11, %rd548, %rd90;
	mov.u32 	%r4, %ntid.x;
	mad.lo.s64 	%rd12, %rd552, %rd89, %rd549;
	mov.u32 	%r5, %nctaid.x;
	cvta.to.global.u64 	%rd13, %rd553;
	cvta.to.global.u64 	%rd14, %rd550;
	cvta.to.global.u64 	%rd15, %rd68;
$L__BB5_4:
	setp.ne.s32 	%p4, %r1, 0;
	@%p4 bra 	$L__BB5_6;
	mul.wide.s32 	%rd92, %r465, 4;
	add.s64 	%rd93, %rd13, %rd92;
	ld.global.nc.u32 	%r178, [%rd93];
	st.shared.u32 	[_ZZ22bc_gpu_update_edge_optILb1ELi1EEvPfPKiS2_S2_iiPiPyS0_S3_S4_S0_S3_S3_S3_S3_S3_S3_S3_mmmmS2_iiiiE1i], %r178;
$L__BB5_6:
	bar.sync 	0;
	@%p4 bra 	$L__BB5_10;
	ld.shared.u32 	%r179, [_ZZ22bc_gpu_update_edge_optILb1ELi1EEvPfPKiS2_S2_iiPiPyS0_S3_S4_S0_S3_S3_S3_S3_S3_S3_S3_mmmmS2_iiiiE1l];
	mul.wide.s32 	%rd94, %r179, 4;
	add.s64 	%rd95, %rd14, %rd94;
	atom.global.exch.b32 	%r180, [%rd95], 1;
	setp.ne.s32 	%p6, %r180, 0;
	@%p6 bra 	$L__BB5_9;
	mov.b16 	%rs2, 1;
	st.shared.u8 	[_ZZ22bc_gpu_update_edge_optILb1ELi1EEvPfPKiS2_S2_iiPiPyS0_S3_S4_S0_S3_S3_S3_S3_S3_S3_S3_mmmmS2_iiiiE7compute], %rs2;
	bra.uni 	$L__BB5_10;
$L__BB5_9:
	mov.b16 	%rs1, 0;
	st.shared.u8 	[_ZZ22bc_gpu_update_edge_optILb1ELi1EEvPfPKiS2_S2_iiPiPyS0_S3_S4_S0_S3_S3_S3_S3_S3_S3_S3_mmmmS2_iiiiE7compute], %rs1;
$L__BB5_10:
	bar.sync 	0;
	ld.shared.u8 	%rs3, [_ZZ22bc_gpu_update_edge_optILb1ELi1EEvPfPKiS2_S2_iiPiPyS0_S3_S4_S0_S3_S3_S3_S3_S3_S3_S3_mmmmS2_iiiiE7compute];
	setp.ne.s16 	%p7, %rs3, 0;
	@%p7 bra 	$L__BB5_14;
	@%p4 bra 	$L__BB5_13;
	ld.shared.u32 	%r463, [_ZZ22bc_gpu_update_edge_optILb1ELi1EEvPfPKiS2_S2_iiPiPyS0_S3_S4_S0_S3_S3_S3_S3_S3_S3_S3_mmmmS2_iiiiE1l];
	add.s32 	%r464, %r463, 1;
	st.shared.u32 	[_ZZ22bc_gpu_update_edge_optILb1ELi1EEvPfPKiS2_S2_iiPiPyS0_S3_S4_S0_S3_S3_S3_S3_S3_S3_S3_mmmmS2_iiiiE1l], %r464;
$L__BB5_13:
	bar.sync 	0;
	bra.uni 	$L__BB5_261;
$L__BB5_14:
	@%p4 bra 	$L__BB5_28;
	ld.param.u64 	%rd540, [_Z22bc_gpu_update_edge_optILb1ELi1EEvPfPKiS2_S2_iiPiPyS0_S3_S4_S0_S3_S3_S3_S3_S3_S3_S3_mmmmS2_iiii_param_8];
	ld.shared.s32 	%rd96, [_ZZ22bc_gpu_update_edge_optILb1ELi1EEvPfPKiS2_S2_iiPiPyS0_S3_S4_S0_S3_S3_S3_S3_S3_S3_S3_mmmmS2_iiiiE1l];
	mul.lo.s64 	%rd97, %rd81, %rd96;
	add.s64 	%rd98, %rd15, %rd97;
	add.s64 	%rd99, %rd68, %rd97;
	st.shared.u64 	[_ZZ22bc_gpu_update_edge_optILb1ELi1EEvPfPKiS2_S2_iiPiPyS0_S3_S4_S0_S3_S3_S3_S3_S3_S3_S3_mmmmS2_iiiiE5d_row], %rd99;
	mad.lo.s64 	%rd100, %rd82, %rd96, %rd69;
	st.shared.u64 	[_ZZ22bc_gpu_update_edge_optILb1ELi1EEvPfPKiS2_S2_iiPiPyS0_S3_S4_S0_S3_S3_S3_S3_S3_S3_S3_mmmmS2_iiiiE9sigma_row], %rd100;
	add.s64 	%rd101, %rd540, %rd97;
	st.shared.u64 	[_ZZ22bc_gpu_update_edge_optILb1ELi1EEvPfPKiS2_S2_iiPiPyS0_S3_S4_S0_S3_S3_S3_S3_S3_S3_S3_mmmmS2_iiiiE9delta_row], %rd101;
	mul.wide.s32 	%rd102, %r174, 4;
	add.s64 	%rd103, %rd98, %rd102;
	ld.global.u32 	%r7, [%rd103];
	st.shared.u32 	[_ZZ22bc_gpu_update_edge_optILb1ELi1EEvPfPKiS2_S2_iiPiPyS0_S3_S4_S0_S3_S3_S3_S3_S3_S3_S3_mmmmS2_iiiiE9src_level], %r7;
	mul.wide.s32 	%rd104, %r175, 4;
	add.s64 	%rd105, %rd98, %rd104;
	ld.global.u32 	%r8, [%rd105];
	st.shared.u32 	[_ZZ22bc_gpu_update_edge_optILb1ELi1EEvPfPKiS2_S2_iiPiPyS0_S3_S4_S0_S3_S3_S3_S3_S3_S3_S3_mmmmS2_iiiiE9dst_level], %r8;
	setp.ne.s32 	%p9, %r7, %r8;
	@%p9 bra 	$L__BB5_17;
	mov.b32 	%r186, 0;
	st.shared.u32 	[_ZZ22bc_gpu_update_edge_optILb1ELi1EEvPfPKiS2_S2_iiPiPyS0_S3_S4_S0_S3_S3_S3_S3_S3_S3_S3_mmmmS2_iiiiE9recompute], %r186;
	bra.uni 	$L__BB5_28;
$L__BB5_17:
	setp.ne.s32 	%p10, %r7, 2147483647;
	setp.ne.s32 	%p11, %r8, 2147483647;
	and.pred  	%p12, %p10, %p11;
	@%p12 bra 	$L__BB5_21;
	mov.b32 	%r185, 2;
	st.shared.u32 	[_ZZ22bc_gpu_update_edge_optILb1ELi1EEvPfPKiS2_S2_iiPiPyS0_S3_S4_S0_S3_S3_S3_S3_S3_S3_S3_mmmmS2_iiiiE9recompute], %r185;
	setp.le.s32 	%p16, %r7, %r8;
	@%p16 bra 	$L__BB5_20;
	st.shared.u32 	[_ZZ22bc_gpu_update_edge_optILb1ELi1EEvPfPKiS2_S2_iiPiPyS0_S3_S4_S0_S3_S3_S3_S3_S3_S3_S3_mmmmS2_iiiiE5u_low], %r174;
	st.shared.u32 	[_ZZ22bc_gpu_update_edge_optILb1ELi1EEvPfPKiS2_S2_iiPiPyS0_S3_S4_S0_S3_S3_S3_S3_S3_S3_S3_mmmmS2_iiiiE6u_high], %r175;
	bra.uni 	$L__BB5_28;
$L__BB5_20:
	st.shared.u32 	[_ZZ22bc_gpu_update_edge_optILb1ELi1EEvPfPKiS2_S2_iiPiPyS0_S3_S4_S0_S3_S3_S3_S3_S3_S3_S3_mmmmS2_iiiiE6u_high], %r174;
	st.shared.u32 	[_ZZ22bc_gpu_update_edge_optILb1ELi1EEvPfPKiS2_S2_iiPiPyS0_S3_S4_S0_S3_S3_S3_S3_S3_S3_S3_mmmmS2_iiiiE5u_low], %r175;
	bra.uni 	$L__BB5_28;
$L__BB5_21:
	sub.s32 	%r181, %r7, %r8;
	abs.s32 	%r182, %r181;
	setp.ne.s32 	%p13, %r182, 1;
	@%p13 bra 	$L__BB5_25;
	mov.b32 	%r184, 1;
	st.shared.u32 	[_ZZ22bc_gpu_update_edge_optILb1ELi1EEvPfPKiS2_S2_iiPiPyS0_S3_S4_S0_S3_S3_S3_S3_S3_S3_S3_mmmmS2_iiiiE9recompute], %r184;
	setp.le.s32 	%p15, %r7, %r8;
	@%p15 bra 	$L__BB5_24;
	st.shared.u32 	[_ZZ22bc_gpu_update_edge_optILb1ELi1EEvPfPKiS2_S2_iiPiPyS0_S3_S4_S0_S3_S3_S3_S3_S3_S3_S3_mmmmS2_iiiiE5u_low], %r174;
	st.shared.u32 	[_ZZ22bc_gpu_update_edge_optILb1ELi1EEvPfPKiS2_S2_iiPiPyS0_S3_S4_S0_S3_S3_S3_S3_S3_S3_S3_mmmmS2_iiiiE6u_high], %r175;
	bra.uni 	$L__BB5_28;
$L__BB5_24:
	st.shared.u32 	[_ZZ22bc_gpu_update_edge_optILb1ELi1EEvPfPKiS2_S2_iiPiPyS0_S3_S4_S0_S3_S3_S3_S3_S3_S3_S3_mmmmS2_iiiiE6u_high], %r174;
	st.shared.u32 	[_ZZ22bc_gpu_update_edge_optILb1ELi1EEvPfPKiS2_S2_iiPiPyS0_S3_S4_S0_S3_S3_S3_S3_S3_S3_S3_mmmmS2_iiiiE5u_low], %r175;
	bra.uni 	$L__BB5_28;
$L__BB5_25:
	mov.b32 	%r183, 2;
	st.shared.u32 	[_ZZ22bc_gpu_update_edge_optILb1ELi1EEvPfPKiS2_S2_iiPiPyS0_S3_S4_S0_S3_S3_S3_S3_S3_S3_S3_mmmmS2_iiiiE9recompute], %r183;
	setp.le.s32 	%p14, %r7, %r8;
	@%p14 bra 	$L__BB5_27;
	st.shared.u32 	[_ZZ22bc_gpu_update_edge_optILb1ELi1EEvPfPKiS2_S2_iiPiPyS0_S3_S4_S0_S3_S3_S3_S3_S3_S3_S3_mmmmS2_iiiiE5u_low], %r174;
	st.shared.u32 	[_ZZ22bc_gpu_update_edge_optILb1ELi1EEvPfPKiS2_S2_iiPiPyS0_S3_S4_S0_S3_S3_S3_S3_S3_S3_S3_mmmmS2_iiiiE6u_high], %r175;
	bra.uni 	$L__BB5_28;
$L__BB5_27:
	st.shared.u32 	[_ZZ22bc_gpu_update_edge_optILb1ELi1EEvPfPKiS2_S2_iiPiPyS0_S3_S4_S0_S3_S3_S3_S3_S3_S3_S3_mmmmS2_iiiiE6u_high], %r174;
	st.shared.u32 	[_ZZ22bc_gpu_update_edge_optILb1ELi1EEvPfPKiS2_S2_iiPiPyS0_S3_S4_S0_S3_S3_S3_S3_S3_S3_S3_mmmmS2_iiiiE5u_low], %r175;
$L__BB5_28:
	bar.sync 	0;
	ld.shared.u32 	%r187, [_ZZ22bc_gpu_update_edge_optILb1ELi1EEvPfPKiS2_S2_iiPiPyS0_S3_S4_S0_S3_S3_S3_S3_S3_S3_S3_mmmmS2_iiiiE9recompute];
	setp.eq.s32 	%p17, %r187, 2;
	@%p17 bra 	$L__BB5_204;
	setp.ne.s32 	%p18, %r187, 1;
	@%p18 bra 	$L__BB5_258;
	@%p4 bra 	$L__BB5_32;
	st.shared.u64 	[_ZZ22bc_gpu_update_edge_optILb1ELi1EEvPfPKiS2_S2_iiPiPyS0_S3_S4_S0_S3_S3_S3_S3_S3_S3_S3_mmmmS2_iiiiE11touched_row], %rd4;
	st.shared.u64 	[_ZZ22bc_gpu_update_edge_optILb1ELi1EEvPfPKiS2_S2_iiPiPyS0_S3_S4_S0_S3_S3_S3_S3_S3_S3_S3_mmmmS2_iiiiE13sigma_hat_row], %rd5;
	st.shared.u64 	[_ZZ22bc_gpu_update_edge_optILb1ELi1EEvPfPKiS2_S2_iiPiPyS0_S3_S4_S0_S3_S3_S3_S3_S3_S3_S3_mmmmS2_iiiiE13delta_hat_row], %rd6;
	st.shared.u64 	[_ZZ22bc_gpu_update_edge_optILb1ELi1EEvPfPKiS2_S2_iiPiPyS0_S3_S4_S0_S3_S3_S3_S3_S3_S3_S3_mmmmS2_iiiiE5Q_row], %rd9;
	st.shared.u64 	[_ZZ22bc_gpu_update_edge_optILb1ELi1EEvPfPKiS2_S2_iiPiPyS0_S3_S4_S0_S3_S3_S3_S3_S3_S3_S3_mmmmS2_iiiiE6Q2_row], %rd10;
	st.shared.u64 	[_ZZ22bc_gpu_update_edge_optILb1ELi1EEvPfPKiS2_S2_iiPiPyS0_S3_S4_S0_S3_S3_S3_S3_S3_S3_S3_mmmmS2_iiiiE8temp_row], %rd12;
	st.shared.u64 	[_ZZ22bc_gpu_update_edge_optILb1ELi1EEvPfPKiS2_S2_iiPiPyS0_S3_S4_S0_S3_S3_S3_S3_S3_S3_S3_mmmmS2_iiiiE6QQ_row], %rd11;
$L__BB5_32:
	setp.ge.s32 	%p104, %r1, %r171;
	bar.sync 	0;
	@%p104 bra 	$L__BB5_38;
	mov.u32 	%r466, %r1;
$L__BB5_34:
	ld.shared.u32 	%r270, [_ZZ22bc_gpu_update_edge_optILb1ELi1EEvPfPKiS2_S2_iiPiPyS0_S3_S4_S0_S3_S3_S3_S3_S3_S3_S3_mmmmS2_iiiiE5u_low];
	setp.ne.s32 	%p105, %r466, %r270;
	@%p105 bra 	$L__BB5_36;
	ld.shared.u64 	%rd349, [_ZZ22bc_gpu_update_edge_optILb1ELi1EEvPfPKiS2_S2_iiPiPyS0_S3_S4_S0_S3_S3_S3_S3_S3_S3_S3_mmmmS2_iiiiE11touched_row];
	mul.wide.s32 	%rd350, %r466, 4;
	add.s64 	%rd351, %rd349, %rd350;
	mov.b32 	%r272, -1;
	st.u32 	[%rd351], %r272;
	ld.shared.u64 	%rd352, [_ZZ22bc_gpu_update_edge_optILb1ELi1EEvPfPKiS2_S2_iiPiPyS0_S3_S4_S0_S3_S3_S3_S3_S3_S3_S3_mmmmS2_iiiiE9sigma_row];
	mul.wide.s32 	%rd353, %r466, 8;
	add.s64 	%rd354, %rd352, %rd353;
	ld.u64 	%rd355, [%rd354];
	ld.shared.u32 	%r273, [_ZZ22bc_gpu_update_edge_optILb1ELi1EEvPfPKiS2_S2_iiPiPyS0_S3_S4_S0_S3_S3_S3_S3_S3_S3_S3_mmmmS2_iiiiE6u_high];
	mul.wide.s32 	%rd356, %r273, 8;
	add.s64 	%rd357, %rd352, %rd356;
	ld.u64 	%rd358, [%rd357];
	add.s64 	%rd359, %rd358, %rd355;
	ld.shared.u64 	%rd360, [_ZZ22bc_gpu_update_edge_optILb1ELi1EEvPfPKiS2_S2_iiPiPyS0_S3_S4_S0_S3_S3_S3_S3_S3_S3_S3_mmmmS2_iiiiE13sigma_hat_row];
	add.s64 	%rd361, %rd360, %rd353;
	st.u64 	[%rd361], %rd359;
	bra.uni 	$L__BB5_37;
$L__BB5_36:
	ld.shared.u64 	%rd340, [_ZZ22bc_gpu_update_edge_optILb1ELi1EEvPfPKiS2_S2_iiPiPyS0_S3_S4_S0_S3_S3_S3_S3_S3_S3_S3_mmmmS2_iiiiE11touched_row];
	mul.wide.s32 	%rd341, %r466, 4;
	add.s64 	%rd342, %rd340, %rd341;
	mov.b32 	%r271, 0;
	st.u32 	[%rd342], %r271;
	ld.shared.u64 	%rd343, [_ZZ22bc_gpu_update_edge_optILb1ELi1EEvPfPKiS2_S2_iiPiPyS0_S3_S4_S0_S3_S3_S3_S3_S3_S3_S3_mmmmS2_iiiiE9sigma_row];
	mul.wide.s32 	%rd344, %r466, 8;
	add.s64 	%rd345, %rd343, %rd344;
	ld.u64 	%rd346, [%rd345];
	ld.shared.u64 	%rd347, [_ZZ22bc_gpu_update_edge_optILb1ELi1EEvPfPKiS2_S2_iiPiPyS0_S3_S4_S0_S3_S3_S3_S3_S3_S3_S3_mmmmS2_iiiiE13sigma_hat_row];
	add.s64 	%rd348, %rd347, %rd344;
	st.u64 	[%rd348], %rd346;
$L__BB5_37:
	ld.shared.u64 	%rd362, [_ZZ22bc_gpu_update_edge_optILb1ELi1EEvPfPKiS2_S2_iiPiPyS0_S3_S4_S0_S3_S3_S3_S3_S3_S3_S3_mmmmS2_iiiiE13delta_hat_row];
	mul.wide.s32 	%rd363, %r466, 4;
	add.s64 	%rd364, %rd362, %rd363;
	mov.b32 	%r274, 0;
	st.u32 	[%rd364], %r274;
	ld.shared.u64 	%rd365, [_ZZ22bc_gpu_update_edge_optILb1ELi1EEvPfPKiS2_S2_iiPiPyS0_S3_S4_S0_S3_S3_S3_S3_S3_S3_S3_mmmmS2_iiiiE5Q_row];
	add.s64 	%rd366, %rd365, %rd363;
	mov.b32 	%r275, -1;
	st.u32 	[%rd366], %r275;
	ld.shared.u64 	%rd367, [_ZZ22bc_gpu_update_edge_optILb1ELi1EEvPfPKiS2_S2_iiPiPyS0_S3_S4_S0_S3_S3_S3_S3_S3_S3_S3_mmmmS2_iiiiE6Q2_row];
	add.s64 	%rd368, %rd367, %rd363;
	st.u32 	[%rd368], %r275;
	ld.shared.u64 	%rd369, [_ZZ22bc_gpu_update_edge_optILb1ELi1EEvPfPKiS2_S2_iiPiPyS0_S3_S4_S0_S3_S3_S3_S3_S3_S3_S3_mmmmS2_iiiiE6QQ_row];
	add.s64 	%rd370, %rd369, %rd363;
	st.u32 	[%rd370], %r275;
	add.s32 	%r466, %r466, %r4;
	setp.lt.s32 	%p106, %r466, %r171;
	@%p106 bra 	$L__BB5_34;
$L__BB5_38:
	@%p4 bra 	$L__BB5_40;
	ld.shared.u64 	%rd371, [_ZZ22bc_gpu_update_edge_optILb1ELi1EEvPfPKiS2_S2_iiPiPyS0_S3_S4_S0_S3_S3_S3_S3_S3_S3_S3_mmmmS2_iiiiE5d_row];
	ld.shared.u32 	%r276, [_ZZ22bc_gpu_update_edge_optILb1ELi1EEvPfPKiS2_S2_iiPiPyS0_S3_S4_S0_S3_S3_S3_S3_S3_S3_S3_mmmmS2_iiiiE5u_low];
	mul.wide.s32 	%rd372, %r276, 4;
	add.s64 	%rd373, %rd371, %rd372;
	ld.u32 	%r277, [%rd373];
	st.shared.u32 	[_ZZ22bc_gpu_update_edge_optILb1ELi1EEvPfPKiS2_S2_iiPiPyS0_S3_S4_S0_S3_S3_S3_S3_S3_S3_S3_mmmmS2_iiiiE13current_depth], %r277;
	st.shared.u32 	[_ZZ22bc_gpu_update_edge_optILb1ELi1EEvPfPKiS2_S2_iiPiPyS0_S3_S4_S0_S3_S3_S3_S3_S3_S3_S3_mmmmS2_iiiiE8Q_shared], %r276;
	mov.b32 	%r278, 1;
	st.shared.u32 	[_ZZ22bc_gpu_update_edge_optILb1ELi1EEvPfPKiS2_S2_iiPiPyS0_S3_S4_S0_S3_S3_S3_S3_S3_S3_S3_mmmmS2_iiiiE5Q_len], %r278;
	mov.b32 	%r279, 0;
	st.shared.u32 	[_ZZ22bc_gpu_update_edge_optILb1ELi1EEvPfPKiS2_S2_iiPiPyS0_S3_S4_S0_S3_S3_S3_S3_S3_S3_S3_mmmmS2_iiiiE6Q2_len], %r279;
	ld.shared.u64 	%rd374, [_ZZ22bc_gpu_update_edge_optILb1ELi1EEvPfPKiS2_S2_iiPiPyS0_S3_S4_S0_S3_S3_S3_S3_S3_S3_S3_mmmmS2_iiiiE6QQ_row];
	st.u32 	[%rd374], %r276;
	st.shared.u32 	[_ZZ22bc_gpu_update_edge_optILb1ELi1EEvPfPKiS2_S2_iiPiPyS0_S3_S4_S0_S3_S3_S3_S3_S3_S3_S3_mmmmS2_iiiiE6QQ_len], %r278;
$L__BB5_40:
	bar.sync 	0;
	mov.u32 	%r500, %r1;
$L__BB5_41:
	ld.shared.u32 	%r280, [_ZZ22bc_gpu_update_edge_optILb1ELi1EEvPfPKiS2_S2_iiPiPyS0_S3_S4_S0_S3_S3_S3_S3_S3_S3_S3_mmmmS2_iiiiE5Q_len];
	setp.ge.s32 	%p108, %r500, %r280;
	@%p108 bra 	$L__BB5_54;
	setp.gt.s32 	%p109, %r500, 3049;
	@%p109 bra 	$L__BB5_44;
	shl.b32 	%r281, %r500, 2;
	mov.u32 	%r282, _ZZ22bc_gpu_update_edge_optILb1ELi1EEvPfPKiS2_S2_iiPiPyS0_S3_S4_S0_S3_S3_S3_S3_S3_S3_S3_mmmmS2_iiiiE8Q_shared;
	add.s32 	%r283, %r282, %r281;
	ld.shared.u32 	%r468, [%r283];
	bra.uni 	$L__BB5_45;
$L__BB5_44:
	ld.shared.u64 	%rd375, [_ZZ22bc_gpu_update_edge_optILb1ELi1EEvPfPKiS2_S2_iiPiPyS0_S3_S4_S0_S3_S3_S3_S3_S3_S3_S3_mmmmS2_iiiiE5Q_row];
	mul.wide.u32 	%rd376, %r500, 4;
	add.s64 	%rd377, %rd375, %rd376;
	ld.u32 	%r468, [%rd377];
$L__BB5_45:
	mul.wide.s32 	%rd378, %r468, 4;
	add.s64 	%rd379, %rd1, %rd378;
	ld.global.nc.u32 	%r469, [%rd379];
	ld.global.nc.u32 	%r16, [%rd379+4];
	setp.ge.s32 	%p110, %r469, %r16;
	@%p110 bra 	$L__BB5_54;
	ld.shared.u64 	%rd555, [_ZZ22bc_gpu_update_edge_optILb1ELi1EEvPfPKiS2_S2_iiPiPyS0_S3_S4_S0_S3_S3_S3_S3_S3_S3_S3_mmmmS2_iiiiE5d_row];
$L__BB5_47:
	mul.wide.s32 	%rd380, %r469, 4;
	add.s64 	%rd381, %rd2, %rd380;
	ld.global.nc.u32 	%r18, [%rd381];
	mul.wide.s32 	%rd382, %r18, 4;
	add.s64 	%rd383, %rd555, %rd382;
	ld.u32 	%r284, [%rd383];
	mul.wide.s32 	%rd384, %r468, 4;
	add.s64 	%rd385, %rd555, %rd384;
	ld.u32 	%r285, [%rd385];
	add.s32 	%r286, %r285, 1;
	setp.ne.s32 	%p111, %r284, %r286;
	@%p111 bra 	$L__BB5_53;
	ld.shared.u64 	%rd386, [_ZZ22bc_gpu_update_edge_optILb1ELi1EEvPfPKiS2_S2_iiPiPyS0_S3_S4_S0_S3_S3_S3_S3_S3_S3_S3_mmmmS2_iiiiE11touched_row];
	mul.wide.s32 	%rd387, %r18, 4;
	add.s64 	%rd388, %rd386, %rd387;
	ld.u32 	%r287, [%rd388];
	setp.ne.s32 	%p112, %r287, 0;
	@%p112 bra 	$L__BB5_52;
	atom.shared.add.u32 	%r19, [_ZZ22bc_gpu_update_edge_optILb1ELi1EEvPfPKiS2_S2_iiPiPyS0_S3_S4_S0_S3_S3_S3_S3_S3_S3_S3_mmmmS2_iiiiE6Q2_len], 1;
	setp.gt.s32 	%p113, %r19, 3049;
	@%p113 bra 	$L__BB5_51;
	shl.b32 	%r288, %r19, 2;
	mov.u32 	%r289, _ZZ22bc_gpu_update_edge_optILb1ELi1EEvPfPKiS2_S2_iiPiPyS0_S3_S4_S0_S3_S3_S3_S3_S3_S3_S3_mmmmS2_iiiiE9Q2_shared;
	add.s32 	%r290, %r289, %r288;
	st.shared.u32 	[%r290], %r18;
	bra.uni 	$L__BB5_52;
$L__BB5_51:
	ld.shared.u64 	%rd389, [_ZZ22bc_gpu_update_edge_optILb1ELi1EEvPfPKiS2_S2_iiPiPyS0_S3_S4_S0_S3_S3_S3_S3_S3_S3_S3_mmmmS2_iiiiE6Q2_row];
	mul.wide.u32 	%rd390, %r19, 4;
	add.s64 	%rd391, %rd389, %rd390;
	st.u32 	[%rd391], %r18;
$L__BB5_52:
	ld.shared.u64 	%rd392, [_ZZ22bc_gpu_update_edge_optILb1ELi1EEvPfPKiS2_S2_iiPiPyS0_S3_S4_S0_S3_S3_S3_S3_S3_S3_S3_mmmmS2_iiiiE13sigma_hat_row];
	mul.wide.s32 	%rd393, %r18, 8;
	add.s64 	%rd394, %rd392, %rd393;
	mul.wide.s32 	%rd395, %r468, 8;
	add.s64 	%rd396, %rd392, %rd395;
	ld.u64 	%rd397, [%rd396];
	ld.shared.u64 	%rd398, [_ZZ22bc_gpu_update_edge_optILb1ELi1EEvPfPKiS2_S2_iiPiPyS0_S3_S4_S0_S3_S3_S3_S3_S3_S3_S3_mmmmS2_iiiiE9sigma_row];
	add.s64 	%rd399, %rd398, %rd395;
	ld.u64 	%rd400, [%rd399];
	sub.s64 	%rd401, %rd397, %rd400;
	atom.add.u64 	%rd402, [%rd394], %rd401;
	ld.shared.u64 	%rd555, [_ZZ22bc_gpu_update_edge_optILb1ELi1EEvPfPKiS2_S2_iiPiPyS0_S3_S4_S0_S3_S3_S3_S3_S3_S3_S3_mmmmS2_iiiiE5d_row];
$L__BB5_53:
	add.s32 	%r469, %r469, 1;
	setp.lt.s32 	%p114, %r469, %r16;
	@%p114 bra 	$L__BB5_47;
$L__BB5_54:
	bar.sync 	0;
	@%p4 bra 	$L__BB5_56;
	ld.shared.u32 	%r291, [_ZZ22bc_gpu_update_edge_optILb1ELi1EEvPfPKiS2_S2_iiPiPyS0_S3_S4_S0_S3_S3_S3_S3_S3_S3_S3_mmmmS2_iiiiE5Q_len];
	sub.s32 	%r292, %r291, %r4;
	st.shared.u32 	[_ZZ22bc_gpu_update_edge_optILb1ELi1EEvPfPKiS2_S2_iiPiPyS0_S3_S4_S0_S3_S3_S3_S3_S3_S3_S3_mmmmS2_iiiiE5Q_len], %r292;
$L__BB5_56:
	bar.sync 	0;
	ld.shared.u32 	%r293, [_ZZ22bc_gpu_update_edge_optILb1ELi1EEvPfPKiS2_S2_iiPiPyS0_S3_S4_S0_S3_S3_S3_S3_S3_S3_S3_mmmmS2_iiiiE5Q_len];
	setp.gt.s32 	%p116, %r293, 0;
	@%p116 bra 	$L__BB5_167;
	ld.shared.u32 	%r471, [_ZZ22bc_gpu_update_edge_optILb1ELi1EEvPfPKiS2_S2_iiPiPyS0_S3_S4_S0_S3_S3_S3_S3_S3_S3_S3_mmmmS2_iiiiE6Q2_len];
	setp.eq.s32 	%p117, %r471, 0;
	@%p117 bra 	$L__BB5_169;
	setp.ge.s32 	%p118, %r1, %r471;
	@%p118 bra 	$L__BB5_64;
	mov.u32 	%r470, %r1;
$L__BB5_60:
	setp.gt.s32 	%p119, %r470, 3049;
	@%p119 bra 	$L__BB5_62;
	ld.shared.u64 	%rd409, [_ZZ22bc_gpu_update_edge_optILb1ELi1EEvPfPKiS2_S2_iiPiPyS0_S3_S4_S0_S3_S3_S3_S3_S3_S3_S3_mmmmS2_iiiiE11touched_row];
	shl.b32 	%r296, %r470, 2;
	mov.u32 	%r297, _ZZ22bc_gpu_update_edge_optILb1ELi1EEvPfPKiS2_S2_iiPiPyS0_S3_S4_S0_S3_S3_S3_S3_S3_S3_S3_mmmmS2_iiiiE9Q2_shared;
	add.s32 	%r298, %r297, %r296;
	ld.shared.u32 	%r299, [%r298];
	mul.wide.s32 	%rd410, %r299, 4;
	add.s64 	%rd411, %rd409, %rd410;
	mov.b32 	%r300, -1;
	st.u32 	[%rd411], %r300;
	bra.uni 	$L__BB5_63;
$L__BB5_62:
	ld.shared.u64 	%rd403, [_ZZ22bc_gpu_update_edge_optILb1ELi1EEvPfPKiS2_S2_iiPiPyS0_S3_S4_S0_S3_S3_S3_S3_S3_S3_S3_mmmmS2_iiiiE11touched_row];
	ld.shared.u64 	%rd404, [_ZZ22bc_gpu_update_edge_optILb1ELi1EEvPfPKiS2_S2_iiPiPyS0_S3_S4_S0_S3_S3_S3_S3_S3_S3_S3_mmmmS2_iiiiE6Q2_row];
	mul.wide.u32 	%rd405, %r470, 4;
	add.s64 	%rd406, %rd404, %rd405;
	ld.u32 	%r294, [%rd406];
	mul.wide.s32 	%rd407, %r294, 4;
	add.s64 	%rd408, %rd403, %rd407;
	mov.b32 	%r295, -1;
	st.u32 	[%rd408], %r295;
$L__BB5_63:
	add.s32 	%r470, %r470, %r4;
	ld.shared.u32 	%r471, [_ZZ22bc_gpu_update_edge_optILb1ELi1EEvPfPKiS2_S2_iiPiPyS0_S3_S4_S0_S3_S3_S3_S3_S3_S3_S3_mmmmS2_iiiiE6Q2_len];
	setp.lt.s32 	%p120, %r470, %r471;
	@%p120 bra 	$L__BB5_60;
$L__BB5_64:
	setp.lt.u32 	%p121, %r471, 2;
	mov.u32 	%r473, %r471;
	@%p121 bra 	$L__BB5_70;
	add.s32 	%r301, %r471, -1;
	shr.s32 	%r302, %r301, 1;
	or.b32  	%r303, %r302, %r301;
	shr.s32 	%r304, %r303, 2;
	or.b32  	%r305, %r304, %r303;
	shr.s32 	%r306, %r305, 4;
	or.b32  	%r307, %r306, %r305;
	shr.s32 	%r308, %r307, 8;
	or.b32  	%r309, %r308, %r307;
	shr.s32 	%r310, %r309, 16;
	or.b32  	%r26, %r310, %r309;
	add.s32 	%r473, %r26, 1;
	add.s32 	%r472, %r471, %r1;
	setp.gt.s32 	%p122, %r472, %r26;
	@%p122 bra 	$L__BB5_70;
$L__BB5_66:
	setp.gt.s32 	%p123, %r472, 3049;
	@%p123 bra 	$L__BB5_68;
	shl.b32 	%r312, %r472, 2;
	mov.u32 	%r313, _ZZ22bc_gpu_update_edge_optILb1ELi1EEvPfPKiS2_S2_iiPiPyS0_S3_S4_S0_S3_S3_S3_S3_S3_S3_S3_mmmmS2_iiiiE9Q2_shared;
	add.s32 	%r314, %r313, %r312;
	mov.b32 	%r315, 2147483647;
	st.shared.u32 	[%r314], %r315;
	bra.uni 	$L__BB5_69;
$L__BB5_68:
	ld.shared.u64 	%rd412, [_ZZ22bc_gpu_update_edge_optILb1ELi1EEvPfPKiS2_S2_iiPiPyS0_S3_S4_S0_S3_S3_S3_S3_S3_S3_S3_mmmmS2_iiiiE6Q2_row];
	mul.wide.u32 	%rd413, %r472, 4;
	add.s64 	%rd414, %rd412, %rd413;
	mov.b32 	%r311, 2147483647;
	st.u32 	[%rd414], %r311;
$L__BB5_69:
	add.s32 	%r472, %r472, %r4;
	setp.le.s32 	%p124, %r472, %r26;
	@%p124 bra 	$L__BB5_66;
$L__BB5_70:
	bar.sync 	0;
	setp.lt.s32 	%p125, %r473, 3050;
	mov.u32 	%r474, %r1;
	@%p125 bra 	$L__BB5_71;
	bra.uni 	$L__BB5_80;
$L__BB5_71:
	setp.lt.s32 	%p126, %r473, 2;
	@%p126 bra 	$L__BB5_133;
	mov.b32 	%r487, 2;
$L__BB5_73:
	shr.s32 	%r488, %r487, 1;
	setp.lt.s32 	%p127, %r488, 1;
	@%p127 bra 	$L__BB5_132;
$L__BB5_74:
	setp.ge.u32 	%p128, %r1, %r473;
	@%p128 bra 	$L__BB5_131;
	mov.u32 	%r489, %r1;
$L__BB5_76:
	xor.b32  	%r74, %r489, %r488;
	setp.le.u32 	%p129, %r74, %r489;
	@%p129 bra 	$L__BB5_130;
	and.b32  	%r317, %r489, %r487;
	setp.ne.s32 	%p130, %r317, 0;
	@%p130 bra 	$L__BB5_128;
	shl.b32 	%r321, %r489, 2;
	mov.u32 	%r322, _ZZ22bc_gpu_update_edge_optILb1ELi1EEvPfPKiS2_S2_iiPiPyS0_S3_S4_S0_S3_S3_S3_S3_S3_S3_S3_mmmmS2_iiiiE9Q2_shared;
	add.s32 	%r75, %r322, %r321;
	ld.shared.u32 	%r76, [%r75];
	shl.b32 	%r323, %r74, 2;
	add.s32 	%r77, %r322, %r323;
	ld.shared.u32 	%r78, [%r77];
	setp.le.s32 	%p132, %r76, %r78;
	@%p132 bra 	$L__BB5_130;
	st.shared.u32 	[%r75], %r78;
	st.shared.u32 	[%r77], %r76;
	bra.uni 	$L__BB5_130;
$L__BB5_80:
	shl.b32 	%r395, %r474, 2;
	mov.u32 	%r396, _ZZ22bc_gpu_update_edge_optILb1ELi1EEvPfPKiS2_S2_iiPiPyS0_S3_S4_S0_S3_S3_S3_S3_S3_S3_S3_mmmmS2_iiiiE9Q2_shared;
	add.s32 	%r397, %r396, %r395;
	ld.shared.u32 	%r398, [%r397];
	ld.shared.u64 	%rd418, [_ZZ22bc_gpu_update_edge_optILb1ELi1EEvPfPKiS2_S2_iiPiPyS0_S3_S4_S0_S3_S3_S3_S3_S3_S3_S3_mmmmS2_iiiiE6Q2_row];
	mul.wide.u32 	%rd419, %r474, 4;
	add.s64 	%rd420, %rd418, %rd419;
	st.u32 	[%rd420], %r398;
	add.s32 	%r474, %r474, %r4;
	setp.lt.u32 	%p157, %r474, 3050;
	@%p157 bra 	$L__BB5_80;
	mov.b32 	%r475, 2;
	ld.shared.u64 	%rd20, [_ZZ22bc_gpu_update_edge_optILb1ELi1EEvPfPKiS2_S2_iiPiPyS0_S3_S4_S0_S3_S3_S3_S3_S3_S3_S3_mmmmS2_iiiiE6Q2_row];
$L__BB5_82:
	shr.s32 	%r476, %r475, 1;
	setp.lt.s32 	%p158, %r476, 1;
	@%p158 bra 	$L__BB5_93;
$L__BB5_83:
	setp.ge.u32 	%p159, %r1, %r473;
	@%p159 bra 	$L__BB5_92;
	mov.u32 	%r477, %r1;
$L__BB5_85:
	xor.b32  	%r38, %r477, %r476;
	setp.le.u32 	%p160, %r38, %r477;
	@%p160 bra 	$L__BB5_91;
	and.b32  	%r400, %r477, %r475;
	setp.ne.s32 	%p161, %r400, 0;
	@%p161 bra 	$L__BB5_89;
	mul.wide.u32 	%rd423, %r477, 4;
	add.s64 	%rd21, %rd20, %rd423;
	ld.u32 	%r39, [%rd21];
	mul.wide.s32 	%rd424, %r38, 4;
	add.s64 	%rd22, %rd20, %rd424;
	ld.u32 	%r40, [%rd22];
	setp.le.s32 	%p163, %r39, %r40;
	@%p163 bra 	$L__BB5_91;
	st.u32 	[%rd21], %r40;
	st.u32 	[%rd22], %r39;
	bra.uni 	$L__BB5_91;
$L__BB5_89:
	mul.wide.u32 	%rd421, %r477, 4;
	add.s64 	%rd23, %rd20, %rd421;
	ld.u32 	%r41, [%rd23];
	mul.wide.s32 	%rd422, %r38, 4;
	add.s64 	%rd24, %rd20, %rd422;
	ld.u32 	%r42, [%rd24];
	setp.ge.s32 	%p162, %r41, %r42;
	@%p162 bra 	$L__BB5_91;
	st.u32 	[%rd23], %r42;
	st.u32 	[%rd24], %r41;
$L__BB5_91:
	add.s32 	%r477, %r477, %r4;
	setp.lt.u32 	%p164, %r477, %r473;
	@%p164 bra 	$L__BB5_85;
$L__BB5_92:
	bar.sync 	0;
	shr.u32 	%r44, %r476, 1;
	setp.gt.u32 	%p165, %r476, 1;
	mov.u32 	%r476, %r44;
	@%p165 bra 	$L__BB5_83;
$L__BB5_93:
	shl.b32 	%r475, %r475, 1;
	setp.le.s32 	%p166, %r475, %r473;
	@%p166 bra 	$L__BB5_82;
	setp.ge.u32 	%p167, %r1, %r473;
	ld.shared.u64 	%rd25, [_ZZ22bc_gpu_update_edge_optILb1ELi1EEvPfPKiS2_S2_iiPiPyS0_S3_S4_S0_S3_S3_S3_S3_S3_S3_S3_mmmmS2_iiiiE5Q_row];
	@%p167 bra 	$L__BB5_102;
	ld.shared.u64 	%rd26, [_ZZ22bc_gpu_update_edge_optILb1ELi1EEvPfPKiS2_S2_iiPiPyS0_S3_S4_S0_S3_S3_S3_S3_S3_S3_S3_mmmmS2_iiiiE6Q2_row];
	mov.u32 	%r478, %r1;
$L__BB5_96:
	setp.ne.s32 	%p168, %r478, 0;
	@%p168 bra 	$L__BB5_98;
	mov.b32 	%r406, 1;
	st.u32 	[%rd25], %r406;
	bra.uni 	$L__BB5_101;
$L__BB5_98:
	mul.wide.u32 	%rd425, %r478, 4;
	add.s64 	%rd426, %rd26, %rd425;
	ld.u32 	%r401, [%rd426];
	add.s32 	%r402, %r478, -1;
	mul.wide.u32 	%rd427, %r402, 4;
	add.s64 	%rd428, %rd26, %rd427;
	ld.u32 	%r403, [%rd428];
	setp.ne.s32 	%p169, %r401, %r403;
	@%p169 bra 	$L__BB5_100;
	mul.wide.u32 	%rd431, %r478, 4;
	add.s64 	%rd432, %rd25, %rd431;
	mov.b32 	%r405, 0;
	st.u32 	[%rd432], %r405;
	bra.uni 	$L__BB5_101;
$L__BB5_100:
	mul.wide.u32 	%rd429, %r478, 4;
	add.s64 	%rd430, %rd25, %rd429;
	mov.b32 	%r404, 1;
	st.u32 	[%rd430], %r404;
$L__BB5_101:
	add.s32 	%r478, %r478, %r4;
	setp.lt.u32 	%p170, %r478, %r473;
	@%p170 bra 	$L__BB5_96;
$L__BB5_102:
	bar.sync 	0;
	ld.shared.u64 	%rd27, [_ZZ22bc_gpu_update_edge_optILb1ELi1EEvPfPKiS2_S2_iiPiPyS0_S3_S4_S0_S3_S3_S3_S3_S3_S3_S3_mmmmS2_iiiiE5Q_row];
	ld.shared.u64 	%rd28, [_ZZ22bc_gpu_update_edge_optILb1ELi1EEvPfPKiS2_S2_iiPiPyS0_S3_S4_S0_S3_S3_S3_S3_S3_S3_S3_mmmmS2_iiiiE8temp_row];
	@%p167 bra 	$L__BB5_105;
	mov.u32 	%r479, %r1;
$L__BB5_104:
	mul.wide.u32 	%rd433, %r479, 4;
	add.s64 	%rd434, %rd27, %rd433;
	ld.u32 	%r407, [%rd434];
	add.s64 	%rd435, %rd28, %rd433;
	st.u32 	[%rd435], %r407;
	add.s32 	%r479, %r479, %r4;
	setp.lt.u32 	%p172, %r479, %r473;
	@%p172 bra 	$L__BB5_104;
$L__BB5_105:
	bar.sync 	0;
	mov.b32 	%r482, 0;
	mov.b32 	%r480, 1;
	mov.u32 	%r481, %r480;
$L__BB5_106:
	xor.b32  	%r482, %r482, 1;
	xor.b32  	%r481, %r481, 1;
	bar.sync 	0;
	@%p167 bra 	$L__BB5_111;
	mul.lo.s32 	%r56, %r481, %r473;
	mul.lo.s32 	%r57, %r482, %r473;
	mov.u32 	%r483, %r1;
$L__BB5_108:
	add.s32 	%r59, %r483, %r56;
	mul.wide.u32 	%rd436, %r59, 4;
	add.s64 	%rd437, %rd28, %rd436;
	ld.u32 	%r60, [%rd437];
	add.s32 	%r410, %r483, %r57;
	mul.wide.u32 	%rd438, %r410, 4;
	add.s64 	%rd29, %rd28, %rd438;
	st.u32 	[%rd29], %r60;
	setp.lt.u32 	%p174, %r483, %r480;
	@%p174 bra 	$L__BB5_110;
	sub.s32 	%r411, %r59, %r480;
	mul.wide.u32 	%rd439, %r411, 4;
	add.s64 	%rd440, %rd28, %rd439;
	ld.u32 	%r412, [%rd440];
	add.s32 	%r413, %r60, %r412;
	st.u32 	[%rd29], %r413;
$L__BB5_110:
	add.s32 	%r483, %r483, %r4;
	setp.lt.u32 	%p175, %r483, %r473;
	@%p175 bra 	$L__BB5_108;
$L__BB5_111:
	shl.b32 	%r480, %r480, 1;
	setp.lt.s32 	%p176, %r480, %r473;
	@%p176 bra 	$L__BB5_106;
	@%p167 bra 	$L__BB5_115;
	mul.lo.s32 	%r50, %r482, %r473;
	mov.u32 	%r484, %r1;
$L__BB5_114:
	add.s32 	%r414, %r484, %r50;
	mul.wide.u32 	%rd441, %r414, 4;
	add.s64 	%rd442, %rd28, %rd441;
	ld.u32 	%r415, [%rd442];
	mul.wide.u32 	%rd443, %r484, 4;
	add.s64 	%rd444, %rd27, %rd443;
	st.u32 	[%rd444], %r415;
	add.s32 	%r484, %r484, %r4;
	setp.lt.u32 	%p178, %r484, %r473;
	@%p178 bra 	$L__BB5_114;
$L__BB5_115:
	bar.sync 	0;
	@%p4 bra 	$L__BB5_117;
	ld.shared.u64 	%rd445, [_ZZ22bc_gpu_update_edge_optILb1ELi1EEvPfPKiS2_S2_iiPiPyS0_S3_S4_S0_S3_S3_S3_S3_S3_S3_S3_mmmmS2_iiiiE5Q_row];
	ld.shared.u32 	%r416, [_ZZ22bc_gpu_update_edge_optILb1ELi1EEvPfPKiS2_S2_iiPiPyS0_S3_S4_S0_S3_S3_S3_S3_S3_S3_S3_mmmmS2_iiiiE6Q2_len];
	mul.wide.s32 	%rd446, %r416, 4;
	add.s64 	%rd447, %rd445, %rd446;
	ld.u32 	%r417, [%rd447+-4];
	st.shared.u32 	[_ZZ22bc_gpu_update_edge_optILb1ELi1EEvPfPKiS2_S2_iiPiPyS0_S3_S4_S0_S3_S3_S3_S3_S3_S3_S3_mmmmS2_iiiiE5Q_len], %r417;
	mov.b32 	%r418, 0;
	st.shared.u32 	[_ZZ22bc_gpu_update_edge_optILb1ELi1EEvPfPKiS2_S2_iiPiPyS0_S3_S4_S0_S3_S3_S3_S3_S3_S3_S3_mmmmS2_iiiiE6Q2_len], %r418;
$L__BB5_117:
	bar.sync 	0;
	setp.ge.s32 	%p180, %r1, %r473;
	@%p180 bra 	$L__BB5_125;
	mov.u32 	%r485, %r1;
$L__BB5_119:
	setp.ne.s32 	%p181, %r485, 0;
	@%p181 bra 	$L__BB5_122;
	ld.shared.u64 	%rd457, [_ZZ22bc_gpu_update_edge_optILb1ELi1EEvPfPKiS2_S2_iiPiPyS0_S3_S4_S0_S3_S3_S3_S3_S3_S3_S3_mmmmS2_iiiiE5Q_row];
	ld.u32 	%r422, [%rd457];
	setp.ne.s32 	%p183, %r422, 1;
	@%p183 bra 	$L__BB5_124;
	ld.shared.u64 	%rd458, [_ZZ22bc_gpu_update_edge_optILb1ELi1EEvPfPKiS2_S2_iiPiPyS0_S3_S4_S0_S3_S3_S3_S3_S3_S3_S3_mmmmS2_iiiiE6Q2_row];
	ld.u32 	%r423, [%rd458];
	ld.shared.u64 	%rd459, [_ZZ22bc_gpu_update_edge_optILb1ELi1EEvPfPKiS2_S2_iiPiPyS0_S3_S4_S0_S3_S3_S3_S3_S3_S3_S3_mmmmS2_iiiiE8temp_row];
	st.u32 	[%rd459], %r423;
	bra.uni 	$L__BB5_124;
$L__BB5_122:
	ld.shared.u64 	%rd448, [_ZZ22bc_gpu_update_edge_optILb1ELi1EEvPfPKiS2_S2_iiPiPyS0_S3_S4_S0_S3_S3_S3_S3_S3_S3_S3_mmmmS2_iiiiE5Q_row];
	mul.wide.s32 	%rd449, %r485, 4;
	add.s64 	%rd450, %rd448, %rd449;
	ld.u32 	%r66, [%rd450];
	ld.u32 	%r419, [%rd450+-4];
	sub.s32 	%r420, %r66, %r419;
	setp.ne.s32 	%p182, %r420, 1;
	@%p182 bra 	$L__BB5_124;
	ld.shared.u64 	%rd451, [_ZZ22bc_gpu_update_edge_optILb1ELi1EEvPfPKiS2_S2_iiPiPyS0_S3_S4_S0_S3_S3_S3_S3_S3_S3_S3_mmmmS2_iiiiE6Q2_row];
	mul.wide.s32 	%rd452, %r485, 4;
	add.s64 	%rd453, %rd451, %rd452;
	ld.u32 	%r421, [%rd453];
	ld.shared.u64 	%rd454, [_ZZ22bc_gpu_update_edge_optILb1ELi1EEvPfPKiS2_S2_iiPiPyS0_S3_S4_S0_S3_S3_S3_S3_S3_S3_S3_mmmmS2_iiiiE8temp_row];
	mul.wide.s32 	%rd455, %r66, 4;
	add.s64 	%rd456, %rd454, %rd455;
	st.u32 	[%rd456+-4], %r421;
$L__BB5_124:
	add.s32 	%r485, %r485, %r4;
	setp.lt.s32 	%p184, %r485, %r473;
	@%p184 bra 	$L__BB5_119;
$L__BB5_125:
	bar.sync 	0;
	ld.shared.u32 	%r424, [_ZZ22bc_gpu_update_edge_optILb1ELi1EEvPfPKiS2_S2_iiPiPyS0_S3_S4_S0_S3_S3_S3_S3_S3_S3_S3_mmmmS2_iiiiE5Q_len];
	setp.ge.s32 	%p185, %r1, %r424;
	mov.u32 	%r500, %r1;
	@%p185 bra 	$L__BB5_168;
	mov.u32 	%r486, %r1;
$L__BB5_127:
	ld.shared.u64 	%rd460, [_ZZ22bc_gpu_update_edge_optILb1ELi1EEvPfPKiS2_S2_iiPiPyS0_S3_S4_S0_S3_S3_S3_S3_S3_S3_S3_mmmmS2_iiiiE8temp_row];
	mul.wide.s32 	%rd461, %r486, 4;
	add.s64 	%rd462, %rd460, %rd461;
	ld.u32 	%r425, [%rd462];
	ld.shared.u64 	%rd463, [_ZZ22bc_gpu_update_edge_optILb1ELi1EEvPfPKiS2_S2_iiPiPyS0_S3_S4_S0_S3_S3_S3_S3_S3_S3_S3_mmmmS2_iiiiE5Q_row];
	add.s64 	%rd464, %rd463, %rd461;
	st.u32 	[%rd464], %r425;
	atom.shared.add.u32 	%r426, [_ZZ22bc_gpu_update_edge_optILb1ELi1EEvPfPKiS2_S2_iiPiPyS0_S3_S4_S0_S3_S3_S3_S3_S3_S3_S3_mmmmS2_iiiiE6QQ_len], 1;
	ld.shared.u64 	%rd465, [_ZZ22bc_gpu_update_edge_optILb1ELi1EEvPfPKiS2_S2_iiPiPyS0_S3_S4_S0_S3_S3_S3_S3_S3_S3_S3_mmmmS2_iiiiE8temp_row];
	add.s64 	%rd466, %rd465, %rd461;
	ld.u32 	%r427, [%rd466];
	ld.shared.u64 	%rd467, [_ZZ22bc_gpu_update_edge_optILb1ELi1EEvPfPKiS2_S2_iiPiPyS0_S3_S4_S0_S3_S3_S3_S3_S3_S3_S3_mmmmS2_iiiiE6QQ_row];
	mul.wide.s32 	%rd468, %r426, 4;
	add.s64 	%rd469, %rd467, %rd468;
	st.u32 	[%rd469], %r427;
	add.s32 	%r486, %r486, %r4;
	ld.shared.u32 	%r428, [_ZZ22bc_gpu_update_edge_optILb1ELi1EEvPfPKiS2_S2_iiPiPyS0_S3_S4_S0_S3_S3_S3_S3_S3_S3_S3_mmmmS2_iiiiE5Q_len];
	setp.lt.s32 	%p186, %r486, %r428;
	mov.u32 	%r500, %r1;
	@%p186 bra 	$L__BB5_127;
	bra.uni 	$L__BB5_168;
$L__BB5_128:
	shl.b32 	%r318, %r489, 2;
	mov.u32 	%r319, _ZZ22bc_gpu_update_edge_optILb1ELi1EEvPfPKiS2_S2_iiPiPyS0_S3_S4_S0_S3_S3_S3_S3_S3_S3_S3_mmmmS2_iiiiE9Q2_shared;
	add.s32 	%r79, %r319, %r318;
	ld.shared.u32 	%r80, [%r79];
	shl.b32 	%r320, %r74, 2;
	add.s32 	%r81, %r319, %r320;
	ld.shared.u32 	%r82, [%r81];
	setp.ge.s32 	%p131, %r80, %r82;
	@%p131 bra 	$L__BB5_130;
	st.shared.u32 	[%r79], %r82;
	st.shared.u32 	[%r81], %r80;
$L__BB5_130:
	add.s32 	%r489, %r489, %r4;
	setp.lt.u32 	%p133, %r489, %r473;
	@%p133 bra 	$L__BB5_76;
$L__BB5_131:
	bar.sync 	0;
	shr.u32 	%r84, %r488, 1;
	setp.gt.u32 	%p134, %r488, 1;
	mov.u32 	%r488, %r84;
	@%p134 bra 	$L__BB5_74;
$L__BB5_132:
	shl.b32 	%r487, %r487, 1;
	setp.gt.s32 	%p135, %r487, %r473;
	@%p135 bra 	$L__BB5_133;
	bra.uni 	$L__BB5_73;
$L__BB5_133:
	setp.ge.u32 	%p136, %r1, %r473;
	mov.u32 	%r490, %r1;
	@%p136 bra 	$L__BB5_140;
$L__BB5_134:
	setp.ne.s32 	%p137, %r490, 0;
	@%p137 bra 	$L__BB5_136;
	mov.b32 	%r337, 1;
	st.shared.u32 	[_ZZ22bc_gpu_update_edge_optILb1ELi1EEvPfPKiS2_S2_iiPiPyS0_S3_S4_S0_S3_S3_S3_S3_S3_S3_S3_mmmmS2_iiiiE8Q_shared], %r337;
	bra.uni 	$L__BB5_139;
$L__BB5_136:
	shl.b32 	%r324, %r490, 2;
	mov.u32 	%r325, _ZZ22bc_gpu_update_edge_optILb1ELi1EEvPfPKiS2_S2_iiPiPyS0_S3_S4_S0_S3_S3_S3_S3_S3_S3_S3_mmmmS2_iiiiE9Q2_shared;
	add.s32 	%r326, %r325, %r324;
	ld.shared.u32 	%r327, [%r326];
	ld.shared.u32 	%r328, [%r326+-4];
	setp.ne.s32 	%p138, %r327, %r328;
	@%p138 bra 	$L__BB5_138;
	shl.b32 	%r333, %r490, 2;
	mov.u32 	%r334, _ZZ22bc_gpu_update_edge_optILb1ELi1EEvPfPKiS2_S2_iiPiPyS0_S3_S4_S0_S3_S3_S3_S3_S3_S3_S3_mmmmS2_iiiiE8Q_shared;
	add.s32 	%r335, %r334, %r333;
	mov.b32 	%r336, 0;
	st.shared.u32 	[%r335], %r336;
	bra.uni 	$L__BB5_139;
$L__BB5_138:
	shl.b32 	%r329, %r490, 2;
	mov.u32 	%r330, _ZZ22bc_gpu_update_edge_optILb1ELi1EEvPfPKiS2_S2_iiPiPyS0_S3_S4_S0_S3_S3_S3_S3_S3_S3_S3_mmmmS2_iiiiE8Q_shared;
	add.s32 	%r331, %r330, %r329;
	mov.b32 	%r332, 1;
	st.shared.u32 	[%r331], %r332;
$L__BB5_139:
	add.s32 	%r490, %r490, %r4;
	setp.lt.u32 	%p139, %r490, %r473;
	@%p139 bra 	$L__BB5_134;
$L__BB5_140:
	bar.sync 	0;
	@%p136 bra 	$L__BB5_143;
	mov.u32 	%r491, %r1;
$L__BB5_142:
	shl.b32 	%r338, %r491, 2;
	mov.u32 	%r339, _ZZ22bc_gpu_update_edge_optILb1ELi1EEvPfPKiS2_S2_iiPiPyS0_S3_S4_S0_S3_S3_S3_S3_S3_S3_S3_mmmmS2_iiiiE8Q_shared;
	add.s32 	%r340, %r339, %r338;
	ld.shared.u32 	%r341, [%r340];
	mov.u32 	%r342, _ZZ22bc_gpu_update_edge_optILb1ELi1EEvPfPKiS2_S2_iiPiPyS0_S3_S4_S0_S3_S3_S3_S3_S3_S3_S3_mmmmS2_iiiiE4temp;
	add.s32 	%r343, %r342, %r338;
	st.shared.u32 	[%r343], %r341;
	add.s32 	%r491, %r491, %r4;
	setp.lt.u32 	%p141, %r491, %r473;
	@%p141 bra 	$L__BB5_142;
$L__BB5_143:
	bar.sync 	0;
	mov.b32 	%r495, 0;
	@%p126 bra 	$L__BB5_151;
	mov.b32 	%r495, 0;
	mov.b32 	%r493, 1;
	mov.u32 	%r494, %r493;
$L__BB5_145:
	xor.b32  	%r495, %r495, 1;
	xor.b32  	%r494, %r494, 1;
	bar.sync 	0;
	@%p136 bra 	$L__BB5_150;
	mul.lo.s32 	%r97, %r494, %r473;
	mul.lo.s32 	%r98, %r495, %r473;
	mov.u32 	%r496, %r1;
$L__BB5_147:
	add.s32 	%r100, %r496, %r97;
	shl.b32 	%r347, %r100, 2;
	mov.u32 	%r348, _ZZ22bc_gpu_update_edge_optILb1ELi1EEvPfPKiS2_S2_iiPiPyS0_S3_S4_S0_S3_S3_S3_S3_S3_S3_S3_mmmmS2_iiiiE4temp;
	add.s32 	%r349, %r348, %r347;
	ld.shared.u32 	%r101, [%r349];
	add.s32 	%r350, %r496, %r98;
	shl.b32 	%r351, %r350, 2;
	add.s32 	%r102, %r348, %r351;
	st.shared.u32 	[%r102], %r101;
	setp.lt.u32 	%p144, %r496, %r493;
	@%p144 bra 	$L__BB5_149;
	sub.s32 	%r352, %r100, %r493;
	shl.b32 	%r353, %r352, 2;
	mov.u32 	%r354, _ZZ22bc_gpu_update_edge_optILb1ELi1EEvPfPKiS2_S2_iiPiPyS0_S3_S4_S0_S3_S3_S3_S3_S3_S3_S3_mmmmS2_iiiiE4temp;
	add.s32 	%r355, %r354, %r353;
	ld.shared.u32 	%r356, [%r355];
	add.s32 	%r357, %r101, %r356;
	st.shared.u32 	[%r102], %r357;
$L__BB5_149:
	add.s32 	%r496, %r496, %r4;
	setp.lt.u32 	%p145, %r496, %r473;
	@%p145 bra 	$L__BB5_147;
$L__BB5_150:
	shl.b32 	%r493, %r493, 1;
	setp.lt.s32 	%p146, %r493, %r473;
	@%p146 bra 	$L__BB5_145;
$L__BB5_151:
	@%p136 bra 	$L__BB5_154;
	mul.lo.s32 	%r91, %r495, %r473;
	mov.u32 	%r497, %r1;
$L__BB5_153:
	add.s32 	%r358, %r497, %r91;
	shl.b32 	%r359, %r358, 2;
	mov.u32 	%r360, _ZZ22bc_gpu_update_edge_optILb1ELi1EEvPfPKiS2_S2_iiPiPyS0_S3_S4_S0_S3_S3_S3_S3_S3_S3_S3_mmmmS2_iiiiE4temp;
	add.s32 	%r361, %r360, %r359;
	ld.shared.u32 	%r362, [%r361];
	shl.b32 	%r363, %r497, 2;
	mov.u32 	%r364, _ZZ22bc_gpu_update_edge_optILb1ELi1EEvPfPKiS2_S2_iiPiPyS0_S3_S4_S0_S3_S3_S3_S3_S3_S3_S3_mmmmS2_iiiiE8Q_shared;
	add.s32 	%r365, %r364, %r363;
	st.shared.u32 	[%r365], %r362;
	add.s32 	%r497, %r497, %r4;
	setp.lt.u32 	%p148, %r497, %r473;
	@%p148 bra 	$L__BB5_153;
$L__BB5_154:
	bar.sync 	0;
	@%p4 bra 	$L__BB5_156;
	ld.shared.u32 	%r366, [_ZZ22bc_gpu_update_edge_optILb1ELi1EEvPfPKiS2_S2_iiPiPyS0_S3_S4_S0_S3_S3_S3_S3_S3_S3_S3_mmmmS2_iiiiE6Q2_len];
	shl.b32 	%r367, %r366, 2;
	mov.u32 	%r368, _ZZ22bc_gpu_update_edge_optILb1ELi1EEvPfPKiS2_S2_iiPiPyS0_S3_S4_S0_S3_S3_S3_S3_S3_S3_S3_mmmmS2_iiiiE8Q_shared;
	add.s32 	%r369, %r368, %r367;
	ld.shared.u32 	%r370, [%r369+-4];
	st.shared.u32 	[_ZZ22bc_gpu_update_edge_optILb1ELi1EEvPfPKiS2_S2_iiPiPyS0_S3_S4_S0_S3_S3_S3_S3_S3_S3_S3_mmmmS2_iiiiE5Q_len], %r370;
	mov.b32 	%r371, 0;
	st.shared.u32 	[_ZZ22bc_gpu_update_edge_optILb1ELi1EEvPfPKiS2_S2_iiPiPyS0_S3_S4_S0_S3_S3_S3_S3_S3_S3_S3_mmmmS2_iiiiE6Q2_len], %r371;
$L__BB5_156:
	bar.sync 	0;
	setp.ge.s32 	%p150, %r1, %r473;
	@%p150 bra 	$L__BB5_164;
	ld.shared.u32 	%r107, [_ZZ22bc_gpu_update_edge_optILb1ELi1EEvPfPKiS2_S2_iiPiPyS0_S3_S4_S0_S3_S3_S3_S3_S3_S3_S3_mmmmS2_iiiiE8Q_shared];
	ld.shared.u32 	%r108, [_ZZ22bc_gpu_update_edge_optILb1ELi1EEvPfPKiS2_S2_iiPiPyS0_S3_S4_S0_S3_S3_S3_S3_S3_S3_S3_mmmmS2_iiiiE9Q2_shared];
	shl.b32 	%r372, %r107, 2;
	mov.u32 	%r373, _ZZ22bc_gpu_update_edge_optILb1ELi1EEvPfPKiS2_S2_iiPiPyS0_S3_S4_S0_S3_S3_S3_S3_S3_S3_S3_mmmmS2_iiiiE4temp;
	add.s32 	%r109, %r373, %r372;
	mov.u32 	%r498, %r1;
$L__BB5_158:
	setp.ne.s32 	%p151, %r498, 0;
	@%p151 bra 	$L__BB5_161;
	setp.ne.s32 	%p153, %r107, 1;
	@%p153 bra 	$L__BB5_163;
	st.shared.u32 	[%r109+-4], %r108;
	bra.uni 	$L__BB5_163;
$L__BB5_161:
	shl.b32 	%r374, %r498, 2;
	mov.u32 	%r375, _ZZ22bc_gpu_update_edge_optILb1ELi1EEvPfPKiS2_S2_iiPiPyS0_S3_S4_S0_S3_S3_S3_S3_S3_S3_S3_mmmmS2_iiiiE8Q_shared;
	add.s32 	%r376, %r375, %r374;
	ld.shared.u32 	%r111, [%r376];
	ld.shared.u32 	%r377, [%r376+-4];
	sub.s32 	%r378, %r111, %r377;
	setp.ne.s32 	%p152, %r378, 1;
	@%p152 bra 	$L__BB5_163;
	shl.b32 	%r379, %r498, 2;
	mov.u32 	%r380, _ZZ22bc_gpu_update_edge_optILb1ELi1EEvPfPKiS2_S2_iiPiPyS0_S3_S4_S0_S3_S3_S3_S3_S3_S3_S3_mmmmS2_iiiiE9Q2_shared;
	add.s32 	%r381, %r380, %r379;
	ld.shared.u32 	%r382, [%r381];
	shl.b32 	%r383, %r111, 2;
	mov.u32 	%r384, _ZZ22bc_gpu_update_edge_optILb1ELi1EEvPfPKiS2_S2_iiPiPyS0_S3_S4_S0_S3_S3_S3_S3_S3_S3_S3_mmmmS2_iiiiE4temp;
	add.s32 	%r385, %r384, %r383;
	st.shared.u32 	[%r385+-4], %r382;
$L__BB5_163:
	add.s32 	%r498, %r498, %r4;
	setp.lt.s32 	%p154, %r498, %r473;
	@%p154 bra 	$L__BB5_158;
$L__BB5_164:
	bar.sync 	0;
	ld.shared.u32 	%r386, [_ZZ22bc_gpu_update_edge_optILb1ELi1EEvPfPKiS2_S2_iiPiPyS0_S3_S4_S0_S3_S3_S3_S3_S3_S3_S3_mmmmS2_iiiiE5Q_len];
	setp.ge.s32 	%p155, %r1, %r386;
	mov.u32 	%r500, %r1;
	@%p155 bra 	$L__BB5_168;
	mov.u32 	%r499, %r1;
$L__BB5_166:
	shl.b32 	%r387, %r499, 2;
	mov.u32 	%r388, _ZZ22bc_gpu_update_edge_optILb1ELi1EEvPfPKiS2_S2_iiPiPyS0_S3_S4_S0_S3_S3_S3_S3_S3_S3_S3_mmmmS2_iiiiE4temp;
	add.s32 	%r389, %r388, %r387;
	ld.shared.u32 	%r390, [%r389];
	mov.u32 	%r391, _ZZ22bc_gpu_update_edge_optILb1ELi1EEvPfPKiS2_S2_iiPiPyS0_S3_S4_S0_S3_S3_S3_S3_S3_S3_S3_mmmmS2_iiiiE8Q_shared;
	add.s32 	%r392, %r391, %r387;
	st.shared.u32 	[%r392], %r390;
	atom.shared.add.u32 	%r393, [_ZZ22bc_gpu_update_edge_optILb1ELi1EEvPfPKiS2_S2_iiPiPyS0_S3_S4_S0_S3_S3_S3_S3_S3_S3_S3_mmmmS2_iiiiE6QQ_len], 1;
	ld.shared.u64 	%rd415, [_ZZ22bc_gpu_update_edge_optILb1ELi1EEvPfPKiS2_S2_iiPiPyS0_S3_S4_S0_S3_S3_S3_S3_S3_S3_S3_mmmmS2_iiiiE6QQ_row];
	mul.wide.s32 	%rd416, %r393, 4;
	add.s64 	%rd417, %rd415, %rd416;
	st.u32 	[%rd417], %r390;
	add.s32 	%r499, %r499, %r4;
	ld.shared.u32 	%r394, [_ZZ22bc_gpu_update_edge_optILb1ELi1EEvPfPKiS2_S2_iiPiPyS0_S3_S4_S0_S3_S3_S3_S3_S3_S3_S3_mmmmS2_iiiiE5Q_len];
	setp.lt.s32 	%p156, %r499, %r394;
	mov.u32 	%r500, %r1;
	@%p156 bra 	$L__BB5_166;
	bra.uni 	$L__BB5_168;
$L__BB5_167:
	add.s32 	%r500, %r500, %r4;
$L__BB5_168:
	bar.sync 	0;
	bra.uni 	$L__BB5_41;
$L__BB5_169:
	bar.sync 	0;
	@%p104 bra 	$L__BB5_172;
	ld.shared.u64 	%rd30, [_ZZ22bc_gpu_update_edge_optILb1ELi1EEvPfPKiS2_S2_iiPiPyS0_S3_S4_S0_S3_S3_S3_S3_S3_S3_S3_mmmmS2_iiiiE5d_row];
	mov.u32 	%r501, %r1;
$L__BB5_171:
	mul.wide.s32 	%rd470, %r501, 4;
	add.s64 	%rd471, %rd30, %rd470;
	ld.u32 	%r429, [%rd471];
	add.s32 	%r430, %r429, 1;
	atom.shared.max.s32 	%r431, [_ZZ22bc_gpu_update_edge_optILb1ELi1EEvPfPKiS2_S2_iiPiPyS0_S3_S4_S0_S3_S3_S3_S3_S3_S3_S3_mmmmS2_iiiiE13current_depth], %r430;
	add.s32 	%r501, %r501, %r4;
	setp.lt.s32 	%p188, %r501, %r171;
	@%p188 bra 	$L__BB5_171;
$L__BB5_172:
	bar.sync 	0;
	@%p4 bra 	$L__BB5_174;
	ld.shared.u32 	%r432, [_ZZ22bc_gpu_update_edge_optILb1ELi1EEvPfPKiS2_S2_iiPiPyS0_S3_S4_S0_S3_S3_S3_S3_S3_S3_S3_mmmmS2_iiiiE13current_depth];
	add.s32 	%r433, %r432, -1;
	st.shared.u32 	[_ZZ22bc_gpu_update_edge_optILb1ELi1EEvPfPKiS2_S2_iiPiPyS0_S3_S4_S0_S3_S3_S3_S3_S3_S3_S3_mmmmS2_iiiiE13current_depth], %r433;
$L__BB5_174:
	bar.sync 	0;
	@%p4 bra 	$L__BB5_176;
	mov.b32 	%r434, 0;
	st.shared.u32 	[_ZZ22bc_gpu_update_edge_optILb1ELi1EEvPfPKiS2_S2_iiPiPyS0_S3_S4_S0_S3_S3_S3_S3_S3_S3_S3_mmmmS2_iiiiE6Q2_len], %r434;
$L__BB5_176:
	bar.sync 	0;
	ld.shared.u32 	%r435, [_ZZ22bc_gpu_update_edge_optILb1ELi1EEvPfPKiS2_S2_iiPiPyS0_S3_S4_S0_S3_S3_S3_S3_S3_S3_S3_mmmmS2_iiiiE13current_depth];
	setp.lt.s32 	%p191, %r435, 2;
	@%p191 bra 	$L__BB5_177;
	bra.uni 	$L__BB5_185;
$L__BB5_177:
	mov.u32 	%r506, %r1;
	@%p104 bra 	$L__BB5_184;
$L__BB5_178:
	ld.shared.u32 	%r457, [_ZZ22bc_gpu_update_edge_optILb1ELi1EEvPfPKiS2_S2_iiPiPyS0_S3_S4_S0_S3_S3_S3_S3_S3_S3_S3_mmmmS2_iiiiE1i];
	setp.eq.s32 	%p208, %r506, %r457;
	@%p208 bra 	$L__BB5_181;
	ld.shared.u64 	%rd517, [_ZZ22bc_gpu_update_edge_optILb1ELi1EEvPfPKiS2_S2_iiPiPyS0_S3_S4_S0_S3_S3_S3_S3_S3_S3_S3_mmmmS2_iiiiE11touched_row];
	mul.wide.s32 	%rd518, %r506, 4;
	add.s64 	%rd519, %rd517, %rd518;
	ld.u32 	%r458, [%rd519];
	setp.eq.s32 	%p209, %r458, 0;
	@%p209 bra 	$L__BB5_181;
	ld.shared.u64 	%rd520, [_ZZ22bc_gpu_update_edge_optILb1ELi1EEvPfPKiS2_S2_iiPiPyS0_S3_S4_S0_S3_S3_S3_S3_S3_S3_S3_mmmmS2_iiiiE13delta_hat_row];
	mul.wide.s32 	%rd521, %r506, 4;
	add.s64 	%rd522, %rd520, %rd521;
	ld.f32 	%f59, [%rd522];
	ld.shared.u64 	%rd523, [_ZZ22bc_gpu_update_edge_optILb1ELi1EEvPfPKiS2_S2_iiPiPyS0_S3_S4_S0_S3_S3_S3_S3_S3_S3_S3_mmmmS2_iiiiE9delta_row];
	add.s64 	%rd524, %rd523, %rd521;
	ld.f32 	%f60, [%rd524];
	sub.f32 	%f61, %f59, %f60;
	add.s64 	%rd525, %rd3, %rd521;
	atom.global.add.f32 	%f62, [%rd525], %f61;
$L__BB5_181:
	ld.shared.u64 	%rd526, [_ZZ22bc_gpu_update_edge_optILb1ELi1EEvPfPKiS2_S2_iiPiPyS0_S3_S4_S0_S3_S3_S3_S3_S3_S3_S3_mmmmS2_iiiiE13sigma_hat_row];
	mul.wide.s32 	%rd527, %r506, 8;
	add.s64 	%rd528, %rd526, %rd527;
	ld.u64 	%rd529, [%rd528];
	ld.shared.u64 	%rd530, [_ZZ22bc_gpu_update_edge_optILb1ELi1EEvPfPKiS2_S2_iiPiPyS0_S3_S4_S0_S3_S3_S3_S3_S3_S3_S3_mmmmS2_iiiiE9sigma_row];
	add.s64 	%rd531, %rd530, %rd527;
	st.u64 	[%rd531], %rd529;
	ld.shared.u64 	%rd532, [_ZZ22bc_gpu_update_edge_optILb1ELi1EEvPfPKiS2_S2_iiPiPyS0_S3_S4_S0_S3_S3_S3_S3_S3_S3_S3_mmmmS2_iiiiE11touched_row];
	mul.wide.s32 	%rd533, %r506, 4;
	add.s64 	%rd534, %rd532, %rd533;
	ld.u32 	%r459, [%rd534];
	setp.eq.s32 	%p210, %r459, 0;
	@%p210 bra 	$L__BB5_183;
	ld.shared.u64 	%rd535, [_ZZ22bc_gpu_update_edge_optILb1ELi1EEvPfPKiS2_S2_iiPiPyS0_S3_S4_S0_S3_S3_S3_S3_S3_S3_S3_mmmmS2_iiiiE13delta_hat_row];
	mul.wide.s32 	%rd536, %r506, 4;
	add.s64 	%rd537, %rd535, %rd536;
	ld.f32 	%f63, [%rd537];
	ld.shared.u64 	%rd538, [_ZZ22bc_gpu_update_edge_optILb1ELi1EEvPfPKiS2_S2_iiPiPyS0_S3_S4_S0_S3_S3_S3_S3_S3_S3_S3_mmmmS2_iiiiE9delta_row];
	add.s64 	%rd539, %rd538, %rd536;
	st.f32 	[%rd539], %f63;
$L__BB5_183:
	add.s32 	%r506, %r506, %r4;
	setp.lt.s32 	%p211, %r506, %r171;
	@%p211 bra 	$L__BB5_178;
$L__BB5_184:
	bar.sync 	0;
	bra.uni 	$L__BB5_258;
$L__BB5_185:
	ld.shared.u32 	%r505, [_ZZ22bc_gpu_update_edge_optILb1ELi1EEvPfPKiS2_S2_iiPiPyS0_S3_S4_S0_S3_S3_S3_S3_S3_S3_S3_mmmmS2_iiiiE6QQ_len];
	setp.ge.s32 	%p192, %r1, %r505;
	@%p192 bra 	$L__BB5_201;
	mov.u32 	%r503, %r1;
$L__BB5_187:
	ld.shared.u64 	%rd472, [_ZZ22bc_gpu_update_edge_optILb1ELi1EEvPfPKiS2_S2_iiPiPyS0_S3_S4_S0_S3_S3_S3_S3_S3_S3_S3_mmmmS2_iiiiE6QQ_row];
	mul.wide.s32 	%rd473, %r503, 4;
	add.s64 	%rd474, %rd472, %rd473;
	ld.u32 	%r122, [%rd474];
	setp.eq.s32 	%p193, %r122, -1;
	@%p193 bra 	$L__BB5_200;
	ld.shared.u64 	%rd475, [_ZZ22bc_gpu_update_edge_optILb1ELi1EEvPfPKiS2_S2_iiPiPyS0_S3_S4_S0_S3_S3_S3_S3_S3_S3_S3_mmmmS2_iiiiE5d_row];
	mul.wide.s32 	%rd476, %r122, 4;
	add.s64 	%rd477, %rd475, %rd476;
	ld.u32 	%r436, [%rd477];
	ld.shared.u32 	%r437, [_ZZ22bc_gpu_update_edge_optILb1ELi1EEvPfPKiS2_S2_iiPiPyS0_S3_S4_S0_S3_S3_S3_S3_S3_S3_S3_mmmmS2_iiiiE13current_depth];
	setp.ne.s32 	%p194, %r436, %r437;
	@%p194 bra 	$L__BB5_200;
	mul.wide.s32 	%rd478, %r122, 4;
	add.s64 	%rd479, %rd1, %rd478;
	ld.global.nc.u32 	%r504, [%rd479];
	ld.global.nc.u32 	%r124, [%rd479+4];
	setp.ge.s32 	%p195, %r504, %r124;
	@%p195 bra 	$L__BB5_200;
$L__BB5_190:
	mul.wide.s32 	%rd480, %r504, 4;
	add.s64 	%rd481, %rd2, %rd480;
	ld.global.nc.u32 	%r126, [%rd481];
	ld.shared.u64 	%rd482, [_ZZ22bc_gpu_update_edge_optILb1ELi1EEvPfPKiS2_S2_iiPiPyS0_S3_S4_S0_S3_S3_S3_S3_S3_S3_S3_mmmmS2_iiiiE5d_row];
	mul.wide.s32 	%rd483, %r126, 4;
	add.s64 	%rd484, %rd482, %rd483;
	ld.u32 	%r438, [%rd484];
	ld.shared.u32 	%r439, [_ZZ22bc_gpu_update_edge_optILb1ELi1EEvPfPKiS2_S2_iiPiPyS0_S3_S4_S0_S3_S3_S3_S3_S3_S3_S3_mmmmS2_iiiiE13current_depth];
	add.s32 	%r440, %r439, -1;
	setp.eq.s32 	%p196, %r438, %r440;
	mov.f32 	%f67, 0f00000000;
	@%p196 bra 	$L__BB5_192;
	mov.f32 	%f68, 0f00000000;
	ld.shared.u64 	%rd556, [_ZZ22bc_gpu_update_edge_optILb1ELi1EEvPfPKiS2_S2_iiPiPyS0_S3_S4_S0_S3_S3_S3_S3_S3_S3_S3_mmmmS2_iiiiE13delta_hat_row];
	bra.uni 	$L__BB5_198;
$L__BB5_192:
	ld.shared.u64 	%rd485, [_ZZ22bc_gpu_update_edge_optILb1ELi1EEvPfPKiS2_S2_iiPiPyS0_S3_S4_S0_S3_S3_S3_S3_S3_S3_S3_mmmmS2_iiiiE11touched_row];
	mul.wide.s32 	%rd486, %r126, 4;
	add.s64 	%rd32, %rd485, %rd486;
	ld.u32 	%r441, [%rd32];
	setp.eq.s32 	%p197, %r441, -1;
	@%p197 bra 	$L__BB5_195;
	atom.exch.b32 	%r442, [%rd32], 1;
	setp.ne.s32 	%p198, %r442, 0;
	@%p198 bra 	$L__BB5_195;
	ld.shared.u64 	%rd487, [_ZZ22bc_gpu_update_edge_optILb1ELi1EEvPfPKiS2_S2_iiPiPyS0_S3_S4_S0_S3_S3_S3_S3_S3_S3_S3_mmmmS2_iiiiE9delta_row];
	mul.wide.s32 	%rd488, %r126, 4;
	add.s64 	%rd489, %rd487, %rd488;
	ld.f32 	%f46, [%rd489];
	add.f32 	%f67, %f46, 0f00000000;
	atom.shared.add.u32 	%r443, [_ZZ22bc_gpu_update_edge_optILb1ELi1EEvPfPKiS2_S2_iiPiPyS0_S3_S4_S0_S3_S3_S3_S3_S3_S3_S3_mmmmS2_iiiiE6Q2_len], 1;
	ld.shared.u64 	%rd490, [_ZZ22bc_gpu_update_edge_optILb1ELi1EEvPfPKiS2_S2_iiPiPyS0_S3_S4_S0_S3_S3_S3_S3_S3_S3_S3_mmmmS2_iiiiE6QQ_row];
	ld.shared.u32 	%r444, [_ZZ22bc_gpu_update_edge_optILb1ELi1EEvPfPKiS2_S2_iiPiPyS0_S3_S4_S0_S3_S3_S3_S3_S3_S3_S3_mmmmS2_iiiiE6QQ_len];
	add.s32 	%r445, %r444, %r443;
	mul.wide.s32 	%rd491, %r445, 4;
	add.s64 	%rd492, %rd490, %rd491;
	st.u32 	[%rd492], %r126;
$L__BB5_195:
	ld.shared.u64 	%rd493, [_ZZ22bc_gpu_update_edge_optILb1ELi1EEvPfPKiS2_S2_iiPiPyS0_S3_S4_S0_S3_S3_S3_S3_S3_S3_S3_mmmmS2_iiiiE13sigma_hat_row];
	mul.wide.s32 	%rd494, %r126, 8;
	add.s64 	%rd495, %rd493, %rd494;
	ld.u64 	%rd496, [%rd495];
	cvt.rn.f32.u64 	%f47, %rd496;
	mul.wide.s32 	%rd497, %r122, 8;
	add.s64 	%rd498, %rd493, %rd497;
	ld.u64 	%rd499, [%rd498];
	cvt.rn.f32.u64 	%f48, %rd499;
	div.rn.f32 	%f49, %f47, %f48;
	ld.shared.u64 	%rd556, [_ZZ22bc_gpu_update_edge_optILb1ELi1EEvPfPKiS2_S2_iiPiPyS0_S3_S4_S0_S3_S3_S3_S3_S3_S3_S3_mmmmS2_iiiiE13delta_hat_row];
	mul.wide.s32 	%rd500, %r122, 4;
	add.s64 	%rd501, %rd556, %rd500;
	ld.f32 	%f50, [%rd501];
	add.f32 	%f51, %f50, 0f3F800000;
	fma.rn.f32 	%f68, %f49, %f51, %f67;
	ld.shared.u64 	%rd502, [_ZZ22bc_gpu_update_edge_optILb1ELi1EEvPfPKiS2_S2_iiPiPyS0_S3_S4_S0_S3_S3_S3_S3_S3_S3_S3_mmmmS2_iiiiE11touched_row];
	mul.wide.s32 	%rd503, %r126, 4;
	add.s64 	%rd504, %rd502, %rd503;
	ld.u32 	%r446, [%rd504];
	setp.ne.s32 	%p199, %r446, 1;
	@%p199 bra 	$L__BB5_198;
	ld.shared.u32 	%r447, [_ZZ22bc_gpu_update_edge_optILb1ELi1EEvPfPKiS2_S2_iiPiPyS0_S3_S4_S0_S3_S3_S3_S3_S3_S3_S3_mmmmS2_iiiiE6u_high];
	setp.eq.s32 	%p200, %r126, %r447;
	ld.shared.u32 	%r448, [_ZZ22bc_gpu_update_edge_optILb1ELi1EEvPfPKiS2_S2_iiPiPyS0_S3_S4_S0_S3_S3_S3_S3_S3_S3_S3_mmmmS2_iiiiE5u_low];
	setp.eq.s32 	%p201, %r122, %r448;
	and.pred  	%p202, %p200, %p201;
	@%p202 bra 	$L__BB5_198;
	ld.shared.u64 	%rd505, [_ZZ22bc_gpu_update_edge_optILb1ELi1EEvPfPKiS2_S2_iiPiPyS0_S3_S4_S0_S3_S3_S3_S3_S3_S3_S3_mmmmS2_iiiiE9sigma_row];
	mul.wide.s32 	%rd506, %r126, 8;
	add.s64 	%rd507, %rd505, %rd506;
	ld.u64 	%rd508, [%rd507];
	cvt.rn.f32.u64 	%f52, %rd508;
	mul.wide.s32 	%rd509, %r122, 8;
	add.s64 	%rd510, %rd505, %rd509;
	ld.u64 	%rd511, [%rd510];
	cvt.rn.f32.u64 	%f53, %rd511;
	div.rn.f32 	%f54, %f52, %f53;
	ld.shared.u64 	%rd512, [_ZZ22bc_gpu_update_edge_optILb1ELi1EEvPfPKiS2_S2_iiPiPyS0_S3_S4_S0_S3_S3_S3_S3_S3_S3_S3_mmmmS2_iiiiE9delta_row];
	mul.wide.s32 	%rd513, %r122, 4;
	add.s64 	%rd514, %rd512, %rd513;
	ld.f32 	%f55, [%rd514];
	add.f32 	%f56, %f55, 0f3F800000;
	mul.f32 	%f57, %f54, %f56;
	sub.f32 	%f68, %f68, %f57;
$L__BB5_198:
	mul.wide.s32 	%rd515, %r126, 4;
	add.s64 	%rd516, %rd556, %rd515;
	atom.add.f32 	%f58, [%rd516], %f68;
	add.s32 	%r504, %r504, 1;
	setp.lt.s32 	%p203, %r504, %r124;
	@%p203 bra 	$L__BB5_190;
	ld.shared.u32 	%r505, [_ZZ22bc_gpu_update_edge_optILb1ELi1EEvPfPKiS2_S2_iiPiPyS0_S3_S4_S0_S3_S3_S3_S3_S3_S3_S3_mmmmS2_iiiiE6QQ_len];
$L__BB5_200:
	add.s32 	%r503, %r503, %r4;
	setp.lt.s32 	%p204, %r503, %r505;
	@%p204 bra 	$L__BB5_187;
$L__BB5_201:
	bar.sync 	0;
	@%p4 bra 	$L__BB5_203;
	ld.shared.u32 	%r450, [_ZZ22bc_gpu_update_edge_optILb1ELi1EEvPfPKiS2_S2_iiPiPyS0_S3_S4_S0_S3_S3_S3_S3_S3_S3_S3_mmmmS2_iiiiE6Q2_len];
	ld.shared.u32 	%r451, [_ZZ22bc_gpu_update_edge_optILb1ELi1EEvPfPKiS2_S2_iiPiPyS0_S3_S4_S0_S3_S3_S3_S3_S3_S3_S3_mmmmS2_iiiiE6QQ_len];
	add.s32 	%r452, %r451, %r450;
	st.shared.u32 	[_ZZ22bc_gpu_update_edge_optILb1ELi1EEvPfPKiS2_S2_iiPiPyS0_S3_S4_S0_S3_S3_S3_S3_S3_S3_S3_mmmmS2_iiiiE6QQ_len], %r452;
	mov.b32 	%r453, 0;
	st.shared.u32 	[_ZZ22bc_gpu_update_edge_optILb1ELi1EEvPfPKiS2_S2_iiPiPyS0_S3_S4_S0_S3_S3_S3_S3_S3_S3_S3_mmmmS2_iiiiE6Q2_len], %r453;
	ld.shared.u32 	%r454, [_ZZ22bc_gpu_update_edge_optILb1ELi1EEvPfPKiS2_S2_iiPiPyS0_S3_S4_S0_S3_S3_S3_S3_S3_S3_S3_mmmmS2_iiiiE13current_depth];
	add.s32 	%r455, %r454, -1;
	st.shared.u32 	[_ZZ22bc_gpu_update_edge_optILb1ELi1EEvPfPKiS2_S2_iiPiPyS0_S3_S4_S0_S3_S3_S3_S3_S3_S3_S3_mmmmS2_iiiiE13current_depth], %r455;
$L__BB5_203:
	bar.sync 	0;
	ld.shared.u32 	%r456, [_ZZ22bc_gpu_update_edge_optILb1ELi1EEvPfPKiS2_S2_iiPiPyS0_S3_S4_S0_S3_S3_S3_S3_S3_S3_S3_mmmmS2_iiiiE13current_depth];
	setp.gt.s32 	%p206, %r456, 1;
	@%p206 bra 	$L__BB5_185;
	bra.uni 	$L__BB5_177;
$L__BB5_204:
	@%p4 bra 	$L__BB5_206;
	st.shared.u64 	[_ZZ22bc_gpu_update_edge_optILb1ELi1EEvPfPKiS2_S2_iiPiPyS0_S3_S4_S0_S3_S3_S3_S3_S3_S3_S3_mmmmS2_iiiiE11touched_row_0], %rd4;
	st.shared.u64 	[_ZZ22bc_gpu_update_edge_optILb1ELi1EEvPfPKiS2_S2_iiPiPyS0_S3_S4_S0_S3_S3_S3_S3_S3_S3_S3_mmmmS2_iiiiE13sigma_hat_row_0], %rd5;
	st.shared.u64 	[_ZZ22bc_gpu_update_edge_optILb1ELi1EEvPfPKiS2_S2_iiPiPyS0_S3_S4_S0_S3_S3_S3_S3_S3_S3_S3_mmmmS2_iiiiE13delta_hat_row_0], %rd6;
	st.shared.u64 	[_ZZ22bc_gpu_update_edge_optILb1ELi1EEvPfPKiS2_S2_iiPiPyS0_S3_S4_S0_S3_S3_S3_S3_S3_S3_S3_mmmmS2_iiiiE9moved_row], %rd7;
	st.shared.u64 	[_ZZ22bc_gpu_update_edge_optILb1ELi1EEvPfPKiS2_S2_iiPiPyS0_S3_S4_S0_S3_S3_S3_S3_S3_S3_S3_mmmmS2_iiiiE12movement_row], %rd8;
	st.shared.u64 	[_ZZ22bc_gpu_update_edge_optILb1ELi1EEvPfPKiS2_S2_iiPiPyS0_S3_S4_S0_S3_S3_S3_S3_S3_S3_S3_mmmmS2_iiiiE5Q_row_0], %rd9;
	st.shared.u64 	[_ZZ22bc_gpu_update_edge_optILb1ELi1EEvPfPKiS2_S2_iiPiPyS0_S3_S4_S0_S3_S3_S3_S3_S3_S3_S3_mmmmS2_iiiiE6Q2_row_0], %rd10;
	st.shared.u64 	[_ZZ22bc_gpu_update_edge_optILb1ELi1EEvPfPKiS2_S2_iiPiPyS0_S3_S4_S0_S3_S3_S3_S3_S3_S3_S3_mmmmS2_iiiiE6QQ_row_0], %rd11;
$L__BB5_206:
	setp.ge.s32 	%p20, %r1, %r171;
	bar.sync 	0;
	@%p20 bra 	$L__BB5_212;
	mov.u32 	%r507, %r1;
$L__BB5_208:
	ld.shared.u32 	%r188, [_ZZ22bc_gpu_update_edge_optILb1ELi1EEvPfPKiS2_S2_iiPiPyS0_S3_S4_S0_S3_S3_S3_S3_S3_S3_S3_mmmmS2_iiiiE5u_low];
	setp.ne.s32 	%p21, %r507, %r188;
	@%p21 bra 	$L__BB5_210;
	ld.shared.u64 	%rd119, [_ZZ22bc_gpu_update_edge_optILb1ELi1EEvPfPKiS2_S2_iiPiPyS0_S3_S4_S0_S3_S3_S3_S3_S3_S3_S3_mmmmS2_iiiiE11touched_row_0];
	mul.wide.s32 	%rd120, %r507, 4;
	add.s64 	%rd121, %rd119, %rd120;
	mov.b32 	%r190, -1;
	st.u32 	[%rd121], %r190;
	ld.shared.u64 	%rd122, [_ZZ22bc_gpu_update_edge_optILb1ELi1EEvPfPKiS2_S2_iiPiPyS0_S3_S4_S0_S3_S3_S3_S3_S3_S3_S3_mmmmS2_iiiiE9sigma_row];
	ld.shared.u32 	%r191, [_ZZ22bc_gpu_update_edge_optILb1ELi1EEvPfPKiS2_S2_iiPiPyS0_S3_S4_S0_S3_S3_S3_S3_S3_S3_S3_mmmmS2_iiiiE6u_high];
	mul.wide.s32 	%rd123, %r191, 8;
	add.s64 	%rd124, %rd122, %rd123;
	ld.u64 	%rd125, [%rd124];
	ld.shared.u64 	%rd126, [_ZZ22bc_gpu_update_edge_optILb1ELi1EEvPfPKiS2_S2_iiPiPyS0_S3_S4_S0_S3_S3_S3_S3_S3_S3_S3_mmmmS2_iiiiE13sigma_hat_row_0];
	mul.wide.s32 	%rd127, %r507, 8;
	add.s64 	%rd128, %rd126, %rd127;
	st.u64 	[%rd128], %rd125;
	ld.shared.u64 	%rd129, [_ZZ22bc_gpu_update_edge_optILb1ELi1EEvPfPKiS2_S2_iiPiPyS0_S3_S4_S0_S3_S3_S3_S3_S3_S3_S3_mmmmS2_iiiiE9moved_row];
	add.s64 	%rd130, %rd129, %rd120;
	mov.b32 	%r192, 1;
	st.u32 	[%rd130], %r192;
	ld.shared.u64 	%rd131, [_ZZ22bc_gpu_update_edge_optILb1ELi1EEvPfPKiS2_S2_iiPiPyS0_S3_S4_S0_S3_S3_S3_S3_S3_S3_S3_mmmmS2_iiiiE5d_row];
	ld.shared.u32 	%r193, [_ZZ22bc_gpu_update_edge_optILb1ELi1EEvPfPKiS2_S2_iiPiPyS0_S3_S4_S0_S3_S3_S3_S3_S3_S3_S3_mmmmS2_iiiiE5u_low];
	mul.wide.s32 	%rd132, %r193, 4;
	add.s64 	%rd133, %rd131, %rd132;
	ld.u32 	%r194, [%rd133];
	ld.shared.u32 	%r195, [_ZZ22bc_gpu_update_edge_optILb1ELi1EEvPfPKiS2_S2_iiPiPyS0_S3_S4_S0_S3_S3_S3_S3_S3_S3_S3_mmmmS2_iiiiE6u_high];
	mul.wide.s32 	%rd134, %r195, 4;
	add.s64 	%rd135, %rd131, %rd134;
	ld.u32 	%r196, [%rd135];
	not.b32 	%r197, %r196;
	add.s32 	%r198, %r194, %r197;
	ld.shared.u64 	%rd136, [_ZZ22bc_gpu_update_edge_optILb1ELi1EEvPfPKiS2_S2_iiPiPyS0_S3_S4_S0_S3_S3_S3_S3_S3_S3_S3_mmmmS2_iiiiE12movement_row];
	add.s64 	%rd137, %rd136, %rd120;
	st.u32 	[%rd137], %r198;
	ld.shared.u64 	%rd138, [_ZZ22bc_gpu_update_edge_optILb1ELi1EEvPfPKiS2_S2_iiPiPyS0_S3_S4_S0_S3_S3_S3_S3_S3_S3_S3_mmmmS2_iiiiE5Q_row_0];
	add.s64 	%rd139, %rd138, %rd120;
	st.u32 	[%rd139], %r192;
	bra.uni 	$L__BB5_211;
$L__BB5_210:
	ld.shared.u64 	%rd106, [_ZZ22bc_gpu_update_edge_optILb1ELi1EEvPfPKiS2_S2_iiPiPyS0_S3_S4_S0_S3_S3_S3_S3_S3_S3_S3_mmmmS2_iiiiE11touched_row_0];
	mul.wide.s32 	%rd107, %r507, 4;
	add.s64 	%rd108, %rd106, %rd107;
	mov.b32 	%r189, 0;
	st.u32 	[%rd108], %r189;
	ld.shared.u64 	%rd109, [_ZZ22bc_gpu_update_edge_optILb1ELi1EEvPfPKiS2_S2_iiPiPyS0_S3_S4_S0_S3_S3_S3_S3_S3_S3_S3_mmmmS2_iiiiE13sigma_hat_row_0];
	mul.wide.s32 	%rd110, %r507, 8;
	add.s64 	%rd111, %rd109, %rd110;
	mov.b64 	%rd112, 0;
	st.u64 	[%rd111], %rd112;
	ld.shared.u64 	%rd113, [_ZZ22bc_gpu_update_edge_optILb1ELi1EEvPfPKiS2_S2_iiPiPyS0_S3_S4_S0_S3_S3_S3_S3_S3_S3_S3_mmmmS2_iiiiE9moved_row];
	add.s64 	%rd114, %rd113, %rd107;
	st.u32 	[%rd114], %r189;
	ld.shared.u64 	%rd115, [_ZZ22bc_gpu_update_edge_optILb1ELi1EEvPfPKiS2_S2_iiPiPyS0_S3_S4_S0_S3_S3_S3_S3_S3_S3_S3_mmmmS2_iiiiE12movement_row];
	add.s64 	%rd116, %rd115, %rd107;
	st.u32 	[%rd116], %r189;
	ld.shared.u64 	%rd117, [_ZZ22bc_gpu_update_edge_optILb1ELi1EEvPfPKiS2_S2_iiPiPyS0_S3_S4_S0_S3_S3_S3_S3_S3_S3_S3_mmmmS2_iiiiE5Q_row_0];
	add.s64 	%rd118, %rd117, %rd107;
	st.u32 	[%rd118], %r189;
$L__BB5_211:
	ld.shared.u64 	%rd140, [_ZZ22bc_gpu_update_edge_optILb1ELi1EEvPfPKiS2_S2_iiPiPyS0_S3_S4_S0_S3_S3_S3_S3_S3_S3_S3_mmmmS2_iiiiE13delta_hat_row_0];
	mul.wide.s32 	%rd141, %r507, 4;
	add.s64 	%rd142, %rd140, %rd141;
	mov.b32 	%r199, 0;
	st.u32 	[%rd142], %r199;
	ld.shared.u64 	%rd143, [_ZZ22bc_gpu_update_edge_optILb1ELi1EEvPfPKiS2_S2_iiPiPyS0_S3_S4_S0_S3_S3_S3_S3_S3_S3_S3_mmmmS2_iiiiE6QQ_row_0];
	add.s64 	%rd144, %rd143, %rd141;
	st.u32 	[%rd144], %r199;
	ld.shared.u64 	%rd145, [_ZZ22bc_gpu_update_edge_optILb1ELi1EEvPfPKiS2_S2_iiPiPyS0_S3_S4_S0_S3_S3_S3_S3_S3_S3_S3_mmmmS2_iiiiE6Q2_row_0];
	add.s64 	%rd146, %rd145, %rd141;
	st.u32 	[%rd146], %r199;
	add.s32 	%r507, %r507, %r4;
	setp.lt.s32 	%p22, %r507, %r171;
	@%p22 bra 	$L__BB5_208;
$L__BB5_212:
	@%p4 bra 	$L__BB5_214;
	ld.shared.u64 	%rd147, [_ZZ22bc_gpu_update_edge_optILb1ELi1EEvPfPKiS2_S2_iiPiPyS0_S3_S4_S0_S3_S3_S3_S3_S3_S3_S3_mmmmS2_iiiiE5d_row];
	ld.shared.u32 	%r200, [_ZZ22bc_gpu_update_edge_optILb1ELi1EEvPfPKiS2_S2_iiPiPyS0_S3_S4_S0_S3_S3_S3_S3_S3_S3_S3_mmmmS2_iiiiE5u_low];
	mul.wide.s32 	%rd148, %r200, 4;
	add.s64 	%rd149, %rd147, %rd148;
	ld.u32 	%r201, [%rd149];
	st.shared.u32 	[_ZZ22bc_gpu_update_edge_optILb1ELi1EEvPfPKiS2_S2_iiPiPyS0_S3_S4_S0_S3_S3_S3_S3_S3_S3_S3_mmmmS2_iiiiE13current_depth_0], %r201;
	mov.b16 	%rs4, 0;
	st.shared.u8 	[_ZZ22bc_gpu_update_edge_optILb1ELi1EEvPfPKiS2_S2_iiPiPyS0_S3_S4_S0_S3_S3_S3_S3_S3_S3_S3_mmmmS2_iiiiE4done_0], %rs4;
$L__BB5_214:
	bar.sync 	0;
	ld.shared.u8 	%rs5, [_ZZ22bc_gpu_update_edge_optILb1ELi1EEvPfPKiS2_S2_iiPiPyS0_S3_S4_S0_S3_S3_S3_S3_S3_S3_S3_mmmmS2_iiiiE4done_0];
	setp.ne.s16 	%p24, %rs5, 0;
	@%p24 bra 	$L__BB5_238;
$L__BB5_215:
	bar.sync 	0;
	mov.b16 	%rs6, 1;
	st.shared.u8 	[_ZZ22bc_gpu_update_edge_optILb1ELi1EEvPfPKiS2_S2_iiPiPyS0_S3_S4_S0_S3_S3_S3_S3_S3_S3_S3_mmmmS2_iiiiE4done_0], %rs6;
	bar.sync 	0;
	@%p20 bra 	$L__BB5_230;
	ld.shared.u64 	%rd559, [_ZZ22bc_gpu_update_edge_optILb1ELi1EEvPfPKiS2_S2_iiPiPyS0_S3_S4_S0_S3_S3_S3_S3_S3_S3_S3_mmmmS2_iiiiE5Q_row_0];
	mov.u32 	%r508, %r1;
$L__BB5_217:
	mul.wide.s32 	%rd150, %r508, 4;
	add.s64 	%rd151, %rd559, %rd150;
	ld.u32 	%r202, [%rd151];
	setp.eq.s32 	%p26, %r202, 0;
	@%p26 bra 	$L__BB5_229;
	mul.wide.s32 	%rd152, %r508, 4;
	add.s64 	%rd153, %rd1, %rd152;
	ld.global.nc.u32 	%r509, [%rd153];
	ld.global.nc.u32 	%r137, [%rd153+4];
	setp.ge.s32 	%p27, %r509, %r137;
	@%p27 bra 	$L__BB5_228;
$L__BB5_219:
	mul.wide.s32 	%rd154, %r509, 4;
	add.s64 	%rd155, %rd2, %rd154;
	ld.global.nc.u32 	%r139, [%rd155];
	ld.shared.u64 	%rd156, [_ZZ22bc_gpu_update_edge_optILb1ELi1EEvPfPKiS2_S2_iiPiPyS0_S3_S4_S0_S3_S3_S3_S3_S3_S3_S3_mmmmS2_iiiiE12movement_row];
	mul.wide.s32 	%rd157, %r508, 4;
	add.s64 	%rd158, %rd156, %rd157;
	ld.u32 	%r203, [%rd158];
	mul.wide.s32 	%rd159, %r139, 4;
	add.s64 	%rd160, %rd156, %rd159;
	ld.u32 	%r204, [%rd160];
	sub.s32 	%r205, %r203, %r204;
	ld.shared.u64 	%rd161, [_ZZ22bc_gpu_update_edge_optILb1ELi1EEvPfPKiS2_S2_iiPiPyS0_S3_S4_S0_S3_S3_S3_S3_S3_S3_S3_mmmmS2_iiiiE5d_row];
	add.s64 	%rd162, %rd161, %rd157;
	ld.u32 	%r206, [%rd162];
	add.s64 	%rd163, %rd161, %rd159;
	ld.u32 	%r207, [%rd163];
	not.b32 	%r208, %r206;
	add.s32 	%r209, %r205, %r208;
	add.s32 	%r140, %r209, %r207;
	setp.lt.s32 	%p28, %r140, 1;
	@%p28 bra 	$L__BB5_222;
	ld.shared.u64 	%rd185, [_ZZ22bc_gpu_update_edge_optILb1ELi1EEvPfPKiS2_S2_iiPiPyS0_S3_S4_S0_S3_S3_S3_S3_S3_S3_S3_mmmmS2_iiiiE13sigma_hat_row_0];
	mul.wide.s32 	%rd186, %r139, 8;
	add.s64 	%rd187, %rd185, %rd186;
	mul.wide.s32 	%rd188, %r508, 8;
	add.s64 	%rd189, %rd185, %rd188;
	ld.u64 	%rd190, [%rd189];
	atom.add.u64 	%rd191, [%rd187], %rd190;
	ld.shared.u64 	%rd192, [_ZZ22bc_gpu_update_edge_optILb1ELi1EEvPfPKiS2_S2_iiPiPyS0_S3_S4_S0_S3_S3_S3_S3_S3_S3_S3_mmmmS2_iiiiE9moved_row];
	mul.wide.s32 	%rd193, %r139, 4;
	add.s64 	%rd194, %rd192, %rd193;
	mov.b32 	%r213, 1;
	st.u32 	[%rd194], %r213;
	ld.shared.u64 	%rd195, [_ZZ22bc_gpu_update_edge_optILb1ELi1EEvPfPKiS2_S2_iiPiPyS0_S3_S4_S0_S3_S3_S3_S3_S3_S3_S3_mmmmS2_iiiiE12movement_row];
	add.s64 	%rd196, %rd195, %rd193;
	atom.max.s32 	%r214, [%rd196], %r140;
	ld.shared.u64 	%rd197, [_ZZ22bc_gpu_update_edge_optILb1ELi1EEvPfPKiS2_S2_iiPiPyS0_S3_S4_S0_S3_S3_S3_S3_S3_S3_S3_mmmmS2_iiiiE11touched_row_0];
	add.s64 	%rd37, %rd197, %rd193;
	ld.u32 	%r215, [%rd37];
	setp.ne.s32 	%p34, %r215, 0;
	@%p34 bra 	$L__BB5_227;
	mov.b32 	%r216, -1;
	st.u32 	[%rd37], %r216;
	mov.b16 	%rs8, 0;
	st.shared.u8 	[_ZZ22bc_gpu_update_edge_optILb1ELi1EEvPfPKiS2_S2_iiPiPyS0_S3_S4_S0_S3_S3_S3_S3_S3_S3_S3_mmmmS2_iiiiE4done_0], %rs8;
	ld.shared.u64 	%rd198, [_ZZ22bc_gpu_update_edge_optILb1ELi1EEvPfPKiS2_S2_iiPiPyS0_S3_S4_S0_S3_S3_S3_S3_S3_S3_S3_mmmmS2_iiiiE6Q2_row_0];
	mul.wide.s32 	%rd199, %r139, 4;
	add.s64 	%rd200, %rd198, %rd199;
	mov.b32 	%r217, 1;
	st.u32 	[%rd200], %r217;
	bra.uni 	$L__BB5_227;
$L__BB5_222:
	setp.ne.s32 	%p29, %r140, 0;
	ld.shared.u64 	%rd558, [_ZZ22bc_gpu_update_edge_optILb1ELi1EEvPfPKiS2_S2_iiPiPyS0_S3_S4_S0_S3_S3_S3_S3_S3_S3_S3_mmmmS2_iiiiE11touched_row_0];
	@%p29 bra 	$L__BB5_225;
	mul.wide.s32 	%rd164, %r139, 4;
	add.s64 	%rd165, %rd558, %rd164;
	atom.exch.b32 	%r210, [%rd165], -1;
	setp.eq.s32 	%p30, %r210, 0;
	@%p30 bra 	$L__BB5_318;
	ld.shared.u64 	%rd558, [_ZZ22bc_gpu_update_edge_optILb1ELi1EEvPfPKiS2_S2_iiPiPyS0_S3_S4_S0_S3_S3_S3_S3_S3_S3_S3_mmmmS2_iiiiE11touched_row_0];
$L__BB5_225:
	mul.wide.s32 	%rd166, %r139, 4;
	add.s64 	%rd167, %rd558, %rd166;
	ld.u32 	%r211, [%rd167];
	setp.ne.s32 	%p32, %r211, -1;
	or.pred  	%p33, %p29, %p32;
	@%p33 bra 	$L__BB5_227;
	ld.shared.u64 	%rd168, [_ZZ22bc_gpu_update_edge_optILb1ELi1EEvPfPKiS2_S2_iiPiPyS0_S3_S4_S0_S3_S3_S3_S3_S3_S3_S3_mmmmS2_iiiiE13sigma_hat_row_0];
	mul.wide.s32 	%rd169, %r139, 8;
	add.s64 	%rd170, %rd168, %rd169;
	mul.wide.s32 	%rd171, %r508, 8;
	add.s64 	%rd172, %rd168, %rd171;
	ld.u64 	%rd173, [%rd172];
	atom.add.u64 	%rd174, [%rd170], %rd173;
$L__BB5_227:
	add.s32 	%r509, %r509, 1;
	setp.lt.s32 	%p35, %r509, %r137;
	@%p35 bra 	$L__BB5_219;
$L__BB5_228:
	ld.shared.u64 	%rd201, [_ZZ22bc_gpu_update_edge_optILb1ELi1EEvPfPKiS2_S2_iiPiPyS0_S3_S4_S0_S3_S3_S3_S3_S3_S3_S3_mmmmS2_iiiiE12movement_row];
	mul.wide.s32 	%rd202, %r508, 4;
	add.s64 	%rd203, %rd201, %rd202;
	ld.u32 	%r218, [%rd203];
	ld.shared.u64 	%rd204, [_ZZ22bc_gpu_update_edge_optILb1ELi1EEvPfPKiS2_S2_iiPiPyS0_S3_S4_S0_S3_S3_S3_S3_S3_S3_S3_mmmmS2_iiiiE5d_row];
	add.s64 	%rd205, %rd204, %rd202;
	ld.u32 	%r219, [%rd205];
	sub.s32 	%r220, %r219, %r218;
	st.u32 	[%rd205], %r220;
	ld.shared.u64 	%rd206, [_ZZ22bc_gpu_update_edge_optILb1ELi1EEvPfPKiS2_S2_iiPiPyS0_S3_S4_S0_S3_S3_S3_S3_S3_S3_S3_mmmmS2_iiiiE5Q_row_0];
	add.s64 	%rd207, %rd206, %rd202;
	mov.b32 	%r221, 0;
	st.u32 	[%rd207], %r221;
	ld.shared.u64 	%rd208, [_ZZ22bc_gpu_update_edge_optILb1ELi1EEvPfPKiS2_S2_iiPiPyS0_S3_S4_S0_S3_S3_S3_S3_S3_S3_S3_mmmmS2_iiiiE6QQ_row_0];
	add.s64 	%rd209, %rd208, %rd202;
	mov.b32 	%r222, 1;
	st.u32 	[%rd209], %r222;
	ld.shared.u64 	%rd559, [_ZZ22bc_gpu_update_edge_optILb1ELi1EEvPfPKiS2_S2_iiPiPyS0_S3_S4_S0_S3_S3_S3_S3_S3_S3_S3_mmmmS2_iiiiE5Q_row_0];
$L__BB5_229:
	add.s32 	%r508, %r508, %r4;
	setp.lt.s32 	%p36, %r508, %r171;
	@%p36 bra 	$L__BB5_217;
$L__BB5_230:
	bar.sync 	0;
	@%p20 bra 	$L__BB5_235;
	ld.shared.u64 	%rd561, [_ZZ22bc_gpu_update_edge_optILb1ELi1EEvPfPKiS2_S2_iiPiPyS0_S3_S4_S0_S3_S3_S3_S3_S3_S3_S3_mmmmS2_iiiiE6Q2_row_0];
	mov.u32 	%r510, %r1;
$L__BB5_232:
	mul.wide.s32 	%rd210, %r510, 4;
	add.s64 	%rd211, %rd561, %rd210;
	ld.u32 	%r223, [%rd211];
	setp.ne.s32 	%p38, %r223, 1;
	@%p38 bra 	$L__BB5_234;
	ld.shared.u64 	%rd212, [_ZZ22bc_gpu_update_edge_optILb1ELi1EEvPfPKiS2_S2_iiPiPyS0_S3_S4_S0_S3_S3_S3_S3_S3_S3_S3_mmmmS2_iiiiE5Q_row_0];
	mul.wide.s32 	%rd213, %r510, 4;
	add.s64 	%rd214, %rd212, %rd213;
	mov.b32 	%r224, 1;
	st.u32 	[%rd214], %r224;
	ld.shared.u64 	%rd215, [_ZZ22bc_gpu_update_edge_optILb1ELi1EEvPfPKiS2_S2_iiPiPyS0_S3_S4_S0_S3_S3_S3_S3_S3_S3_S3_mmmmS2_iiiiE6Q2_row_0];
	add.s64 	%rd216, %rd215, %rd213;
	mov.b32 	%r225, 0;
	st.u32 	[%rd216], %r225;
	ld.shared.u64 	%rd561, [_ZZ22bc_gpu_update_edge_optILb1ELi1EEvPfPKiS2_S2_iiPiPyS0_S3_S4_S0_S3_S3_S3_S3_S3_S3_S3_mmmmS2_iiiiE6Q2_row_0];
$L__BB5_234:
	add.s32 	%r510, %r510, %r4;
	setp.lt.s32 	%p39, %r510, %r171;
	@%p39 bra 	$L__BB5_232;
$L__BB5_235:
	bar.sync 	0;
	ld.shared.u32 	%r226, [_ZZ22bc_gpu_update_edge_optILb1ELi1EEvPfPKiS2_S2_iiPiPyS0_S3_S4_S0_S3_S3_S3_S3_S3_S3_S3_mmmmS2_iiiiE13current_depth_0];
	setp.eq.s32 	%p41, %r226, 2147483647;
	or.pred  	%p42, %p4, %p41;
	@%p42 bra 	$L__BB5_237;
	add.s32 	%r227, %r226, 1;
	st.shared.u32 	[_ZZ22bc_gpu_update_edge_optILb1ELi1EEvPfPKiS2_S2_iiPiPyS0_S3_S4_S0_S3_S3_S3_S3_S3_S3_S3_mmmmS2_iiiiE13current_depth_0], %r227;
$L__BB5_237:
	ld.shared.u8 	%rs9, [_ZZ22bc_gpu_update_edge_optILb1ELi1EEvPfPKiS2_S2_iiPiPyS0_S3_S4_S0_S3_S3_S3_S3_S3_S3_S3_mmmmS2_iiiiE4done_0];
	setp.eq.s16 	%p43, %rs9, 0;
	@%p43 bra 	$L__BB5_215;
$L__BB5_238:
	bar.sync 	0;
	@%p20 bra 	$L__BB5_245;
	mov.u32 	%r511, %r1;
$L__BB5_240:
	ld.shared.u32 	%r228, [_ZZ22bc_gpu_update_edge_optILb1ELi1EEvPfPKiS2_S2_iiPiPyS0_S3_S4_S0_S3_S3_S3_S3_S3_S3_S3_mmmmS2_iiiiE5u_low];
	setp.eq.s32 	%p45, %r511, %r228;
	@%p45 bra 	$L__BB5_242;
	ld.shared.u64 	%rd217, [_ZZ22bc_gpu_update_edge_optILb1ELi1EEvPfPKiS2_S2_iiPiPyS0_S3_S4_S0_S3_S3_S3_S3_S3_S3_S3_mmmmS2_iiiiE9moved_row];
	mul.wide.s32 	%rd218, %r511, 4;
	add.s64 	%rd219, %rd217, %rd218;
	ld.u32 	%r229, [%rd219];
	setp.eq.s32 	%p46, %r229, 0;
	@%p46 bra 	$L__BB5_243;
$L__BB5_242:
	ld.shared.u64 	%rd220, [_ZZ22bc_gpu_update_edge_optILb1ELi1EEvPfPKiS2_S2_iiPiPyS0_S3_S4_S0_S3_S3_S3_S3_S3_S3_S3_mmmmS2_iiiiE11touched_row_0];
	mul.wide.s32 	%rd221, %r511, 4;
	add.s64 	%rd222, %rd220, %rd221;
	ld.u32 	%r230, [%rd222];
	setp.ne.s32 	%p47, %r230, 0;
	@%p47 bra 	$L__BB5_244;
$L__BB5_243:
	ld.shared.u64 	%rd223, [_ZZ22bc_gpu_update_edge_optILb1ELi1EEvPfPKiS2_S2_iiPiPyS0_S3_S4_S0_S3_S3_S3_S3_S3_S3_S3_mmmmS2_iiiiE9sigma_row];
	mul.wide.s32 	%rd224, %r511, 8;
	add.s64 	%rd225, %rd223, %rd224;
	ld.u64 	%rd226, [%rd225];
	ld.shared.u64 	%rd227, [_ZZ22bc_gpu_update_edge_optILb1ELi1EEvPfPKiS2_S2_iiPiPyS0_S3_S4_S0_S3_S3_S3_S3_S3_S3_S3_mmmmS2_iiiiE13sigma_hat_row_0];
	add.s64 	%rd228, %rd227, %rd224;
	ld.u64 	%rd229, [%rd228];
	add.s64 	%rd230, %rd229, %rd226;
	st.u64 	[%rd228], %rd230;
$L__BB5_244:
	ld.shared.u64 	%rd231, [_ZZ22bc_gpu_update_edge_optILb1ELi1EEvPfPKiS2_S2_iiPiPyS0_S3_S4_S0_S3_S3_S3_S3_S3_S3_S3_mmmmS2_iiiiE6Q2_row_0];
	mul.wide.s32 	%rd232, %r511, 4;
	add.s64 	%rd233, %rd231, %rd232;
	mov.b32 	%r231, 0;
	st.u32 	[%rd233], %r231;
	add.s32 	%r511, %r511, %r4;
	setp.lt.s32 	%p48, %r511, %r171;
	@%p48 bra 	$L__BB5_240;
$L__BB5_245:
	bar.sync 	0;
	@%p4 bra 	$L__BB5_247;
	mov.b16 	%rs10, 0;
	st.shared.u8 	[_ZZ22bc_gpu_update_edge_optILb1ELi1EEvPfPKiS2_S2_iiPiPyS0_S3_S4_S0_S3_S3_S3_S3_S3_S3_S3_mmmmS2_iiiiE6repeat], %rs10;
$L__BB5_247:
	bar.sync 	0;
	ld.shared.u32 	%r232, [_ZZ22bc_gpu_update_edge_optILb1ELi1EEvPfPKiS2_S2_iiPiPyS0_S3_S4_S0_S3_S3_S3_S3_S3_S3_S3_mmmmS2_iiiiE13current_depth_0];
	setp.lt.s32 	%p50, %r232, 1;
	@%p50 bra 	$L__BB5_248;
	bra.uni 	$L__BB5_263;
$L__BB5_248:
	mov.u32 	%r517, %r1;
	@%p20 bra 	$L__BB5_257;
$L__BB5_249:
	ld.shared.u64 	%rd315, [_ZZ22bc_gpu_update_edge_optILb1ELi1EEvPfPKiS2_S2_iiPiPyS0_S3_S4_S0_S3_S3_S3_S3_S3_S3_S3_mmmmS2_iiiiE13delta_hat_row_0];
	mul.wide.s32 	%rd316, %r517, 4;
	add.s64 	%rd67, %rd315, %rd316;
	ld.f32 	%f37, [%rd67];
	setp.geu.f32 	%p98, %f37, 0f00000000;
	@%p98 bra 	$L__BB5_251;
	mov.b32 	%r266, 0;
	st.u32 	[%rd67], %r266;
$L__BB5_251:
	ld.shared.u32 	%r267, [_ZZ22bc_gpu_update_edge_optILb1ELi1EEvPfPKiS2_S2_iiPiPyS0_S3_S4_S0_S3_S3_S3_S3_S3_S3_S3_mmmmS2_iiiiE1i];
	setp.eq.s32 	%p99, %r517, %r267;
	@%p99 bra 	$L__BB5_254;
	ld.shared.u64 	%rd317, [_ZZ22bc_gpu_update_edge_optILb1ELi1EEvPfPKiS2_S2_iiPiPyS0_S3_S4_S0_S3_S3_S3_S3_S3_S3_S3_mmmmS2_iiiiE11touched_row_0];
	mul.wide.s32 	%rd318, %r517, 4;
	add.s64 	%rd319, %rd317, %rd318;
	ld.u32 	%r268, [%rd319];
	setp.eq.s32 	%p100, %r268, 0;
	@%p100 bra 	$L__BB5_254;
	ld.shared.u64 	%rd320, [_ZZ22bc_gpu_update_edge_optILb1ELi1EEvPfPKiS2_S2_iiPiPyS0_S3_S4_S0_S3_S3_S3_S3_S3_S3_S3_mmmmS2_iiiiE13delta_hat_row_0];
	mul.wide.s32 	%rd321, %r517, 4;
	add.s64 	%rd322, %rd320, %rd321;
	ld.f32 	%f38, [%rd322];
	ld.shared.u64 	%rd323, [_ZZ22bc_gpu_update_edge_optILb1ELi1EEvPfPKiS2_S2_iiPiPyS0_S3_S4_S0_S3_S3_S3_S3_S3_S3_S3_mmmmS2_iiiiE9delta_row];
	add.s64 	%rd324, %rd323, %rd321;
	ld.f32 	%f39, [%rd324];
	sub.f32 	%f40, %f38, %f39;
	add.s64 	%rd325, %rd3, %rd321;
	atom.global.add.f32 	%f41, [%rd325], %f40;
$L__BB5_254:
	ld.shared.u64 	%rd326, [_ZZ22bc_gpu_update_edge_optILb1ELi1EEvPfPKiS2_S2_iiPiPyS0_S3_S4_S0_S3_S3_S3_S3_S3_S3_S3_mmmmS2_iiiiE13sigma_hat_row_0];
	mul.wide.s32 	%rd327, %r517, 8;
	add.s64 	%rd328, %rd326, %rd327;
	ld.u64 	%rd329, [%rd328];
	ld.shared.u64 	%rd330, [_ZZ22bc_gpu_update_edge_optILb1ELi1EEvPfPKiS2_S2_iiPiPyS0_S3_S4_S0_S3_S3_S3_S3_S3_S3_S3_mmmmS2_iiiiE9sigma_row];
	add.s64 	%rd331, %rd330, %rd327;
	st.u64 	[%rd331], %rd329;
	ld.shared.u64 	%rd332, [_ZZ22bc_gpu_update_edge_optILb1ELi1EEvPfPKiS2_S2_iiPiPyS0_S3_S4_S0_S3_S3_S3_S3_S3_S3_S3_mmmmS2_iiiiE11touched_row_0];
	mul.wide.s32 	%rd333, %r517, 4;
	add.s64 	%rd334, %rd332, %rd333;
	ld.u32 	%r269, [%rd334];
	setp.eq.s32 	%p101, %r269, 0;
	@%p101 bra 	$L__BB5_256;
	ld.shared.u64 	%rd335, [_ZZ22bc_gpu_update_edge_optILb1ELi1EEvPfPKiS2_S2_iiPiPyS0_S3_S4_S0_S3_S3_S3_S3_S3_S3_S3_mmmmS2_iiiiE13delta_hat_row_0];
	mul.wide.s32 	%rd336, %r517, 4;
	add.s64 	%rd337, %rd335, %rd336;
	ld.f32 	%f42, [%rd337];
	ld.shared.u64 	%rd338, [_ZZ22bc_gpu_update_edge_optILb1ELi1EEvPfPKiS2_S2_iiPiPyS0_S3_S4_S0_S3_S3_S3_S3_S3_S3_S3_mmmmS2_iiiiE9delta_row];
	add.s64 	%rd339, %rd338, %rd336;
	st.f32 	[%rd339], %f42;
$L__BB5_256:
	add.s32 	%r517, %r517, %r4;
	setp.lt.s32 	%p102, %r517, %r171;
	@%p102 bra 	$L__BB5_249;
$L__BB5_257:
	bar.sync 	0;
$L__BB5_258:
	bar.sync 	0;
	@%p4 bra 	$L__BB5_260;
	ld.shared.u32 	%r460, [_ZZ22bc_gpu_update_edge_optILb1ELi1EEvPfPKiS2_S2_iiPiPyS0_S3_S4_S0_S3_S3_S3_S3_S3_S3_S3_mmmmS2_iiiiE1l];
	setp.eq.s32 	%p213, %r460, %r3;
	add.s32 	%r461, %r460, 1;
	selp.b32 	%r462, %r5, %r461, %p213;
	st.shared.u32 	[_ZZ22bc_gpu_update_edge_optILb1ELi1EEvPfPKiS2_S2_iiPiPyS0_S3_S4_S0_S3_S3_S3_S3_S3_S3_S3_mmmmS2_iiiiE1l], %r462;
$L__BB5_260:
	bar.sync 	0;
$L__BB5_261:
	ld.shared.u32 	%r465, [_ZZ22bc_gpu_update_edge_optILb1ELi1EEvPfPKiS2_S2_iiPiPyS0_S3_S4_S0_S3_S3_S3_S3_S3_S3_S3_mmmmS2_iiiiE1l];
	setp.lt.s32 	%p215, %r465, %r173;
	@%p215 bra 	$L__BB5_4;
$L__BB5_262:
	ret;
$L__BB5_263:
	@%p20 bra 	$L__BB5_285;
	mov.u32 	%r512, %r1;
$L__BB5_265:
	ld.shared.u64 	%rd234, [_ZZ22bc_gpu_update_edge_optILb1ELi1EEvPfPKiS2_S2_iiPiPyS0_S3_S4_S0_S3_S3_S3_S3_S3_S3_S3_mmmmS2_iiiiE6QQ_row_0];
	mul.wide.s32 	%rd235, %r512, 4;
	add.s64 	%rd236, %rd234, %rd235;
	ld.u32 	%r233, [%rd236];
	setp.eq.s32 	%p52, %r233, 0;
	@%p52 bra 	$L__BB5_284;
	ld.shared.u64 	%rd237, [_ZZ22bc_gpu_update_edge_optILb1ELi1EEvPfPKiS2_S2_iiPiPyS0_S3_S4_S0_S3_S3_S3_S3_S3_S3_S3_mmmmS2_iiiiE5d_row];
	mul.wide.s32 	%rd238, %r512, 4;
	add.s64 	%rd239, %rd237, %rd238;
	ld.u32 	%r234, [%rd239];
	ld.shared.u32 	%r235, [_ZZ22bc_gpu_update_edge_optILb1ELi1EEvPfPKiS2_S2_iiPiPyS0_S3_S4_S0_S3_S3_S3_S3_S3_S3_S3_mmmmS2_iiiiE13current_depth_0];
	setp.ne.s32 	%p53, %r234, %r235;
	@%p53 bra 	$L__BB5_284;
	mul.wide.s32 	%rd240, %r512, 4;
	add.s64 	%rd241, %rd1, %rd240;
	ld.global.nc.u32 	%r513, [%rd241];
	ld.global.nc.u32 	%r150, [%rd241+4];
	setp.ge.s32 	%p54, %r513, %r150;
	@%p54 bra 	$L__BB5_284;
$L__BB5_268:
	mul.wide.s32 	%rd242, %r513, 4;
	add.s64 	%rd243, %rd2, %rd242;
	ld.global.nc.u32 	%r152, [%rd243];
	ld.shared.u64 	%rd244, [_ZZ22bc_gpu_update_edge_optILb1ELi1EEvPfPKiS2_S2_iiPiPyS0_S3_S4_S0_S3_S3_S3_S3_S3_S3_S3_mmmmS2_iiiiE5d_row];
	mul.wide.s32 	%rd245, %r152, 4;
	add.s64 	%rd246, %rd244, %rd245;
	ld.u32 	%r153, [%rd246];
	ld.shared.u32 	%r154, [_ZZ22bc_gpu_update_edge_optILb1ELi1EEvPfPKiS2_S2_iiPiPyS0_S3_S4_S0_S3_S3_S3_S3_S3_S3_S3_mmmmS2_iiiiE13current_depth_0];
	add.s32 	%r236, %r154, -1;
	setp.ne.s32 	%p55, %r153, %r236;
	mov.f32 	%f69, 0f00000000;
	@%p55 bra 	$L__BB5_276;
	ld.shared.u64 	%rd562, [_ZZ22bc_gpu_update_edge_optILb1ELi1EEvPfPKiS2_S2_iiPiPyS0_S3_S4_S0_S3_S3_S3_S3_S3_S3_S3_mmmmS2_iiiiE11touched_row_0];
	mul.wide.s32 	%rd273, %r152, 4;
	add.s64 	%rd48, %rd562, %rd273;
	ld.u32 	%r243, [%rd48];
	setp.eq.s32 	%p61, %r243, -1;
	@%p61 bra 	$L__BB5_272;
	atom.exch.b32 	%r244, [%rd48], 1;
	setp.ne.s32 	%p62, %r244, 0;
	ld.shared.u64 	%rd562, [_ZZ22bc_gpu_update_edge_optILb1ELi1EEvPfPKiS2_S2_iiPiPyS0_S3_S4_S0_S3_S3_S3_S3_S3_S3_S3_mmmmS2_iiiiE11touched_row_0];
	@%p62 bra 	$L__BB5_272;
	ld.shared.u64 	%rd274, [_ZZ22bc_gpu_update_edge_optILb1ELi1EEvPfPKiS2_S2_iiPiPyS0_S3_S4_S0_S3_S3_S3_S3_S3_S3_S3_mmmmS2_iiiiE9delta_row];
	mul.wide.s32 	%rd275, %r152, 4;
	add.s64 	%rd276, %rd274, %rd275;
	ld.f32 	%f69, [%rd276];
	add.s64 	%rd277, %rd562, %rd275;
	mov.b32 	%r245, 1;
	st.u32 	[%rd277], %r245;
	ld.shared.u64 	%rd278, [_ZZ22bc_gpu_update_edge_optILb1ELi1EEvPfPKiS2_S2_iiPiPyS0_S3_S4_S0_S3_S3_S3_S3_S3_S3_S3_mmmmS2_iiiiE6QQ_row_0];
	add.s64 	%rd279, %rd278, %rd275;
	st.u32 	[%rd279], %r245;
	ld.shared.u64 	%rd562, [_ZZ22bc_gpu_update_edge_optILb1ELi1EEvPfPKiS2_S2_iiPiPyS0_S3_S4_S0_S3_S3_S3_S3_S3_S3_S3_mmmmS2_iiiiE11touched_row_0];
$L__BB5_272:
	ld.shared.u64 	%rd280, [_ZZ22bc_gpu_update_edge_optILb1ELi1EEvPfPKiS2_S2_iiPiPyS0_S3_S4_S0_S3_S3_S3_S3_S3_S3_S3_mmmmS2_iiiiE13sigma_hat_row_0];
	mul.wide.s32 	%rd281, %r152, 8;
	add.s64 	%rd282, %rd280, %rd281;
	ld.u64 	%rd283, [%rd282];
	cvt.rn.f32.u64 	%f25, %rd283;
	mul.wide.s32 	%rd284, %r512, 8;
	add.s64 	%rd285, %rd280, %rd284;
	ld.u64 	%rd286, [%rd285];
	cvt.rn.f32.u64 	%f26, %rd286;
	div.rn.f32 	%f27, %f25, %f26;
	ld.shared.u64 	%rd52, [_ZZ22bc_gpu_update_edge_optILb1ELi1EEvPfPKiS2_S2_iiPiPyS0_S3_S4_S0_S3_S3_S3_S3_S3_S3_S3_mmmmS2_iiiiE13delta_hat_row_0];
	mul.wide.s32 	%rd287, %r512, 4;
	add.s64 	%rd288, %rd52, %rd287;
	ld.f32 	%f28, [%rd288];
	add.f32 	%f29, %f28, 0f3F800000;
	fma.rn.f32 	%f70, %f27, %f29, %f69;
	mul.wide.s32 	%rd289, %r152, 4;
	add.s64 	%rd290, %rd562, %rd289;
	ld.u32 	%r246, [%rd290];
	setp.lt.s32 	%p63, %r246, 1;
	@%p63 bra 	$L__BB5_275;
	ld.shared.u32 	%r247, [_ZZ22bc_gpu_update_edge_optILb1ELi1EEvPfPKiS2_S2_iiPiPyS0_S3_S4_S0_S3_S3_S3_S3_S3_S3_S3_mmmmS2_iiiiE6u_high];
	setp.eq.s32 	%p64, %r152, %r247;
	ld.shared.u32 	%r248, [_ZZ22bc_gpu_update_edge_optILb1ELi1EEvPfPKiS2_S2_iiPiPyS0_S3_S4_S0_S3_S3_S3_S3_S3_S3_S3_mmmmS2_iiiiE5u_low];
	setp.eq.s32 	%p65, %r512, %r248;
	and.pred  	%p66, %p64, %p65;
	@%p66 bra 	$L__BB5_275;
	ld.shared.u64 	%rd291, [_ZZ22bc_gpu_update_edge_optILb1ELi1EEvPfPKiS2_S2_iiPiPyS0_S3_S4_S0_S3_S3_S3_S3_S3_S3_S3_mmmmS2_iiiiE9sigma_row];
	mul.wide.s32 	%rd292, %r152, 8;
	add.s64 	%rd293, %rd291, %rd292;
	ld.u64 	%rd294, [%rd293];
	cvt.rn.f32.u64 	%f30, %rd294;
	mul.wide.s32 	%rd295, %r512, 8;
	add.s64 	%rd296, %rd291, %rd295;
	ld.u64 	%rd297, [%rd296];
	cvt.rn.f32.u64 	%f31, %rd297;
	div.rn.f32 	%f32, %f30, %f31;
	ld.shared.u64 	%rd298, [_ZZ22bc_gpu_update_edge_optILb1ELi1EEvPfPKiS2_S2_iiPiPyS0_S3_S4_S0_S3_S3_S3_S3_S3_S3_S3_mmmmS2_iiiiE9delta_row];
	mul.wide.s32 	%rd299, %r512, 4;
	add.s64 	%rd300, %rd298, %rd299;
	ld.f32 	%f33, [%rd300];
	add.f32 	%f34, %f33, 0f3F800000;
	mul.f32 	%f35, %f32, %f34;
	sub.f32 	%f70, %f70, %f35;
$L__BB5_275:
	mul.wide.s32 	%rd301, %r152, 4;
	add.s64 	%rd302, %rd52, %rd301;
	atom.add.f32 	%f36, [%rd302], %f70;
	bra.uni 	$L__BB5_283;
$L__BB5_276:
	setp.ne.s32 	%p56, %r153, %r154;
	@%p56 bra 	$L__BB5_283;
	ld.shared.u64 	%rd53, [_ZZ22bc_gpu_update_edge_optILb1ELi1EEvPfPKiS2_S2_iiPiPyS0_S3_S4_S0_S3_S3_S3_S3_S3_S3_S3_mmmmS2_iiiiE9moved_row];
	mul.wide.s32 	%rd247, %r512, 4;
	add.s64 	%rd248, %rd53, %rd247;
	ld.u32 	%r237, [%rd248];
	setp.eq.s32 	%p57, %r237, 0;
	@%p57 bra 	$L__BB5_283;
	mul.wide.s32 	%rd249, %r152, 4;
	add.s64 	%rd250, %rd53, %rd249;
	ld.u32 	%r238, [%rd250];
	setp.ne.s32 	%p58, %r238, 0;
	mov.f32 	%f71, 0f00000000;
	@%p58 bra 	$L__BB5_283;
	ld.shared.u64 	%rd251, [_ZZ22bc_gpu_update_edge_optILb1ELi1EEvPfPKiS2_S2_iiPiPyS0_S3_S4_S0_S3_S3_S3_S3_S3_S3_S3_mmmmS2_iiiiE11touched_row_0];
	mul.wide.s32 	%rd252, %r152, 4;
	add.s64 	%rd54, %rd251, %rd252;
	ld.u32 	%r239, [%rd54];
	setp.eq.s32 	%p59, %r239, -1;
	@%p59 bra 	$L__BB5_282;
	atom.exch.b32 	%r240, [%rd54], 1;
	setp.ne.s32 	%p60, %r240, 0;
	@%p60 bra 	$L__BB5_282;
	ld.shared.u64 	%rd253, [_ZZ22bc_gpu_update_edge_optILb1ELi1EEvPfPKiS2_S2_iiPiPyS0_S3_S4_S0_S3_S3_S3_S3_S3_S3_S3_mmmmS2_iiiiE9delta_row];
	mul.wide.s32 	%rd254, %r152, 4;
	add.s64 	%rd255, %rd253, %rd254;
	ld.f32 	%f71, [%rd255];
	ld.shared.u64 	%rd256, [_ZZ22bc_gpu_update_edge_optILb1ELi1EEvPfPKiS2_S2_iiPiPyS0_S3_S4_S0_S3_S3_S3_S3_S3_S3_S3_mmmmS2_iiiiE11touched_row_0];
	add.s64 	%rd257, %rd256, %rd254;
	mov.b32 	%r241, 1;
	st.u32 	[%rd257], %r241;
	ld.shared.u64 	%rd258, [_ZZ22bc_gpu_update_edge_optILb1ELi1EEvPfPKiS2_S2_iiPiPyS0_S3_S4_S0_S3_S3_S3_S3_S3_S3_S3_mmmmS2_iiiiE6QQ_row_0];
	add.s64 	%rd259, %rd258, %rd254;
	mov.b32 	%r242, 2;
	st.u32 	[%rd259], %r242;
	mov.b16 	%rs11, 1;
	st.shared.u8 	[_ZZ22bc_gpu_update_edge_optILb1ELi1EEvPfPKiS2_S2_iiPiPyS0_S3_S4_S0_S3_S3_S3_S3_S3_S3_S3_mmmmS2_iiiiE6repeat], %rs11;
$L__BB5_282:
	ld.shared.u64 	%rd260, [_ZZ22bc_gpu_update_edge_optILb1ELi1EEvPfPKiS2_S2_iiPiPyS0_S3_S4_S0_S3_S3_S3_S3_S3_S3_S3_mmmmS2_iiiiE9sigma_row];
	mul.wide.s32 	%rd261, %r152, 8;
	add.s64 	%rd262, %rd260, %rd261;
	ld.u64 	%rd263, [%rd262];
	cvt.rn.f32.u64 	%f15, %rd263;
	mul.wide.s32 	%rd264, %r512, 8;
	add.s64 	%rd265, %rd260, %rd264;
	ld.u64 	%rd266, [%rd265];
	cvt.rn.f32.u64 	%f16, %rd266;
	div.rn.f32 	%f17, %f15, %f16;
	ld.shared.u64 	%rd267, [_ZZ22bc_gpu_update_edge_optILb1ELi1EEvPfPKiS2_S2_iiPiPyS0_S3_S4_S0_S3_S3_S3_S3_S3_S3_S3_mmmmS2_iiiiE9delta_row];
	mul.wide.s32 	%rd268, %r512, 4;
	add.s64 	%rd269, %rd267, %rd268;
	ld.f32 	%f18, [%rd269];
	add.f32 	%f19, %f18, 0f3F800000;
	mul.f32 	%f20, %f17, %f19;
	sub.f32 	%f21, %f71, %f20;
	ld.shared.u64 	%rd270, [_ZZ22bc_gpu_update_edge_optILb1ELi1EEvPfPKiS2_S2_iiPiPyS0_S3_S4_S0_S3_S3_S3_S3_S3_S3_S3_mmmmS2_iiiiE13delta_hat_row_0];
	mul.wide.s32 	%rd271, %r152, 4;
	add.s64 	%rd272, %rd270, %rd271;
	atom.add.f32 	%f22, [%rd272], %f21;
$L__BB5_283:
	add.s32 	%r513, %r513, 1;
	setp.lt.s32 	%p67, %r513, %r150;
	@%p67 bra 	$L__BB5_268;
$L__BB5_284:
	add.s32 	%r512, %r512, %r4;
	setp.lt.s32 	%p68, %r512, %r171;
	@%p68 bra 	$L__BB5_265;
$L__BB5_285:
	bar.sync 	0;
	ld.shared.u8 	%rs12, [_ZZ22bc_gpu_update_edge_optILb1ELi1EEvPfPKiS2_S2_iiPiPyS0_S3_S4_S0_S3_S3_S3_S3_S3_S3_S3_mmmmS2_iiiiE6repeat];
	setp.eq.s16 	%p69, %rs12, 0;
	@%p69 bra 	$L__BB5_294;
	@%p20 bra 	$L__BB5_292;
	ld.shared.u64 	%rd563, [_ZZ22bc_gpu_update_edge_optILb1ELi1EEvPfPKiS2_S2_iiPiPyS0_S3_S4_S0_S3_S3_S3_S3_S3_S3_S3_mmmmS2_iiiiE6QQ_row_0];
	mov.u32 	%r514, %r1;
$L__BB5_288:
	mul.wide.s32 	%rd303, %r514, 4;
	add.s64 	%rd58, %rd563, %rd303;
	ld.u32 	%r158, [%rd58];
	setp.lt.s32 	%p71, %r158, 1;
	@%p71 bra 	$L__BB5_291;
	ld.shared.u64 	%rd304, [_ZZ22bc_gpu_update_edge_optILb1ELi1EEvPfPKiS2_S2_iiPiPyS0_S3_S4_S0_S3_S3_S3_S3_S3_S3_S3_mmmmS2_iiiiE5d_row];
	mul.wide.s32 	%rd305, %r514, 4;
	add.s64 	%rd306, %rd304, %rd305;
	ld.u32 	%r250, [%rd306];
	ld.shared.u32 	%r251, [_ZZ22bc_gpu_update_edge_optILb1ELi1EEvPfPKiS2_S2_iiPiPyS0_S3_S4_S0_S3_S3_S3_S3_S3_S3_S3_mmmmS2_iiiiE13current_depth_0];
	setp.ne.s32 	%p72, %r250, %r251;
	@%p72 bra 	$L__BB5_291;
	add.s32 	%r252, %r158, -1;
	st.u32 	[%rd58], %r252;
	ld.shared.u64 	%rd563, [_ZZ22bc_gpu_update_edge_optILb1ELi1EEvPfPKiS2_S2_iiPiPyS0_S3_S4_S0_S3_S3_S3_S3_S3_S3_S3_mmmmS2_iiiiE6QQ_row_0];
$L__BB5_291:
	add.s32 	%r514, %r514, %r4;
	setp.lt.s32 	%p73, %r514, %r171;
	@%p73 bra 	$L__BB5_288;
$L__BB5_292:
	ld.shared.u32 	%r253, [_ZZ22bc_gpu_update_edge_optILb1ELi1EEvPfPKiS2_S2_iiPiPyS0_S3_S4_S0_S3_S3_S3_S3_S3_S3_S3_mmmmS2_iiiiE13current_depth_0];
	setp.eq.s32 	%p76, %r253, 2147483647;
	mov.pred 	%p216, 0;
	or.pred  	%p77, %p4, %p76;
	@%p77 bra 	$L__BB5_300;
	add.s32 	%r254, %r253, 1;
	st.shared.u32 	[_ZZ22bc_gpu_update_edge_optILb1ELi1EEvPfPKiS2_S2_iiPiPyS0_S3_S4_S0_S3_S3_S3_S3_S3_S3_S3_mmmmS2_iiiiE13current_depth_0], %r254;
	mov.b16 	%rs13, 0;
	st.shared.u8 	[_ZZ22bc_gpu_update_edge_optILb1ELi1EEvPfPKiS2_S2_iiPiPyS0_S3_S4_S0_S3_S3_S3_S3_S3_S3_S3_mmmmS2_iiiiE6repeat], %rs13;
	mov.pred 	%p216, -1;
	bra.uni 	$L__BB5_300;
$L__BB5_294:
	mov.pred 	%p216, -1;
	@%p20 bra 	$L__BB5_300;
	ld.shared.u64 	%rd565, [_ZZ22bc_gpu_update_edge_optILb1ELi1EEvPfPKiS2_S2_iiPiPyS0_S3_S4_S0_S3_S3_S3_S3_S3_S3_S3_mmmmS2_iiiiE6QQ_row_0];
	mov.u32 	%r515, %r1;
$L__BB5_296:
	mul.wide.s32 	%rd307, %r515, 4;
	add.s64 	%rd62, %rd565, %rd307;
	ld.u32 	%r162, [%rd62];
	setp.lt.s32 	%p81, %r162, 1;
	@%p81 bra 	$L__BB5_299;
	ld.shared.u64 	%rd308, [_ZZ22bc_gpu_update_edge_optILb1ELi1EEvPfPKiS2_S2_iiPiPyS0_S3_S4_S0_S3_S3_S3_S3_S3_S3_S3_mmmmS2_iiiiE5d_row];
	mul.wide.s32 	%rd309, %r515, 4;
	add.s64 	%rd310, %rd308, %rd309;
	ld.u32 	%r255, [%rd310];
	ld.shared.u32 	%r256, [_ZZ22bc_gpu_update_edge_optILb1ELi1EEvPfPKiS2_S2_iiPiPyS0_S3_S4_S0_S3_S3_S3_S3_S3_S3_S3_mmmmS2_iiiiE13current_depth_0];
	setp.ne.s32 	%p82, %r255, %r256;
	@%p82 bra 	$L__BB5_299;
	add.s32 	%r257, %r162, -1;
	st.u32 	[%rd62], %r257;
	ld.shared.u64 	%rd565, [_ZZ22bc_gpu_update_edge_optILb1ELi1EEvPfPKiS2_S2_iiPiPyS0_S3_S4_S0_S3_S3_S3_S3_S3_S3_S3_mmmmS2_iiiiE6QQ_row_0];
$L__BB5_299:
	add.s32 	%r515, %r515, %r4;
	setp.lt.s32 	%p84, %r515, %r171;
	@%p84 bra 	$L__BB5_296;
$L__BB5_300:
	ld.shared.u32 	%r164, [_ZZ22bc_gpu_update_edge_optILb1ELi1EEvPfPKiS2_S2_iiPiPyS0_S3_S4_S0_S3_S3_S3_S3_S3_S3_S3_mmmmS2_iiiiE13current_depth_0];
	setp.ne.s32 	%p85, %r164, 2147483647;
	not.pred 	%p86, %p216;
	or.pred  	%p87, %p85, %p86;
	@%p87 bra 	$L__BB5_308;
	@%p4 bra 	$L__BB5_303;
	mov.b16 	%rs15, 0;
	st.shared.u8 	[_ZZ22bc_gpu_update_edge_optILb1ELi1EEvPfPKiS2_S2_iiPiPyS0_S3_S4_S0_S3_S3_S3_S3_S3_S3_S3_mmmmS2_iiiiE7QQfound], %rs15;
	mov.b32 	%r258, 0;
	st.shared.u32 	[_ZZ22bc_gpu_update_edge_optILb1ELi1EEvPfPKiS2_S2_iiPiPyS0_S3_S4_S0_S3_S3_S3_S3_S3_S3_S3_mmmmS2_iiiiE5maxQQ], %r258;
$L__BB5_303:
	bar.sync 	0;
	@%p20 bra 	$L__BB5_309;
	ld.shared.u64 	%rd65, [_ZZ22bc_gpu_update_edge_optILb1ELi1EEvPfPKiS2_S2_iiPiPyS0_S3_S4_S0_S3_S3_S3_S3_S3_S3_S3_mmmmS2_iiiiE6QQ_row_0];
	ld.shared.u64 	%rd66, [_ZZ22bc_gpu_update_edge_optILb1ELi1EEvPfPKiS2_S2_iiPiPyS0_S3_S4_S0_S3_S3_S3_S3_S3_S3_S3_mmmmS2_iiiiE5d_row];
	mov.u32 	%r516, %r1;
$L__BB5_305:
	mul.wide.s32 	%rd311, %r516, 4;
	add.s64 	%rd312, %rd65, %rd311;
	ld.u32 	%r259, [%rd312];
	setp.lt.s32 	%p90, %r259, 1;
	@%p90 bra 	$L__BB5_307;
	mov.b16 	%rs16, 1;
	st.shared.u8 	[_ZZ22bc_gpu_update_edge_optILb1ELi1EEvPfPKiS2_S2_iiPiPyS0_S3_S4_S0_S3_S3_S3_S3_S3_S3_S3_mmmmS2_iiiiE7QQfound], %rs16;
	mul.wide.s32 	%rd313, %r516, 4;
	add.s64 	%rd314, %rd66, %rd313;
	ld.u32 	%r260, [%rd314];
	atom.shared.max.s32 	%r261, [_ZZ22bc_gpu_update_edge_optILb1ELi1EEvPfPKiS2_S2_iiPiPyS0_S3_S4_S0_S3_S3_S3_S3_S3_S3_S3_mmmmS2_iiiiE5maxQQ], %r260;
$L__BB5_307:
	add.s32 	%r516, %r516, %r4;
	setp.lt.s32 	%p91, %r516, %r171;
	@%p91 bra 	$L__BB5_305;
	bra.uni 	$L__BB5_309;
$L__BB5_308:
	mov.b16 	%rs14, 1;
	st.shared.u8 	[_ZZ22bc_gpu_update_edge_optILb1ELi1EEvPfPKiS2_S2_iiPiPyS0_S3_S4_S0_S3_S3_S3_S3_S3_S3_S3_mmmmS2_iiiiE7QQfound], %rs14;
	st.shared.u32 	[_ZZ22bc_gpu_update_edge_optILb1ELi1EEvPfPKiS2_S2_iiPiPyS0_S3_S4_S0_S3_S3_S3_S3_S3_S3_S3_mmmmS2_iiiiE5maxQQ], %r164;
$L__BB5_309:
	bar.sync 	0;
	@%p4 bra 	$L__BB5_317;
	ld.shared.u8 	%rs17, [_ZZ22bc_gpu_update_edge_optILb1ELi1EEvPfPKiS2_S2_iiPiPyS0_S3_S4_S0_S3_S3_S3_S3_S3_S3_S3_mmmmS2_iiiiE6repeat];
	setp.eq.s16 	%p93, %rs17, 0;
	@%p93 bra 	$L__BB5_312;
	mov.b16 	%rs18, 0;
	st.shared.u8 	[_ZZ22bc_gpu_update_edge_optILb1ELi1EEvPfPKiS2_S2_iiPiPyS0_S3_S4_S0_S3_S3_S3_S3_S3_S3_S3_mmmmS2_iiiiE6repeat], %rs18;
	bra.uni 	$L__BB5_317;
$L__BB5_312:
	ld.shared.u8 	%rs19, [_ZZ22bc_gpu_update_edge_optILb1ELi1EEvPfPKiS2_S2_iiPiPyS0_S3_S4_S0_S3_S3_S3_S3_S3_S3_S3_mmmmS2_iiiiE7QQfound];
	setp.ne.s16 	%p94, %rs19, 0;
	@%p94 bra 	$L__BB5_314;
	mov.b32 	%r264, 0;
	st.shared.u32 	[_ZZ22bc_gpu_update_edge_optILb1ELi1EEvPfPKiS2_S2_iiPiPyS0_S3_S4_S0_S3_S3_S3_S3_S3_S3_S3_mmmmS2_iiiiE13current_depth_0], %r264;
	bra.uni 	$L__BB5_317;
$L__BB5_314:
	ld.shared.u32 	%r167, [_ZZ22bc_gpu_update_edge_optILb1ELi1EEvPfPKiS2_S2_iiPiPyS0_S3_S4_S0_S3_S3_S3_S3_S3_S3_S3_mmmmS2_iiiiE13current_depth_0];
	setp.ne.s32 	%p95, %r167, 2147483647;
	@%p95 bra 	$L__BB5_316;
	ld.shared.u32 	%r263, [_ZZ22bc_gpu_update_edge_optILb1ELi1EEvPfPKiS2_S2_iiPiPyS0_S3_S4_S0_S3_S3_S3_S3_S3_S3_S3_mmmmS2_iiiiE5maxQQ];
	st.shared.u32 	[_ZZ22bc_gpu_update_edge_optILb1ELi1EEvPfPKiS2_S2_iiPiPyS0_S3_S4_S0_S3_S3_S3_S3_S3_S3_S3_mmmmS2_iiiiE13current_depth_0], %r263;
	bra.uni 	$L__BB5_317;
$L__BB5_316:
	add.s32 	%r262, %r167, -1;
	st.shared.u32 	[_ZZ22bc_gpu_update_edge_optILb1ELi1EEvPfPKiS2_S2_iiPiPyS0_S3_S4_S0_S3_S3_S3_S3_S3_S3_S3_mmmmS2_iiiiE13current_depth_0], %r262;
$L__BB5_317:
	bar.sync 	0;
	ld.shared.u32 	%r265, [_ZZ22bc_gpu_update_edge_optILb1ELi1EEvPfPKiS2_S2_iiPiPyS0_S3_S4_S0_S3_S3_S3_S3_S3_S3_S3_mmmmS2_iiiiE13current_depth_0];
	setp.gt.s32 	%p96, %r265, 0;
	@%p96 bra 	$L__BB5_263;
	bra.uni 	$L__BB5_248;
$L__BB5_318:
	ld.shared.u64 	%rd175, [_ZZ22bc_gpu_update_edge_optILb1ELi1EEvPfPKiS2_S2_iiPiPyS0_S3_S4_S0_S3_S3_S3_S3_S3_S3_S3_mmmmS2_iiiiE13sigma_hat_row_0];
	mul.wide.s32 	%rd176, %r139, 8;
	add.s64 	%rd177, %rd175, %rd176;
	mul.wide.s32 	%rd178, %r508, 8;
	add.s64 	%rd179, %rd175, %rd178;
	ld.u64 	%rd180, [%rd179];
	atom.add.u64 	%rd181, [%rd177], %rd180;
	mov.b16 	%rs7, 0;
	st.shared.u8 	[_ZZ22bc_gpu_update_edge_optILb1ELi1EEvPfPKiS2_S2_iiPiPyS0_S3_S4_S0_S3_S3_S3_S3_S3_S3_S3_mmmmS2_iiiiE4done_0], %rs7;
	ld.shared.u64 	%rd182, [_ZZ22bc_gpu_update_edge_optILb1ELi1EEvPfPKiS2_S2_iiPiPyS0_S3_S4_S0_S3_S3_S3_S3_S3_S3_S3_mmmmS2_iiiiE6Q2_row_0];
	mul.wide.s32 	%rd183, %r139, 4;
	add.s64 	%rd184, %rd182, %rd183;
	mov.b32 	%r212, 1;
	st.u32 	[%rd184], %r212;
	bra.uni 	$L__BB5_227;

}
	// .globl	_Z22bc_gpu_update_edge_optILb0ELi2EEvPfPKiS2_S2_iiPiPyS0_S3_S4_S0_S3_S3_S3_S3_S3_S3_S3_mmmmS2_iiii
.visible .entry _Z22bc_gpu_update_edge_optILb0ELi2EEvPfPKiS2_S2_iiPiPyS0_S3_S4_S0_S3_S3_S3_S3_S3_S3_S3_mmmmS2_iiii(
	.param .u64 .ptr .align 1 _Z22bc_gpu_update_edge_optILb0ELi2EEvPfPKiS2_S2_iiPiPyS0_S3_S4_S0_S3_S3_S3_S3_S3_S3_S3_mmmmS2_iiii_param_0,
	.param .u64 .ptr .align 1 _Z22bc_gpu_update_edge_optILb0ELi2EEvPfPKiS2_S2_iiPiPyS0_S3_S4_S0_S3_S3_S3_S3_S3_S3_S3_mmmmS2_iiii_param_1,
	.param .u64 .ptr .align 1 _Z22bc_gpu_update_edge_optILb0ELi2EEvPfPKiS2_S2_iiPiPyS0_S3_S4_S0_S3_S3_S3_S3_S3_S3_S3_mmmmS2_iiii_param_2,
	.param .u64 .ptr .align 1 _Z22bc_gpu_update_edge_optILb0ELi2EEvPfPKiS2_S2_iiPiPyS0_S3_S4_S0_S3_S3_S3_S3_S3_S3_S3_mmmmS2_iiii_param_3,
	.param .u32 _Z22bc_gpu_update_edge_optILb0ELi2EEvPfPKiS2_S2_iiPiPyS0_S3_S4_S0_S3_S3_S3_S3_S3_S3_S3_mmmmS2_iiii_param_4,
	.param .u32 _Z22bc_gpu_update_edge_optILb0ELi2EEvPfPKiS2_S2_iiPiPyS0_S3_S4_S0_S3_S3_S3_S3_S3_S3_S3_mmmmS2_iiii_param_5,
	.param .u64 .ptr .align 1 _Z22bc_gpu_update_edge_optILb0ELi2EEvPfPKiS2_S2_iiPiPyS0_S3_S4_S0_S3_S3_S3_S3_S3_S3_S3_mmmmS2_iiii_param_6,
	.param .u64 .ptr .align 1 _Z22bc_gpu_update_edge_optILb0ELi2EEvPfPKiS2_S2_iiPiPyS0_S3_S4_S0_S3_S3_S3_S3_S3_S3_S3_mmmmS2_iiii_param_7,
	.param .u64 .ptr .align 1 _Z22bc_gpu_update_edge_optILb0ELi2EEvPfPKiS2_S2_iiPiPyS0_S3_S4_S0_S3_S3_S3_S3_S3_S3_S3_mmmmS2_iiii_param_8,
	.param .u64 .ptr .align 1 _Z22bc_gpu_update_edge_optILb0ELi2EEvPfPKiS2_S2_iiPiPyS0_S3_S4_S0_S3_S3_S3_S3_S3_S3_S3_mmmmS2_iiii_param_9,
	.param .u64 .ptr .align 1 _Z22bc_gpu_update_edge_optILb0ELi2EEvPfPKiS2_S2_iiPiPyS0_S3_S4_S0_S3_S3_S3_S3_S3_S3_S3_mmmmS2_iiii_param_10,
	.param .u64 .ptr .align 1 _Z22bc_gpu_update_edge_optILb0ELi2EEvPfPKiS2_S2_iiPiPyS0_S3_S4_S0_S3_S3_S3_S3_S3_S3_S3_mmmmS2_iiii_param_11,
	.param .u64 .ptr .align 1 _Z22bc_gpu_update_edge_optILb0ELi2EEvPfPKiS2_S2_iiPiPyS0_S3_S4_S0_S3_S3_S3_S3_S3_S3_S3_mmmmS2_iiii_param_12,
	.param .u64 .ptr .align 1 _Z22bc_gpu_update_edge_optILb0ELi2EEvPfPKiS2_S2_iiPiPyS0_S3_S4_S0_S3_S3_S3_S3_S3_S3_S3_mmmmS2_iiii_param_13,
	.param .u64 .ptr .align 1 _Z22bc_gpu_update_edge_optILb0ELi2EEvPfPKiS2_S2_iiPiPyS0_S3_S4_S0_S3_S3_S3_S3_S3_S3_S3_mmmmS2_iiii_param_14,
	.param .u64 .ptr .align 1 _Z22bc_gpu_update_edge_optILb0ELi2EEvPfPKiS2_S2_iiPiPyS0_S3_S4_S0_S3_S3_S3_S3_S3_S3_S3_mmmmS2_iiii_param_15,
	.param .u64 .ptr .align 1 _Z22bc_gpu_update_edge_optILb0ELi2EEvPfPKiS2_S2_iiPiPyS0_S3_S4_S0_S3_S3_S3_S3_S3_S3_S3_mmmmS2_iiii_param_16,
	.param .u64 .ptr .align 1 _Z22bc_gpu_update_edge_optILb0ELi2EEvPfPKiS2_S2_iiPiPyS0_S3_S4_S0_S3_S3_S3_S3_S3_S3_S3_mmmmS2_iiii_param_17,
	.param .u64 .ptr .align 1 _Z22bc_gpu_update_edge_optILb0ELi2EEvPfPKiS2_S2_iiPiPyS0_S3_S4_S0_S3_S3_S3_S3_S3_S3_S3_mmmmS2_iiii_param_18,
	.param .u64 _Z22bc_gpu_update_edge_optILb0ELi2EEvPfPKiS2_S2_iiPiPyS0_S3_S4_S0_S3_S3_S3_S3_S3_S3_S3_mmmmS2_iiii_param_19,
	.param .u64 _Z22bc_gpu_update_edge_optILb0ELi2EEvPfPKiS2_S2_iiPiPyS0_S3_S4_S0_S3_S3_S3_S3_S3_S3_S3_mmmmS2_iiii_param_20,
	.param .u64 _Z22bc_gpu_update_edge_optILb0ELi2EEvPfPKiS2_S2_iiPiPyS0_S3_S4_S0_S3_S3_S3_S3_S3_S3_S3_mmmmS2_iiii_param_21,
	.param .u64 _Z22bc_gpu_update_edge_optILb0ELi2EEvPfPKiS2_S2_iiPiPyS0_S3_S4_S0_S3_S3_S3_S3_S3_S3_S3_mmmmS2_iiii_param_22,
	.param .u64 .ptr .align 1 _Z22bc_gpu_update_edge_optILb0ELi2EEvPfPKiS2_S2_iiPiPyS0_S3_S4_S0_S3_S3_S3_S3_S3_S3_S3_mmmmS2_iiii_param_23,
	.param .u32 _Z22bc_gpu_update_edge_optILb0ELi2EEvPfPKiS2_S2_iiPiPyS0_S3_S4_S0_S3_S3_S3_S3_S3_S3_S3_mmmmS2_iiii_param_24,
	.param .u32 _Z22bc_gpu_update_edge_optILb0ELi2EEvPfPKiS2_S2_iiPiPyS0_S3_S4_S0_S3_S3_S3_S3_S3_S3_S3_mmmmS2_iiii_param_25,
	.param .u32 _Z22bc_gpu_update_edge_optILb0ELi2EEvPfPKiS2_S2_iiPiPyS0_S3_S4_S0_S3_S3_S3_S3_S3_S3_S3_mmmmS2_iiii_param_26,
	.param .u32 _Z22bc_gpu_update_edge_optILb0ELi2EEvPfPKiS2_S2_iiPiPyS0_S3_S4_S0_S3_S3_S3_S3_S3_S3_S3_mmmmS2_iiii_param_27
)
{
	.reg .pred 	%p<216>;
	.reg .b16 	%rs<20>;
	.reg .b32 	%r<514>;
	.reg .b32 	%f<72>;
	.reg .b64 	%rd<565>;
	// demoted variable
	.shared .align 4 .u32 _ZZ22bc_gpu_update_edge_optILb0ELi2EEvPfPKiS2_S2_iiPiPyS0_S3_S4_S0_S3_S3_S3_S3_S3_S3_S3_mmmmS2_iiiiE1l;
	// demoted variable
	.shared .align 4 .u32 _ZZ22bc_gpu_update_edge_optILb0ELi2EEvPfPKiS2_S2_iiPiPyS0_S3_S4_S0_S3_S3_S3_S3_S3_S3_S3_mmmmS2_iiiiE1i;
	// demoted variable
	.shared .align 1 .u8 _ZZ22bc_gpu_update_edge_optILb0ELi2EEvPfPKiS2_S2_iiPiPyS0_S3_S4_S0_S3_S3_S3_S3_S3_S3_S3_mmmmS2_iiiiE7compute;
	// demoted variable
	.shared .align 4 .u32 _ZZ22bc_gpu_update_edge_optILb0ELi2EEvPfPKiS2_S2_iiPiPyS0_S3_S4_S0_S3_S3_S3_S3_S3_S3_S3_mmmmS2_iiiiE9recompute;
	// demoted variable
	.shared .align 4 .u32 _ZZ22bc_gpu_update_edge_optILb0ELi2EEvPfPKiS2_S2_iiPiPyS0_S3_S4_S0_S3_S3_S3_S3_S3_S3_S3_mmmmS2_iiiiE5u_low;
	// demoted variable
	.shared .align 4 .u32 _ZZ22bc_gpu_update_edge_optILb0ELi2EEvPfPKiS2_S2_iiPiPyS0_S3_S4_S0_S3_S3_S3_S3_S3_S3_S3_mmmmS2_iiiiE6u_high;
	// demoted variable
	.shared .align 8 .u64 _ZZ22bc_gpu_update_edge_optILb0ELi2EEvPfPKiS2_S2_iiPiPyS0_S3_S4_S0_S3_S3_S3_S3_S3_S3_S3_mmmmS2_iiiiE5d_row;
	// demoted variable
	.shared .align 8 .u64 _ZZ22bc_gpu_update_edge_optILb0ELi2EEvPfPKiS2_S2_iiPiPyS0_S3_S4_S0_S3_S3_S3_S3_S3_S3_S3_mmmmS2_iiiiE9sigma_row;
	// demoted variable
	.shared .align 8 .u64 _ZZ22bc_gpu_update_edge_optILb0ELi2EEvPfPKiS2_S2_iiPiPyS0_S3_S4_S0_S3_S3_S3_S3_S3_S3_S3_mmmmS2_iiiiE9delta_row;
	// demoted variable
	.shared .align 4 .u32 _ZZ22bc_gpu_update_edge_optILb0ELi2EEvPfPKiS2_S2_iiPiPyS0_S3_S4_S0_S3_S3_S3_S3_S3_S3_S3_mmmmS2_iiiiE9src_level;
	// demoted variable
	.shared .align 4 .u32 _ZZ22bc_gpu_update_edge_optILb0ELi2EEvPfPKiS2_S2_iiPiPyS0_S3_S4_S0_S3_S3_S3_S3_S3_S3_S3_mmmmS2_iiiiE9dst_level;
	// demoted variable
	.shared .align 4 .u32 _ZZ22bc_gpu_update_edge_optILb0ELi2EEvPfPKiS2_S2_iiPiPyS0_S3_S4_S0_S3_S3_S3_S3_S3_S3_S3_mmmmS2_iiiiE5Q_len;
	// demoted variable
	.shared .align 4 .u32 _ZZ22bc_gpu_update_edge_optILb0ELi2EEvPfPKiS2_S2_iiPiPyS0_S3_S4_S0_S3_S3_S3_S3_S3_S3_S3_mmmmS2_iiiiE6Q2_len;
	// demoted variable
	.shared .align 4 .u32 _ZZ22bc_gpu_update_edge_optILb0ELi2EEvPfPKiS2_S2_iiPiPyS0_S3_S4_S0_S3_S3_S3_S3_S3_S3_S3_mmmmS2_iiiiE6QQ_len;
	// demoted variable
	.shared .align 4 .b8 _ZZ22bc_gpu_update_edge_optILb0ELi2EEvPfPKiS2_S2_iiPiPyS0_S3_S4_S0_S3_S3_S3_S3_S3_S3_S3_mmmmS2_iiiiE8Q_shared[12200];
	// demoted variable
	.shared .align 4 .b8 _ZZ22bc_gpu_update_edge_optILb0ELi2EEvPfPKiS2_S2_iiPiPyS0_S3_S4_S0_S3_S3_S3_S3_S3_S3_S3_mmmmS2_iiiiE9Q2_shared[12200];
	// demoted variable
	.shared .align 8 .u64 _ZZ22bc_gpu_update_edge_optILb0ELi2EEvPfPKiS2_S2_iiPiPyS0_S3_S4_S0_S3_S3_S3_S3_S3_S3_S3_mmmmS2_iiiiE11touched_row;
	// demoted variable
	.shared .align 8 .u64 _ZZ22bc_gpu_update_edge_optILb0ELi2EEvPfPKiS2_S2_iiPiPyS0_S3_S4_S0_S3_S3_S3_S3_S3_S3_S3_mmmmS2_iiiiE13sigma_hat_row;
	// demoted variable
	.shared .align 8 .u64 _ZZ22bc_gpu_update_edge_optILb0ELi2EEvPfPKiS2_S2_iiPiPyS0_S3_S4_S0_S3_S3_S3_S3_S3_S3_S3_mmmmS2_iiiiE13delta_hat_row;
	// demoted variable
	.shared .align 8 .u64 _ZZ22bc_gpu_update_edge_optILb0ELi2EEvPfPKiS2_S2_iiPiPyS0_S3_S4_S0_S3_S3_S3_S3_S3_S3_S3_mmmmS2_iiiiE5Q_row;
	// demoted variable
	.shared .align 8 .u64 _ZZ22bc_gpu_update_edge_optILb0ELi2EEvPfPKiS2_S2_iiPiPyS0_S3_S4_S0_S3_S3_S3_S3_S3_S3_S3_mmmmS2_iiiiE6Q2_row;
	// demoted variable
	.shared .align 8 .u64 _ZZ22bc_gpu_update_edge_optILb0ELi2EEvPfPKiS2_S2_iiPiPyS0_S3_S4_S0_S3_S3_S3_S3_S3_S3_S3_mmmmS2_iiiiE8temp_row;
	// demoted variable
	.shared .align 8 .u64 _ZZ22bc_gpu_update_edge_optILb0ELi2EEvPfPKiS2_S2_iiPiPyS0_S3_S4_S0_S3_S3_S3_S3_S3_S3_S3_mmmmS2_iiiiE6QQ_row;
	// demoted variable
	.shared .align 4 .u32 _ZZ22bc_gpu_update_edge_optILb0ELi2EEvPfPKiS2_S2_iiPiPyS0_S3_S4_S0_S3_S3_S3_S3_S3_S3_S3_mmmmS2_iiiiE13current_depth;
	// demoted variable
	.shared .align 4 .b8 _ZZ22bc_gpu_update_edge_optILb0ELi2EEvPfPKiS2_S2_iiPiPyS0_S3_S4_S0_S3_S3_S3_S3_S3_S3_S3_mmmmS2_iiiiE4temp[24400];
	// demoted variable
	.shared .align 8 .u64 _ZZ22bc_gpu_update_edge_optILb0ELi2EEvPfPKiS2_S2_iiPiPyS0_S3_S4_S0_S3_S3_S3_S3_S3_S3_S3_mmmmS2_iiiiE11touched_row_0;
	// demoted variable
	.shared .align 8 .u64 _ZZ22bc_gpu_update_edge_optILb0ELi2EEvPfPKiS2_S2_iiPiPyS0_S3_S4_S0_S3_S3_S3_S3_S3_S3_S3_mmmmS2_iiiiE13sigma_hat_row_0;
	// demoted variable
	.shared .align 8 .u64 _ZZ22bc_gpu_update_edge_optILb0ELi2EEvPfPKiS2_S2_iiPiPyS0_S3_S4_S0_S3_S3_S3_S3_S3_S3_S3_mmmmS2_iiiiE13delta_hat_row_0;
	// demoted variable
	.shared .align 8 .u64 _ZZ22bc_gpu_update_edge_optILb0ELi2EEvPfPKiS2_S2_iiPiPyS0_S3_S4_S0_S3_S3_S3_S3_S3_S3_S3_mmmmS2_iiiiE9moved_row;
	// demoted variable
	.shared .align 8 .u64 _ZZ22bc_gpu_update_edge_optILb0ELi2EEvPfPKiS2_S2_iiPiPyS0_S3_S4_S0_S3_S3_S3_S3_S3_S3_S3_mmmmS2_iiiiE12movement_row;
	// demoted variable
	.shared .align 8 .u64 _ZZ22bc_gpu_update_edge_optILb0ELi2EEvPfPKiS2_S2_iiPiPyS0_S3_S4_S0_S3_S3_S3_S3_S3_S3_S3_mmmmS2_iiiiE5Q_row_0;
	// demoted variable
	.shared .align 8 .u64 _ZZ22bc_gpu_update_edge_optILb0ELi2EEvPfPKiS2_S2_iiPiPyS0_S3_S4_S0_S3_S3_S3_S3_S3_S3_S3_mmmmS2_iiiiE6Q2_row_0;
	// demoted variable
	.shared .align 8 .u64 _ZZ22bc_gpu_update_edge_optILb0ELi2EEvPfPKiS2_S2_iiPiPyS0_S3_S4_S0_S3_S3_S3_S3_S3_S3_S3_mmmmS2_iiiiE6QQ_row_0;
	// demoted variable
	.shared .align 4 .u32 _ZZ22bc_gpu_update_edge_optILb0ELi2EEvPfPKiS2_S2_iiPiPyS0_S3_S4_S0_S3_S3_S3_S3_S3_S3_S3_mmmmS2_iiiiE13current_depth_0;
	// demoted variable
	.shared .align 1 .u8 _ZZ22bc_gpu_update_edge_optILb0ELi2EEvPfPKiS2_S2_iiPiPyS0_S3_S4_S0_S3_S3_S3_S3_S3_S3_S3_mmmmS2_iiiiE4done_0;
	// demoted variable
	.shared .align 1 .u8 _ZZ22bc_gpu_update_edge_optILb0ELi2EEvPfPKiS2_S2_iiPiPyS0_S3_S4_S0_S3_S3_S3_S3_S3_S3_S3_mmmmS2_iiiiE6repeat;
	// demoted variable
	.shared .align 1 .u8 _ZZ22bc_gpu_update_edge_optILb0ELi2EEvPfPKiS2_S2_iiPiPyS0_S3_S4_S0_S3_S3_S3_S3_S3_S3_S3_mmmmS2_iiiiE7QQfound;
	// demoted variable
	.shared .align 4 .u32 _ZZ22bc_gpu_update_edge_optILb0ELi2EEvPfPKiS2_S2_iiPiPyS0_S3_S4_S0_S3_S3_S3_S3_S3_S3_S3_mmmmS2_iiiiE5maxQQ;
	ld.param.u64 	%rd87, [_Z22bc_gpu_update_edge_optILb0ELi2EEvPfPKiS2_S2_iiPiPyS0_S3_S4_S0_S3_S3_S3_S3_S3_S3_S3_mmmmS2_iiii_param_0];
	ld.param.u64 	%rd88, [_Z22bc_gpu_update_edge_optILb0ELi2EEvPfPKiS2_S2_iiPiPyS0_S3_S4_S0_S3_S3_S3_S3_S3_S3_S3_mmmmS2_iiii_param_1];
	ld.param.u64 	%rd89, [_Z22bc_gpu_update_edge_optILb0ELi2EEvPfPKiS2_S2_iiPiPyS0_S3_S4_S0_S3_S3_S3_S3_S3_S3_S3_mmmmS2_iiii_param_2];
	ld.param.u64 	%rd90, [_Z22bc_gpu_update_edge_optILb0ELi2EEvPfPKiS2_S2_iiPiPyS0_S3_S4_S0_S3_S3_S3_S3_S3_S3_S3_mmmmS2_iiii_param_3];
	ld.param.u32 	%r168, [_Z22bc_gpu_update_edge_optILb0ELi2EEvPfPKiS2_S2_iiPiPyS0_S3_S4_S0_S3_S3_S3_S3_S3_S3_S3_mmmmS2_iiii_param_4];
	ld.param.u32 	%r169, [_Z22bc_gpu_update_edge_optILb0ELi2EEvPfPKiS2_S2_iiPiPyS0_S3_S4_S0_S3_S3_S3_S3_S3_S3_S3_mmmmS2_iiii_param_5];
	ld.param.u64 	%rd70, [_Z22bc_gpu_update_edge_optILb0ELi2EEvPfPKiS2_S2_iiPiPyS0_S3_S4_S0_S3_S3_S3_S3_S3_S3_S3_mmmmS2_iiii_param_6];
	ld.param.u64 	%rd83, [_Z22bc_gpu_update_edge_optILb0ELi2EEvPfPKiS2_S2_iiPiPyS0_S3_S4_S0_S3_S3_S3_S3_S3_S3_S3_mmmmS2_iiii_param_19];
	ld.param.u64 	%rd84, [_Z22bc_gpu_update_edge_optILb0ELi2EEvPfPKiS2_S2_iiPiPyS0_S3_S4_S0_S3_S3_S3_S3_S3_S3_S3_mmmmS2_iiii_param_20];
	ld.param.u32 	%r170, [_Z22bc_gpu_update_edge_optILb0ELi2EEvPfPKiS2_S2_iiPiPyS0_S3_S4_S0_S3_S3_S3_S3_S3_S3_S3_mmmmS2_iiii_param_24];
	ld.param.u32 	%r171, [_Z22bc_gpu_update_edge_optILb0ELi2EEvPfPKiS2_S2_iiPiPyS0_S3_S4_S0_S3_S3_S3_S3_S3_S3_S3_mmmmS2_iiii_param_25];
	ld.param.u32 	%r172, [_Z22bc_gpu_update_edge_optILb0ELi2EEvPfPKiS2_S2_iiPiPyS0_S3_S4_S0_S3_S3_S3_S3_S3_S3_S3_mmmmS2_iiii_param_26];
	ld.param.u32 	%r173, [_Z22bc_gpu_update_edge_optILb0ELi2EEvPfPKiS2_S2_iiPiPyS0_S3_S4_S0_S3_S3_S3_S3_S3_S3_S3_mmmmS2_iiii_param_27];
	cvta.to.global.u64 	%rd1, %rd88;
	cvta.to.global.u64 	%rd2, %rd90;
	cvta.to.global.u64 	%rd3, %rd89;
	cvta.to.global.u64 	%rd4, %rd87;
	mov.u32 	%r1, %tid.x;
	setp.ne.s32 	%p2, %r1, 0;
	@%p2 bra 	$L__BB6_2;
	mov.u32 	%r174, %ctaid.x;
	add.s32 	%r175, %r170, %r174;
	st.shared.u32 	[_ZZ22bc_gpu_update_edge_optILb0ELi2EEvPfPKiS2_S2_iiPiPyS0_S3_S4_S0_S3_S3_S3_S3_S3_S3_S3_mmmmS2_iiiiE1l], %r175;
$L__BB6_2:
	bar.sync 	0;
	ld.shared.u32 	%r462, [_ZZ22bc_gpu_update_edge_optILb0ELi2EEvPfPKiS2_S2_iiPiPyS0_S3_S4_S0_S3_S3_S3_S3_S3_S3_S3_mmmmS2_iiiiE1l];
	setp.ge.s32 	%p3, %r462, %r171;
	@%p3 bra 	$L__BB6_264;
	ld.param.u64 	%rd551, [_Z22bc_gpu_update_edge_optILb0ELi2EEvPfPKiS2_S2_iiPiPyS0_S3_S4_S0_S3_S3_S3_S3_S3_S3_S3_mmmmS2_iiii_param_22];
	ld.param.u64 	%rd550, [_Z22bc_gpu_update_edge_optILb0ELi2EEvPfPKiS2_S2_iiPiPyS0_S3_S4_S0_S3_S3_S3_S3_S3_S3_S3_mmmmS2_iiii_param_21];
	ld.param.u64 	%rd549, [_Z22bc_gpu_update_edge_optILb0ELi2EEvPfPKiS2_S2_iiPiPyS0_S3_S4_S0_S3_S3_S3_S3_S3_S3_S3_mmmmS2_iiii_param_18];
	ld.param.u64 	%rd548, [_Z22bc_gpu_update_edge_optILb0ELi2EEvPfPKiS2_S2_iiPiPyS0_S3_S4_S0_S3_S3_S3_S3_S3_S3_S3_mmmmS2_iiii_param_17];
	ld.param.u64 	%rd547, [_Z22bc_gpu_update_edge_optILb0ELi2EEvPfPKiS2_S2_iiPiPyS0_S3_S4_S0_S3_S3_S3_S3_S3_S3_S3_mmmmS2_iiii_param_16];
	ld.param.u64 	%rd546, [_Z22bc_gpu_update_edge_optILb0ELi2EEvPfPKiS2_S2_iiPiPyS0_S3_S4_S0_S3_S3_S3_S3_S3_S3_S3_mmmmS2_iiii_param_15];
	ld.param.u64 	%rd545, [_Z22bc_gpu_update_edge_optILb0ELi2EEvPfPKiS2_S2_iiPiPyS0_S3_S4_S0_S3_S3_S3_S3_S3_S3_S3_mmmmS2_iiii_param_14];
	ld.param.u64 	%rd544, [_Z22bc_gpu_update_edge_optILb0ELi2EEvPfPKiS2_S2_iiPiPyS0_S3_S4_S0_S3_S3_S3_S3_S3_S3_S3_mmmmS2_iiii_param_13];
	ld.param.u64 	%rd543, [_Z22bc_gpu_update_edge_optILb0ELi2EEvPfPKiS2_S2_iiPiPyS0_S3_S4_S0_S3_S3_S3_S3_S3_S3_S3_mmmmS2_iiii_param_12];
	ld.param.u64 	%rd542, [_Z22bc_gpu_update_edge_optILb0ELi2EEvPfPKiS2_S2_iiPiPyS0_S3_S4_S0_S3_S3_S3_S3_S3_S3_S3_mmmmS2_iiii_param_11];
	ld.param.u64 	%rd541, [_Z22bc_gpu_update_edge_optILb0ELi2EEvPfPKiS2_S2_iiPiPyS0_S3_S4_S0_S3_S3_S3_S3_S3_S3_S3_mmmmS2_iiii_param_10];
	ld.param.u64 	%rd540, [_Z22bc_gpu_update_edge_optILb0ELi2EEvPfPKiS2_S2_iiPiPyS0_S3_S4_S0_S3_S3_S3_S3_S3_S3_S3_mmmmS2_iiii_param_9];
	mov.u32 	%r3, %ctaid.x;
	cvt.u64.u32 	%rd91, %r3;
	mul.lo.s64 	%rd92, %rd83, %rd91;
	add.s64 	%rd5, %rd540, %rd92;
	mad.lo.s64 	%rd6, %rd84, %rd91, %rd541;
	add.s64 	%rd7, %rd542, %rd92;
	add.s64 	%rd8, %rd543, %rd92;
	add.s64 	%rd9, %rd544, %rd92;
	mul.lo.s64 	%rd93, %rd550, %rd91;
	add.s64 	%rd10, %rd545, %rd93;
	add.s64 	%rd11, %rd546, %rd93;
	add.s64 	%rd12, %rd547, %rd92;
	mov.u32 	%r4, %ntid.x;
	shl.b32 	%r5, %r169, 1;
	mad.lo.s64 	%rd13, %rd551, %rd91, %rd548;
	mov.u32 	%r6, %nctaid.x;
	cvta.to.global.u64 	%rd14, %rd549;
	cvta.to.global.u64 	%rd15, %rd70;
$L__BB6_4:
	setp.ne.s32 	%p4, %r1, 0;
	@%p4 bra 	$L__BB6_6;
	st.shared.u32 	[_ZZ22bc_gpu_update_edge_optILb0ELi2EEvPfPKiS2_S2_iiPiPyS0_S3_S4_S0_S3_S3_S3_S3_S3_S3_S3_mmmmS2_iiiiE1i], %r462;
$L__BB6_6:
	bar.sync 	0;
	@%p4 bra 	$L__BB6_10;
	ld.shared.u32 	%r176, [_ZZ22bc_gpu_update_edge_optILb0ELi2EEvPfPKiS2_S2_iiPiPyS0_S3_S4_S0_S3_S3_S3_S3_S3_S3_S3_mmmmS2_iiiiE1l];
	mul.wide.s32 	%rd94, %r176, 4;
	add.s64 	%rd95, %rd14, %rd94;
	atom.global.exch.b32 	%r177, [%rd95], 1;
	setp.ne.s32 	%p6, %r177, 0;
	@%p6 bra 	$L__BB6_9;
	mov.b16 	%rs2, 1;
	st.shared.u8 	[_ZZ22bc_gpu_update_edge_optILb0ELi2EEvPfPKiS2_S2_iiPiPyS0_S3_S4_S0_S3_S3_S3_S3_S3_S3_S3_mmmmS2_iiiiE7compute], %rs2;
	bra.uni 	$L__BB6_10;
$L__BB6_9:
	mov.b16 	%rs1, 0;
	st.shared.u8 	[_ZZ22bc_gpu_update_edge_optILb0ELi2EEvPfPKiS2_S2_iiPiPyS0_S3_S4_S0_S3_S3_S3_S3_S3_S3_S3_mmmmS2_iiiiE7compute], %rs1;
$L__BB6_10:
	bar.sync 	0;
	ld.shared.u8 	%rs3, [_ZZ22bc_gpu_update_edge_optILb0ELi2EEvPfPKiS2_S2_iiPiPyS0_S3_S4_S0_S3_S3_S3_S3_S3_S3_S3_mmmmS2_iiiiE7compute];
	setp.ne.s16 	%p7, %rs3, 0;
	@%p7 bra 	$L__BB6_14;
	@%p4 bra 	$L__BB6_13;
	ld.shared.u32 	%r460, [_ZZ22bc_gpu_update_edge_optILb0ELi2EEvPfPKiS2_S2_iiPiPyS0_S3_S4_S0_S3_S3_S3_S3_S3_S3_S3_mmmmS2_iiiiE1l];
	add.s32 	%r461, %r460, 1;
	st.shared.u32 	[_ZZ22bc_gpu_update_edge_optILb0ELi2EEvPfPKiS2_S2_iiPiPyS0_S3_S4_S0_S3_S3_S3_S3_S3_S3_S3_mmmmS2_iiiiE1l], %r461;
$L__BB6_13:
	bar.sync 	0;
	bra.uni 	$L__BB6_263;
$L__BB6_14:
	@%p4 bra 	$L__BB6_28;
	ld.param.u64 	%rd539, [_Z22bc_gpu_update_edge_optILb0ELi2EEvPfPKiS2_S2_iiPiPyS0_S3_S4_S0_S3_S3_S3_S3_S3_S3_S3_mmmmS2_iiii_param_8];
	ld.param.u64 	%rd538, [_Z22bc_gpu_update_edge_optILb0ELi2EEvPfPKiS2_S2_iiPiPyS0_S3_S4_S0_S3_S3_S3_S3_S3_S3_S3_mmmmS2_iiii_param_7];
	ld.shared.s32 	%rd96, [_ZZ22bc_gpu_update_edge_optILb0ELi2EEvPfPKiS2_S2_iiPiPyS0_S3_S4_S0_S3_S3_S3_S3_S3_S3_S3_mmmmS2_iiiiE1l];
	mul.lo.s64 	%rd97, %rd83, %rd96;
	add.s64 	%rd98, %rd15, %rd97;
	add.s64 	%rd99, %rd70, %rd97;
	st.shared.u64 	[_ZZ22bc_gpu_update_edge_optILb0ELi2EEvPfPKiS2_S2_iiPiPyS0_S3_S4_S0_S3_S3_S3_S3_S3_S3_S3_mmmmS2_iiiiE5d_row], %rd99;
	mad.lo.s64 	%rd100, %rd84, %rd96, %rd538;
	st.shared.u64 	[_ZZ22bc_gpu_update_edge_optILb0ELi2EEvPfPKiS2_S2_iiPiPyS0_S3_S4_S0_S3_S3_S3_S3_S3_S3_S3_mmmmS2_iiiiE9sigma_row], %rd100;
	add.s64 	%rd101, %rd539, %rd97;
	st.shared.u64 	[_ZZ22bc_gpu_update_edge_optILb0ELi2EEvPfPKiS2_S2_iiPiPyS0_S3_S4_S0_S3_S3_S3_S3_S3_S3_S3_mmmmS2_iiiiE9delta_row], %rd101;
	mul.wide.s32 	%rd102, %r172, 4;
	add.s64 	%rd103, %rd98, %rd102;
	ld.global.u32 	%r8, [%rd103];
	st.shared.u32 	[_ZZ22bc_gpu_update_edge_optILb0ELi2EEvPfPKiS2_S2_iiPiPyS0_S3_S4_S0_S3_S3_S3_S3_S3_S3_S3_mmmmS2_iiiiE9src_level], %r8;
	mul.wide.s32 	%rd104, %r173, 4;
	add.s64 	%rd105, %rd98, %rd104;
	ld.global.u32 	%r9, [%rd105];
	st.shared.u32 	[_ZZ22bc_gpu_update_edge_optILb0ELi2EEvPfPKiS2_S2_iiPiPyS0_S3_S4_S0_S3_S3_S3_S3_S3_S3_S3_mmmmS2_iiiiE9dst_level], %r9;
	setp.ne.s32 	%p9, %r8, %r9;
	@%p9 bra 	$L__BB6_17;
	mov.b32 	%r183, 0;
	st.shared.u32 	[_ZZ22bc_gpu_update_edge_optILb0ELi2EEvPfPKiS2_S2_iiPiPyS0_S3_S4_S0_S3_S3_S3_S3_S3_S3_S3_mmmmS2_iiiiE9recompute], %r183;
	bra.uni 	$L__BB6_28;
$L__BB6_17:
	setp.ne.s32 	%p10, %r8, 2147483647;
	setp.ne.s32 	%p11, %r9, 2147483647;
	and.pred  	%p12, %p10, %p11;
	@%p12 bra 	$L__BB6_21;
	mov.b32 	%r182, 2;
	st.shared.u32 	[_ZZ22bc_gpu_update_edge_optILb0ELi2EEvPfPKiS2_S2_iiPiPyS0_S3_S4_S0_S3_S3_S3_S3_S3_S3_S3_mmmmS2_iiiiE9recompute], %r182;
	setp.le.s32 	%p16, %r8, %r9;
	@%p16 bra 	$L__BB6_20;
	st.shared.u32 	[_ZZ22bc_gpu_update_edge_optILb0ELi2EEvPfPKiS2_S2_iiPiPyS0_S3_S4_S0_S3_S3_S3_S3_S3_S3_S3_mmmmS2_iiiiE5u_low], %r172;
	st.shared.u32 	[_ZZ22bc_gpu_update_edge_optILb0ELi2EEvPfPKiS2_S2_iiPiPyS0_S3_S4_S0_S3_S3_S3_S3_S3_S3_S3_mmmmS2_iiiiE6u_high], %r173;
	bra.uni 	$L__BB6_28;
$L__BB6_20:
	st.shared.u32 	[_ZZ22bc_gpu_update_edge_optILb0ELi2EEvPfPKiS2_S2_iiPiPyS0_S3_S4_S0_S3_S3_S3_S3_S3_S3_S3_mmmmS2_iiiiE6u_high], %r172;
	st.shared.u32 	[_ZZ22bc_gpu_update_edge_optILb0ELi2EEvPfPKiS2_S2_iiPiPyS0_S3_S4_S0_S3_S3_S3_S3_S3_S3_S3_mmmmS2_iiiiE5u_low], %r173;
	bra.uni 	$L__BB6_28;
$L__BB6_21:
	sub.s32 	%r178, %r8, %r9;
	abs.s32 	%r179, %r178;
	setp.ne.s32 	%p13, %r179, 1;
	@%p13 bra 	$L__BB6_25;
	mov.b32 	%r181, 1;
	st.shared.u32 	[_ZZ22bc_gpu_update_edge_optILb0ELi2EEvPfPKiS2_S2_iiPiPyS0_S3_S4_S0_S3_S3_S3_S3_S3_S3_S3_mmmmS2_iiiiE9recompute], %r181;
	setp.le.s32 	%p15, %r8, %r9;
	@%p15 bra 	$L__BB6_24;
	st.shared.u32 	[_ZZ22bc_gpu_update_edge_optILb0ELi2EEvPfPKiS2_S2_iiPiPyS0_S3_S4_S0_S3_S3_S3_S3_S3_S3_S3_mmmmS2_iiiiE5u_low], %r172;
	st.shared.u32 	[_ZZ22bc_gpu_update_edge_optILb0ELi2EEvPfPKiS2_S2_iiPiPyS0_S3_S4_S0_S3_S3_S3_S3_S3_S3_S3_mmmmS2_iiiiE6u_high], %r173;
	bra.uni 	$L__BB6_28;
$L__BB6_24:
	st.shared.u32 	[_ZZ22bc_gpu_update_edge_optILb0ELi2EEvPfPKiS2_S2_iiPiPyS0_S3_S4_S0_S3_S3_S3_S3_S3_S3_S3_mmmmS2_iiiiE6u_high], %r172;
	st.shared.u32 	[_ZZ22bc_gpu_update_edge_optILb0ELi2EEvPfPKiS2_S2_iiPiPyS0_S3_S4_S0_S3_S3_S3_S3_S3_S3_S3_mmmmS2_iiiiE5u_low], %r173;
	bra.uni 	$L__BB6_28;
$L__BB6_25:
	mov.b32 	%r180, 2;
	st.shared.u32 	[_ZZ22bc_gpu_update_edge_optILb0ELi2EEvPfPKiS2_S2_iiPiPyS0_S3_S4_S0_S3_S3_S3_S3_S3_S3_S3_mmmmS2_iiiiE9recompute], %r180;
	setp.le.s32 	%p14, %r8, %r9;
	@%p14 bra 	$L__BB6_27;
	st.shared.u32 	[_ZZ22bc_gpu_update_edge_optILb0ELi2EEvPfPKiS2_S2_iiPiPyS0_S3_S4_S0_S3_S3_S3_S3_S3_S3_S3_mmmmS2_iiiiE5u_low], %r172;
	st.shared.u32 	[_ZZ22bc_gpu_update_edge_optILb0ELi2EEvPfPKiS2_S2_iiPiPyS0_S3_S4_S0_S3_S3_S3_S3_S3_S3_S3_mmmmS2_iiiiE6u_high], %r173;
	bra.uni 	$L__BB6_28;
$L__BB6_27:
	st.shared.u32 	[_ZZ22bc_gpu_update_edge_optILb0ELi2EEvPfPKiS2_S2_iiPiPyS0_S3_S4_S0_S3_S3_S3_S3_S3_S3_S3_mmmmS2_iiiiE6u_high], %r172;
	st.shared.u32 	[_ZZ22bc_gpu_update_edge_optILb0ELi2EEvPfPKiS2_S2_iiPiPyS0_S3_S4_S0_S3_S3_S3_S3_S3_S3_S3_mmmmS2_iiiiE5u_low], %r173;
$L__BB6_28:
	bar.sync 	0;
	ld.shared.u32 	%r184, [_ZZ22bc_gpu_update_edge_optILb0ELi2EEvPfPKiS2_S2_iiPiPyS0_S3_S4_S0_S3_S3_S3_S3_S3_S3_S3_mmmmS2_iiiiE9recompute];
	setp.eq.s32 	%p17, %r184, 2;
	@%p17 bra 	$L__BB6_204;
	setp.ne.s32 	%p18, %r184, 1;
	@%p18 bra 	$L__BB6_260;
	@%p4 bra 	$L__BB6_32;
	st.shared.u64 	[_ZZ22bc_gpu_update_edge_optILb0ELi2EEvPfPKiS2_S2_iiPiPyS0_S3_S4_S0_S3_S3_S3_S3_S3_S3_S3_mmmmS2_iiiiE11touched_row], %rd5;
	st.shared.u64 	[_ZZ22bc_gpu_update_edge_optILb0ELi2EEvPfPKiS2_S2_iiPiPyS0_S3_S4_S0_S3_S3_S3_S3_S3_S3_S3_mmmmS2_iiiiE13sigma_hat_row], %rd6;
	st.shared.u64 	[_ZZ22bc_gpu_update_edge_optILb0ELi2EEvPfPKiS2_S2_iiPiPyS0_S3_S4_S0_S3_S3_S3_S3_S3_S3_S3_mmmmS2_iiiiE13delta_hat_row], %rd7;
	st.shared.u64 	[_ZZ22bc_gpu_update_edge_optILb0ELi2EEvPfPKiS2_S2_iiPiPyS0_S3_S4_S0_S3_S3_S3_S3_S3_S3_S3_mmmmS2_iiiiE5Q_row], %rd10;
	st.shared.u64 	[_ZZ22bc_gpu_update_edge_optILb0ELi2EEvPfPKiS2_S2_iiPiPyS0_S3_S4_S0_S3_S3_S3_S3_S3_S3_S3_mmmmS2_iiiiE6Q2_row], %rd11;
	st.shared.u64 	[_ZZ22bc_gpu_update_edge_optILb0ELi2EEvPfPKiS2_S2_iiPiPyS0_S3_S4_S0_S3_S3_S3_S3_S3_S3_S3_mmmmS2_iiiiE8temp_row], %rd13;
	st.shared.u64 	[_ZZ22bc_gpu_update_edge_optILb0ELi2EEvPfPKiS2_S2_iiPiPyS0_S3_S4_S0_S3_S3_S3_S3_S3_S3_S3_mmmmS2_iiiiE6QQ_row], %rd12;
$L__BB6_32:
	setp.ge.s32 	%p103, %r1, %r168;
	bar.sync 	0;
	@%p103 bra 	$L__BB6_38;
	mov.u32 	%r463, %r1;
$L__BB6_34:
	ld.shared.u32 	%r267, [_ZZ22bc_gpu_update_edge_optILb0ELi2EEvPfPKiS2_S2_iiPiPyS0_S3_S4_S0_S3_S3_S3_S3_S3_S3_S3_mmmmS2_iiiiE5u_low];
	setp.ne.s32 	%p104, %r463, %r267;
	@%p104 bra 	$L__BB6_36;
	ld.shared.u64 	%rd347, [_ZZ22bc_gpu_update_edge_optILb0ELi2EEvPfPKiS2_S2_iiPiPyS0_S3_S4_S0_S3_S3_S3_S3_S3_S3_S3_mmmmS2_iiiiE11touched_row];
	mul.wide.s32 	%rd348, %r463, 4;
	add.s64 	%rd349, %rd347, %rd348;
	mov.b32 	%r269, -1;
	st.u32 	[%rd349], %r269;
	ld.shared.u64 	%rd350, [_ZZ22bc_gpu_update_edge_optILb0ELi2EEvPfPKiS2_S2_iiPiPyS0_S3_S4_S0_S3_S3_S3_S3_S3_S3_S3_mmmmS2_iiiiE9sigma_row];
	mul.wide.s32 	%rd351, %r463, 8;
	add.s64 	%rd352, %rd350, %rd351;
	ld.u64 	%rd353, [%rd352];
	ld.shared.u32 	%r270, [_ZZ22bc_gpu_update_edge_optILb0ELi2EEvPfPKiS2_S2_iiPiPyS0_S3_S4_S0_S3_S3_S3_S3_S3_S3_S3_mmmmS2_iiiiE6u_high];
	mul.wide.s32 	%rd354, %r270, 8;
	add.s64 	%rd355, %rd350, %rd354;
	ld.u64 	%rd356, [%rd355];
	add.s64 	%rd357, %rd356, %rd353;
	ld.shared.u64 	%rd358, [_ZZ22bc_gpu_update_edge_optILb0ELi2EEvPfPKiS2_S2_iiPiPyS0_S3_S4_S0_S3_S3_S3_S3_S3_S3_S3_mmmmS2_iiiiE13sigma_hat_row];
	add.s64 	%rd359, %rd358, %rd351;
	st.u64 	[%rd359], %rd357;
	bra.uni 	$L__BB6_37;
$L__BB6_36:
	ld.shared.u64 	%rd338, [_ZZ22bc_gpu_update_edge_optILb0ELi2EEvPfPKiS2_S2_iiPiPyS0_S3_S4_S0_S3_S3_S3_S3_S3_S3_S3_mmmmS2_iiiiE11touched_row];
	mul.wide.s32 	%rd339, %r463, 4;
	add.s64 	%rd340, %rd338, %rd339;
	mov.b32 	%r268, 0;
	st.u32 	[%rd340], %r268;
	ld.shared.u64 	%rd341, [_ZZ22bc_gpu_update_edge_optILb0ELi2EEvPfPKiS2_S2_iiPiPyS0_S3_S4_S0_S3_S3_S3_S3_S3_S3_S3_mmmmS2_iiiiE9sigma_row];
	mul.wide.s32 	%rd342, %r463, 8;
	add.s64 	%rd343, %rd341, %rd342;
	ld.u64 	%rd344, [%rd343];
	ld.shared.u64 	%rd345, [_ZZ22bc_gpu_update_edge_optILb0ELi2EEvPfPKiS2_S2_iiPiPyS0_S3_S4_S0_S3_S3_S3_S3_S3_S3_S3_mmmmS2_iiiiE13sigma_hat_row];
	add.s64 	%rd346, %rd345, %rd342;
	st.u64 	[%rd346], %rd344;
$L__BB6_37:
	ld.shared.u64 	%rd360, [_ZZ22bc_gpu_update_edge_optILb0ELi2EEvPfPKiS2_S2_iiPiPyS0_S3_S4_S0_S3_S3_S3_S3_S3_S3_S3_mmmmS2_iiiiE13delta_hat_row];
	mul.wide.s32 	%rd361, %r463, 4;
	add.s64 	%rd362, %rd360, %rd361;
	mov.b32 	%r271, 0;
	st.u32 	[%rd362], %r271;
	ld.shared.u64 	%rd363, [_ZZ22bc_gpu_update_edge_optILb0ELi2EEvPfPKiS2_S2_iiPiPyS0_S3_S4_S0_S3_S3_S3_S3_S3_S3_S3_mmmmS2_iiiiE5Q_row];
	add.s64 	%rd364, %rd363, %rd361;
	mov.b32 	%r272, -1;
	st.u32 	[%rd364], %r272;
	ld.shared.u64 	%rd365, [_ZZ22bc_gpu_update_edge_optILb0ELi2EEvPfPKiS2_S2_iiPiPyS0_S3_S4_S0_S3_S3_S3_S3_S3_S3_S3_mmmmS2_iiiiE6Q2_row];
	add.s64 	%rd366, %rd365, %rd361;
	st.u32 	[%rd366], %r272;
	ld.shared.u64 	%rd367, [_ZZ22bc_gpu_update_edge_optILb0ELi2EEvPfPKiS2_S2_iiPiPyS0_S3_S4_S0_S3_S3_S3_S3_S3_S3_S3_mmmmS2_iiiiE6QQ_row];
	add.s64 	%rd368, %rd367, %rd361;
	st.u32 	[%rd368], %r272;
	add.s32 	%r463, %r463, %r4;
	setp.lt.s32 	%p105, %r463, %r168;
	@%p105 bra 	$L__BB6_34;
$L__BB6_38:
	@%p4 bra 	$L__BB6_40;
	ld.shared.u64 	%rd369, [_ZZ22bc_gpu_update_edge_optILb0ELi2EEvPfPKiS2_S2_iiPiPyS0_S3_S4_S0_S3_S3_S3_S3_S3_S3_S3_mmmmS2_iiiiE5d_row];
	ld.shared.u32 	%r273, [_ZZ22bc_gpu_update_edge_optILb0ELi2EEvPfPKiS2_S2_iiPiPyS0_S3_S4_S0_S3_S3_S3_S3_S3_S3_S3_mmmmS2_iiiiE5u_low];
	mul.wide.s32 	%rd370, %r273, 4;
	add.s64 	%rd371, %rd369, %rd370;
	ld.u32 	%r274, [%rd371];
	st.shared.u32 	[_ZZ22bc_gpu_update_edge_optILb0ELi2EEvPfPKiS2_S2_iiPiPyS0_S3_S4_S0_S3_S3_S3_S3_S3_S3_S3_mmmmS2_iiiiE13current_depth], %r274;
	st.shared.u32 	[_ZZ22bc_gpu_update_edge_optILb0ELi2EEvPfPKiS2_S2_iiPiPyS0_S3_S4_S0_S3_S3_S3_S3_S3_S3_S3_mmmmS2_iiiiE8Q_shared], %r273;
	mov.b32 	%r275, 1;
	st.shared.u32 	[_ZZ22bc_gpu_update_edge_optILb0ELi2EEvPfPKiS2_S2_iiPiPyS0_S3_S4_S0_S3_S3_S3_S3_S3_S3_S3_mmmmS2_iiiiE5Q_len], %r275;
	mov.b32 	%r276, 0;
	st.shared.u32 	[_ZZ22bc_gpu_update_edge_optILb0ELi2EEvPfPKiS2_S2_iiPiPyS0_S3_S4_S0_S3_S3_S3_S3_S3_S3_S3_mmmmS2_iiiiE6Q2_len], %r276;
	ld.shared.u64 	%rd372, [_ZZ22bc_gpu_update_edge_optILb0ELi2EEvPfPKiS2_S2_iiPiPyS0_S3_S4_S0_S3_S3_S3_S3_S3_S3_S3_mmmmS2_iiiiE6QQ_row];
	st.u32 	[%rd372], %r273;
	st.shared.u32 	[_ZZ22bc_gpu_update_edge_optILb0ELi2EEvPfPKiS2_S2_iiPiPyS0_S3_S4_S0_S3_S3_S3_S3_S3_S3_S3_mmmmS2_iiiiE6QQ_len], %r275;
$L__BB6_40:
	bar.sync 	0;
	mov.u32 	%r497, %r1;
$L__BB6_41:
	ld.shared.u32 	%r277, [_ZZ22bc_gpu_update_edge_optILb0ELi2EEvPfPKiS2_S2_iiPiPyS0_S3_S4_S0_S3_S3_S3_S3_S3_S3_S3_mmmmS2_iiiiE5Q_len];
	setp.ge.s32 	%p107, %r497, %r277;
	@%p107 bra 	$L__BB6_54;
	setp.gt.s32 	%p108, %r497, 3049;
	@%p108 bra 	$L__BB6_44;
	shl.b32 	%r278, %r497, 2;
	mov.u32 	%r279, _ZZ22bc_gpu_update_edge_optILb0ELi2EEvPfPKiS2_S2_iiPiPyS0_S3_S4_S0_S3_S3_S3_S3_S3_S3_S3_mmmmS2_iiiiE8Q_shared;
	add.s32 	%r280, %r279, %r278;
	ld.shared.u32 	%r465, [%r280];
	bra.uni 	$L__BB6_45;
$L__BB6_44:
	ld.shared.u64 	%rd373, [_ZZ22bc_gpu_update_edge_optILb0ELi2EEvPfPKiS2_S2_iiPiPyS0_S3_S4_S0_S3_S3_S3_S3_S3_S3_S3_mmmmS2_iiiiE5Q_row];
	mul.wide.u32 	%rd374, %r497, 4;
	add.s64 	%rd375, %rd373, %rd374;
	ld.u32 	%r465, [%rd375];
$L__BB6_45:
	mul.wide.s32 	%rd376, %r465, 4;
	add.s64 	%rd377, %rd1, %rd376;
	ld.global.nc.u32 	%r466, [%rd377];
	ld.global.nc.u32 	%r17, [%rd377+4];
	setp.ge.s32 	%p109, %r466, %r17;
	@%p109 bra 	$L__BB6_54;
	ld.shared.u64 	%rd553, [_ZZ22bc_gpu_update_edge_optILb0ELi2EEvPfPKiS2_S2_iiPiPyS0_S3_S4_S0_S3_S3_S3_S3_S3_S3_S3_mmmmS2_iiiiE5d_row];
$L__BB6_47:
	mul.wide.s32 	%rd378, %r466, 4;
	add.s64 	%rd379, %rd2, %rd378;
	ld.global.nc.u32 	%r19, [%rd379];
	mul.wide.s32 	%rd380, %r19, 4;
	add.s64 	%rd381, %rd553, %rd380;
	ld.u32 	%r281, [%rd381];
	mul.wide.s32 	%rd382, %r465, 4;
	add.s64 	%rd383, %rd553, %rd382;
	ld.u32 	%r282, [%rd383];
	add.s32 	%r283, %r282, 1;
	setp.ne.s32 	%p110, %r281, %r283;
	@%p110 bra 	$L__BB6_53;
	ld.shared.u64 	%rd384, [_ZZ22bc_gpu_update_edge_optILb0ELi2EEvPfPKiS2_S2_iiPiPyS0_S3_S4_S0_S3_S3_S3_S3_S3_S3_S3_mmmmS2_iiiiE11touched_row];
	mul.wide.s32 	%rd385, %r19, 4;
	add.s64 	%rd386, %rd384, %rd385;
	ld.u32 	%r284, [%rd386];
	setp.ne.s32 	%p111, %r284, 0;
	@%p111 bra 	$L__BB6_52;
	atom.shared.add.u32 	%r20, [_ZZ22bc_gpu_update_edge_optILb0ELi2EEvPfPKiS2_S2_iiPiPyS0_S3_S4_S0_S3_S3_S3_S3_S3_S3_S3_mmmmS2_iiiiE6Q2_len], 1;
	setp.gt.s32 	%p112, %r20, 3049;
	@%p112 bra 	$L__BB6_51;
	shl.b32 	%r285, %r20, 2;
	mov.u32 	%r286, _ZZ22bc_gpu_update_edge_optILb0ELi2EEvPfPKiS2_S2_iiPiPyS0_S3_S4_S0_S3_S3_S3_S3_S3_S3_S3_mmmmS2_iiiiE9Q2_shared;
	add.s32 	%r287, %r286, %r285;
	st.shared.u32 	[%r287], %r19;
	bra.uni 	$L__BB6_52;
$L__BB6_51:
	ld.shared.u64 	%rd387, [_ZZ22bc_gpu_update_edge_optILb0ELi2EEvPfPKiS2_S2_iiPiPyS0_S3_S4_S0_S3_S3_S3_S3_S3_S3_S3_mmmmS2_iiiiE6Q2_row];
	mul.wide.u32 	%rd388, %r20, 4;
	add.s64 	%rd389, %rd387, %rd388;
	st.u32 	[%rd389], %r19;
$L__BB6_52:
	ld.shared.u64 	%rd390, [_ZZ22bc_gpu_update_edge_optILb0ELi2EEvPfPKiS2_S2_iiPiPyS0_S3_S4_S0_S3_S3_S3_S3_S3_S3_S3_mmmmS2_iiiiE13sigma_hat_row];
	mul.wide.s32 	%rd391, %r19, 8;
	add.s64 	%rd392, %rd390, %rd391;
	mul.wide.s32 	%rd393, %r465, 8;
	add.s64 	%rd394, %rd390, %rd393;
	ld.u64 	%rd395, [%rd394];
	ld.shared.u64 	%rd396, [_ZZ22bc_gpu_update_edge_optILb0ELi2EEvPfPKiS2_S2_iiPiPyS0_S3_S4_S0_S3_S3_S3_S3_S3_S3_S3_mmmmS2_iiiiE9sigma_row];
	add.s64 	%rd397, %rd396, %rd393;
	ld.u64 	%rd398, [%rd397];
	sub.s64 	%rd399, %rd395, %rd398;
	atom.add.u64 	%rd400, [%rd392], %rd399;
	ld.shared.u64 	%rd553, [_ZZ22bc_gpu_update_edge_optILb0ELi2EEvPfPKiS2_S2_iiPiPyS0_S3_S4_S0_S3_S3_S3_S3_S3_S3_S3_mmmmS2_iiiiE5d_row];
$L__BB6_53:
	add.s32 	%r466, %r466, 1;
	setp.lt.s32 	%p113, %r466, %r17;
	@%p113 bra 	$L__BB6_47;
$L__BB6_54:
	bar.sync 	0;
	@%p4 bra 	$L__BB6_56;
	ld.shared.u32 	%r288, [_ZZ22bc_gpu_update_edge_optILb0ELi2EEvPfPKiS2_S2_iiPiPyS0_S3_S4_S0_S3_S3_S3_S3_S3_S3_S3_mmmmS2_iiiiE5Q_len];
	sub.s32 	%r289, %r288, %r4;
	st.shared.u32 	[_ZZ22bc_gpu_update_edge_optILb0ELi2EEvPfPKiS2_S2_iiPiPyS0_S3_S4_S0_S3_S3_S3_S3_S3_S3_S3_mmmmS2_iiiiE5Q_len], %r289;
$L__BB6_56:
	bar.sync 	0;
	ld.shared.u32 	%r290, [_ZZ22bc_gpu_update_edge_optILb0ELi2EEvPfPKiS2_S2_iiPiPyS0_S3_S4_S0_S3_S3_S3_S3_S3_S3_S3_mmmmS2_iiiiE5Q_len];
	setp.gt.s32 	%p115, %r290, 0;
	@%p115 bra 	$L__BB6_167;
	ld.shared.u32 	%r468, [_ZZ22bc_gpu_update_edge_optILb0ELi2EEvPfPKiS2_S2_iiPiPyS0_S3_S4_S0_S3_S3_S3_S3_S3_S3_S3_mmmmS2_iiiiE6Q2_len];
	setp.eq.s32 	%p116, %r468, 0;
	@%p116 bra 	$L__BB6_169;
	setp.ge.s32 	%p117, %r1, %r468;
	@%p117 bra 	$L__BB6_64;
	mov.u32 	%r467, %r1;
$L__BB6_60:
	setp.gt.s32 	%p118, %r467, 3049;
	@%p118 bra 	$L__BB6_62;
	ld.shared.u64 	%rd407, [_ZZ22bc_gpu_update_edge_optILb0ELi2EEvPfPKiS2_S2_iiPiPyS0_S3_S4_S0_S3_S3_S3_S3_S3_S3_S3_mmmmS2_iiiiE11touched_row];
	shl.b32 	%r293, %r467, 2;
	mov.u32 	%r294, _ZZ22bc_gpu_update_edge_optILb0ELi2EEvPfPKiS2_S2_iiPiPyS0_S3_S4_S0_S3_S3_S3_S3_S3_S3_S3_mmmmS2_iiiiE9Q2_shared;
	add.s32 	%r295, %r294, %r293;
	ld.shared.u32 	%r296, [%r295];
	mul.wide.s32 	%rd408, %r296, 4;
	add.s64 	%rd409, %rd407, %rd408;
	mov.b32 	%r297, -1;
	st.u32 	[%rd409], %r297;
	bra.uni 	$L__BB6_63;
$L__BB6_62:
	ld.shared.u64 	%rd401, [_ZZ22bc_gpu_update_edge_optILb0ELi2EEvPfPKiS2_S2_iiPiPyS0_S3_S4_S0_S3_S3_S3_S3_S3_S3_S3_mmmmS2_iiiiE11touched_row];
	ld.shared.u64 	%rd402, [_ZZ22bc_gpu_update_edge_optILb0ELi2EEvPfPKiS2_S2_iiPiPyS0_S3_S4_S0_S3_S3_S3_S3_S3_S3_S3_mmmmS2_iiiiE6Q2_row];
	mul.wide.u32 	%rd403, %r467, 4;
	add.s64 	%rd404, %rd402, %rd403;
	ld.u32 	%r291, [%rd404];
	mul.wide.s32 	%rd405, %r291, 4;
	add.s64 	%rd406, %rd401, %rd405;
	mov.b32 	%r292, -1;
	st.u32 	[%rd406], %r292;
$L__BB6_63:
	add.s32 	%r467, %r467, %r4;
	ld.shared.u32 	%r468, [_ZZ22bc_gpu_update_edge_optILb0ELi2EEvPfPKiS2_S2_iiPiPyS0_S3_S4_S0_S3_S3_S3_S3_S3_S3_S3_mmmmS2_iiiiE6Q2_len];
	setp.lt.s32 	%p119, %r467, %r468;
	@%p119 bra 	$L__BB6_60;
$L__BB6_64:
	setp.lt.u32 	%p120, %r468, 2;
	mov.u32 	%r470, %r468;
	@%p120 bra 	$L__BB6_70;
	add.s32 	%r298, %r468, -1;
	shr.s32 	%r299, %r298, 1;
	or.b32  	%r300, %r299, %r298;
	shr.s32 	%r301, %r300, 2;
	or.b32  	%r302, %r301, %r300;
	shr.s32 	%r303, %r302, 4;
	or.b32  	%r304, %r303, %r302;
	shr.s32 	%r305, %r304, 8;
	or.b32  	%r306, %r305, %r304;
	shr.s32 	%r307, %r306, 16;
	or.b32  	%r27, %r307, %r306;
	add.s32 	%r470, %r27, 1;
	add.s32 	%r469, %r468, %r1;
	setp.gt.s32 	%p121, %r469, %r27;
	@%p121 bra 	$L__BB6_70;
$L__BB6_66:
	setp.gt.s32 	%p122, %r469, 3049;
	@%p122 bra 	$L__BB6_68;
	shl.b32 	%r309, %r469, 2;
	mov.u32 	%r310, _ZZ22bc_gpu_update_edge_optILb0ELi2EEvPfPKiS2_S2_iiPiPyS0_S3_S4_S0_S3_S3_S3_S3_S3_S3_S3_mmmmS2_iiiiE9Q2_shared;
	add.s32 	%r311, %r310, %r309;
	mov.b32 	%r312, 2147483647;
	st.shared.u32 	[%r311], %r312;
	bra.uni 	$L__BB6_69;
$L__BB6_68:
	ld.shared.u64 	%rd410, [_ZZ22bc_gpu_update_edge_optILb0ELi2EEvPfPKiS2_S2_iiPiPyS0_S3_S4_S0_S3_S3_S3_S3_S3_S3_S3_mmmmS2_iiiiE6Q2_row];
	mul.wide.u32 	%rd411, %r469, 4;
	add.s64 	%rd412, %rd410, %rd411;
	mov.b32 	%r308, 2147483647;
	st.u32 	[%rd412], %r308;
$L__BB6_69:
	add.s32 	%r469, %r469, %r4;
	setp.le.s32 	%p123, %r469, %r27;
	@%p123 bra 	$L__BB6_66;
$L__BB6_70:
	bar.sync 	0;
	setp.lt.s32 	%p124, %r470, 3050;
	mov.u32 	%r471, %r1;
	@%p124 bra 	$L__BB6_71;
	bra.uni 	$L__BB6_80;
$L__BB6_71:
	setp.lt.s32 	%p125, %r470, 2;
	@%p125 bra 	$L__BB6_133;
	mov.b32 	%r484, 2;
$L__BB6_73:
	shr.s32 	%r485, %r484, 1;
	setp.lt.s32 	%p126, %r485, 1;
	@%p126 bra 	$L__BB6_132;
$L__BB6_74:
	setp.ge.u32 	%p127, %r1, %r470;
	@%p127 bra 	$L__BB6_131;
	mov.u32 	%r486, %r1;
$L__BB6_76:
	xor.b32  	%r75, %r486, %r485;
	setp.le.u32 	%p128, %r75, %r486;
	@%p128 bra 	$L__BB6_130;
	and.b32  	%r314, %r486, %r484;
	setp.ne.s32 	%p129, %r314, 0;
	@%p129 bra 	$L__BB6_128;
	shl.b32 	%r318, %r486, 2;
	mov.u32 	%r319, _ZZ22bc_gpu_update_edge_optILb0ELi2EEvPfPKiS2_S2_iiPiPyS0_S3_S4_S0_S3_S3_S3_S3_S3_S3_S3_mmmmS2_iiiiE9Q2_shared;
	add.s32 	%r76, %r319, %r318;
	ld.shared.u32 	%r77, [%r76];
	shl.b32 	%r320, %r75, 2;
	add.s32 	%r78, %r319, %r320;
	ld.shared.u32 	%r79, [%r78];
	setp.le.s32 	%p131, %r77, %r79;
	@%p131 bra 	$L__BB6_130;
	st.shared.u32 	[%r76], %r79;
	st.shared.u32 	[%r78], %r77;
	bra.uni 	$L__BB6_130;
$L__BB6_80:
	shl.b32 	%r392, %r471, 2;
	mov.u32 	%r393, _ZZ22bc_gpu_update_edge_optILb0ELi2EEvPfPKiS2_S2_iiPiPyS0_S3_S4_S0_S3_S3_S3_S3_S3_S3_S3_mmmmS2_iiiiE9Q2_shared;
	add.s32 	%r394, %r393, %r392;
	ld.shared.u32 	%r395, [%r394];
	ld.shared.u64 	%rd416, [_ZZ22bc_gpu_update_edge_optILb0ELi2EEvPfPKiS2_S2_iiPiPyS0_S3_S4_S0_S3_S3_S3_S3_S3_S3_S3_mmmmS2_iiiiE6Q2_row];
	mul.wide.u32 	%rd417, %r471, 4;
	add.s64 	%rd418, %rd416, %rd417;
	st.u32 	[%rd418], %r395;
	add.s32 	%r471, %r471, %r4;
	setp.lt.u32 	%p156, %r471, 3050;
	@%p156 bra 	$L__BB6_80;
	mov.b32 	%r472, 2;
	ld.shared.u64 	%rd20, [_ZZ22bc_gpu_update_edge_optILb0ELi2EEvPfPKiS2_S2_iiPiPyS0_S3_S4_S0_S3_S3_S3_S3_S3_S3_S3_mmmmS2_iiiiE6Q2_row];
$L__BB6_82:
	shr.s32 	%r473, %r472, 1;
	setp.lt.s32 	%p157, %r473, 1;
	@%p157 bra 	$L__BB6_93;
$L__BB6_83:
	setp.ge.u32 	%p158, %r1, %r470;
	@%p158 bra 	$L__BB6_92;
	mov.u32 	%r474, %r1;
$L__BB6_85:
	xor.b32  	%r39, %r474, %r473;
	setp.le.u32 	%p159, %r39, %r474;
	@%p159 bra 	$L__BB6_91;
	and.b32  	%r397, %r474, %r472;
	setp.ne.s32 	%p160, %r397, 0;
	@%p160 bra 	$L__BB6_89;
	mul.wide.u32 	%rd421, %r474, 4;
	add.s64 	%rd21, %rd20, %rd421;
	ld.u32 	%r40, [%rd21];
	mul.wide.s32 	%rd422, %r39, 4;
	add.s64 	%rd22, %rd20, %rd422;
	ld.u32 	%r41, [%rd22];
	setp.le.s32 	%p162, %r40, %r41;
	@%p162 bra 	$L__BB6_91;
	st.u32 	[%rd21], %r41;
	st.u32 	[%rd22], %r40;
	bra.uni 	$L__BB6_91;
$L__BB6_89:
	mul.wide.u32 	%rd419, %r474, 4;
	add.s64 	%rd23, %rd20, %rd419;
	ld.u32 	%r42, [%rd23];
	mul.wide.s32 	%rd420, %r39, 4;
	add.s64 	%rd24, %rd20, %rd420;
	ld.u32 	%r43, [%rd24];
	setp.ge.s32 	%p161, %r42, %r43;
	@%p161 bra 	$L__BB6_91;
	st.u32 	[%rd23], %r43;
	st.u32 	[%rd24], %r42;
$L__BB6_91:
	add.s32 	%r474, %r474, %r4;
	setp.lt.u32 	%p163, %r474, %r470;
	@%p163 bra 	$L__BB6_85;
$L__BB6_92:
	bar.sync 	0;
	shr.u32 	%r45, %r473, 1;
	setp.gt.u32 	%p164, %r473, 1;
	mov.u32 	%r473, %r45;
	@%p164 bra 	$L__BB6_83;
$L__BB6_93:
	shl.b32 	%r472, %r472, 1;
	setp.le.s32 	%p165, %r472, %r470;
	@%p165 bra 	$L__BB6_82;
	setp.ge.u32 	%p166, %r1, %r470;
	ld.shared.u64 	%rd25, [_ZZ22bc_gpu_update_edge_optILb0ELi2EEvPfPKiS2_S2_iiPiPyS0_S3_S4_S0_S3_S3_S3_S3_S3_S3_S3_mmmmS2_iiiiE5Q_row];
	@%p166 bra 	$L__BB6_102;
	ld.shared.u64 	%rd26, [_ZZ22bc_gpu_update_edge_optILb0ELi2EEvPfPKiS2_S2_iiPiPyS0_S3_S4_S0_S3_S3_S3_S3_S3_S3_S3_mmmmS2_iiiiE6Q2_row];
	mov.u32 	%r475, %r1;
$L__BB6_96:
	setp.ne.s32 	%p167, %r475, 0;
	@%p167 bra 	$L__BB6_98;
	mov.b32 	%r403, 1;
	st.u32 	[%rd25], %r403;
	bra.uni 	$L__BB6_101;
$L__BB6_98:
	mul.wide.u32 	%rd423, %r475, 4;
	add.s64 	%rd424, %rd26, %rd423;
	ld.u32 	%r398, [%rd424];
	add.s32 	%r399, %r475, -1;
	mul.wide.u32 	%rd425, %r399, 4;
	add.s64 	%rd426, %rd26, %rd425;
	ld.u32 	%r400, [%rd426];
	setp.ne.s32 	%p168, %r398, %r400;
	@%p168 bra 	$L__BB6_100;
	mul.wide.u32 	%rd429, %r475, 4;
	add.s64 	%rd430, %rd25, %rd429;
	mov.b32 	%r402, 0;
	st.u32 	[%rd430], %r402;
	bra.uni 	$L__BB6_101;
$L__BB6_100:
	mul.wide.u32 	%rd427, %r475, 4;
	add.s64 	%rd428, %rd25, %rd427;
	mov.b32 	%r401, 1;
	st.u32 	[%rd428], %r401;
$L__BB6_101:
	add.s32 	%r475, %r475, %r4;
	setp.lt.u32 	%p169, %r475, %r470;
	@%p169 bra 	$L__BB6_96;
$L__BB6_102:
	bar.sync 	0;
	ld.shared.u64 	%rd27, [_ZZ22bc_gpu_update_edge_optILb0ELi2EEvPfPKiS2_S2_iiPiPyS0_S3_S4_S0_S3_S3_S3_S3_S3_S3_S3_mmmmS2_iiiiE5Q_row];
	ld.shared.u64 	%rd28, [_ZZ22bc_gpu_update_edge_optILb0ELi2EEvPfPKiS2_S2_iiPiPyS0_S3_S4_S0_S3_S3_S3_S3_S3_S3_S3_mmmmS2_iiiiE8temp_row];
	@%p166 bra 	$L__BB6_105;
	mov.u32 	%r476, %r1;
$L__BB6_104:
	mul.wide.u32 	%rd431, %r476, 4;
	add.s64 	%rd432, %rd27, %rd431;
	ld.u32 	%r404, [%rd432];
	add.s64 	%rd433, %rd28, %rd431;
	st.u32 	[%rd433], %r404;
	add.s32 	%r476, %r476, %r4;
	setp.lt.u32 	%p171, %r476, %r470;
	@%p171 bra 	$L__BB6_104;
$L__BB6_105:
	bar.sync 	0;
	mov.b32 	%r479, 0;
	mov.b32 	%r477, 1;
	mov.u32 	%r478, %r477;
$L__BB6_106:
	xor.b32  	%r479, %r479, 1;
	xor.b32  	%r478, %r478, 1;
	bar.sync 	0;
	@%p166 bra 	$L__BB6_111;
	mul.lo.s32 	%r57, %r478, %r470;
	mul.lo.s32 	%r58, %r479, %r470;
	mov.u32 	%r480, %r1;
$L__BB6_108:
	add.s32 	%r60, %r480, %r57;
	mul.wide.u32 	%rd434, %r60, 4;
	add.s64 	%rd435, %rd28, %rd434;
	ld.u32 	%r61, [%rd435];
	add.s32 	%r407, %r480, %r58;
	mul.wide.u32 	%rd436, %r407, 4;
	add.s64 	%rd29, %rd28, %rd436;
	st.u32 	[%rd29], %r61;
	setp.lt.u32 	%p173, %r480, %r477;
	@%p173 bra 	$L__BB6_110;
	sub.s32 	%r408, %r60, %r477;
	mul.wide.u32 	%rd437, %r408, 4;
	add.s64 	%rd438, %rd28, %rd437;
	ld.u32 	%r409, [%rd438];
	add.s32 	%r410, %r61, %r409;
	st.u32 	[%rd29], %r410;
$L__BB6_110:
	add.s32 	%r480, %r480, %r4;
	setp.lt.u32 	%p174, %r480, %r470;
	@%p174 bra 	$L__BB6_108;
$L__BB6_111:
	shl.b32 	%r477, %r477, 1;
	setp.lt.s32 	%p175, %r477, %r470;
	@%p175 bra 	$L__BB6_106;
	@%p166 bra 	$L__BB6_115;
	mul.lo.s32 	%r51, %r479, %r470;
	mov.u32 	%r481, %r1;
$L__BB6_114:
	add.s32 	%r411, %r481, %r51;
	mul.wide.u32 	%rd439, %r411, 4;
	add.s64 	%rd440, %rd28, %rd439;
	ld.u32 	%r412, [%rd440];
	mul.wide.u32 	%rd441, %r481, 4;
	add.s64 	%rd442, %rd27, %rd441;
	st.u32 	[%rd442], %r412;
	add.s32 	%r481, %r481, %r4;
	setp.lt.u32 	%p177, %r481, %r470;
	@%p177 bra 	$L__BB6_114;
$L__BB6_115:
	bar.sync 	0;
	@%p4 bra 	$L__BB6_117;
	ld.shared.u64 	%rd443, [_ZZ22bc_gpu_update_edge_optILb0ELi2EEvPfPKiS2_S2_iiPiPyS0_S3_S4_S0_S3_S3_S3_S3_S3_S3_S3_mmmmS2_iiiiE5Q_row];
	ld.shared.u32 	%r413, [_ZZ22bc_gpu_update_edge_optILb0ELi2EEvPfPKiS2_S2_iiPiPyS0_S3_S4_S0_S3_S3_S3_S3_S3_S3_S3_mmmmS2_iiiiE6Q2_len];
	mul.wide.s32 	%rd444, %r413, 4;
	add.s64 	%rd445, %rd443, %rd444;
	ld.u32 	%r414, [%rd445+-4];
	st.shared.u32 	[_ZZ22bc_gpu_update_edge_optILb0ELi2EEvPfPKiS2_S2_iiPiPyS0_S3_S4_S0_S3_S3_S3_S3_S3_S3_S3_mmmmS2_iiiiE5Q_len], %r414;
	mov.b32 	%r415, 0;
	st.shared.u32 	[_ZZ22bc_gpu_update_edge_optILb0ELi2EEvPfPKiS2_S2_iiPiPyS0_S3_S4_S0_S3_S3_S3_S3_S3_S3_S3_mmmmS2_iiiiE6Q2_len], %r415;
$L__BB6_117:
	bar.sync 	0;
	setp.ge.s32 	%p179, %r1, %r470;
	@%p179 bra 	$L__BB6_125;
	mov.u32 	%r482, %r1;
$L__BB6_119:
	setp.ne.s32 	%p180, %r482, 0;
	@%p180 bra 	$L__BB6_122;
	ld.shared.u64 	%rd455, [_ZZ22bc_gpu_update_edge_optILb0ELi2EEvPfPKiS2_S2_iiPiPyS0_S3_S4_S0_S3_S3_S3_S3_S3_S3_S3_mmmmS2_iiiiE5Q_row];
	ld.u32 	%r419, [%rd455];
	setp.ne.s32 	%p182, %r419, 1;
	@%p182 bra 	$L__BB6_124;
	ld.shared.u64 	%rd456, [_ZZ22bc_gpu_update_edge_optILb0ELi2EEvPfPKiS2_S2_iiPiPyS0_S3_S4_S0_S3_S3_S3_S3_S3_S3_S3_mmmmS2_iiiiE6Q2_row];
	ld.u32 	%r420, [%rd456];
	ld.shared.u64 	%rd457, [_ZZ22bc_gpu_update_edge_optILb0ELi2EEvPfPKiS2_S2_iiPiPyS0_S3_S4_S0_S3_S3_S3_S3_S3_S3_S3_mmmmS2_iiiiE8temp_row];
	st.u32 	[%rd457], %r420;
	bra.uni 	$L__BB6_124;
$L__BB6_122:
	ld.shared.u64 	%rd446, [_ZZ22bc_gpu_update_edge_optILb0ELi2EEvPfPKiS2_S2_iiPiPyS0_S3_S4_S0_S3_S3_S3_S3_S3_S3_S3_mmmmS2_iiiiE5Q_row];
	mul.wide.s32 	%rd447, %r482, 4;
	add.s64 	%rd448, %rd446, %rd447;
	ld.u32 	%r67, [%rd448];
	ld.u32 	%r416, [%rd448+-4];
	sub.s32 	%r417, %r67, %r416;
	setp.ne.s32 	%p181, %r417, 1;
	@%p181 bra 	$L__BB6_124;
	ld.shared.u64 	%rd449, [_ZZ22bc_gpu_update_edge_optILb0ELi2EEvPfPKiS2_S2_iiPiPyS0_S3_S4_S0_S3_S3_S3_S3_S3_S3_S3_mmmmS2_iiiiE6Q2_row];
	mul.wide.s32 	%rd450, %r482, 4;
	add.s64 	%rd451, %rd449, %rd450;
	ld.u32 	%r418, [%rd451];
	ld.shared.u64 	%rd452, [_ZZ22bc_gpu_update_edge_optILb0ELi2EEvPfPKiS2_S2_iiPiPyS0_S3_S4_S0_S3_S3_S3_S3_S3_S3_S3_mmmmS2_iiiiE8temp_row];
	mul.wide.s32 	%rd453, %r67, 4;
	add.s64 	%rd454, %rd452, %rd453;
	st.u32 	[%rd454+-4], %r418;
$L__BB6_124:
	add.s32 	%r482, %r482, %r4;
	setp.lt.s32 	%p183, %r482, %r470;
	@%p183 bra 	$L__BB6_119;
$L__BB6_125:
	bar.sync 	0;
	ld.shared.u32 	%r421, [_ZZ22bc_gpu_update_edge_optILb0ELi2EEvPfPKiS2_S2_iiPiPyS0_S3_S4_S0_S3_S3_S3_S3_S3_S3_S3_mmmmS2_iiiiE5Q_len];
	setp.ge.s32 	%p184, %r1, %r421;
	mov.u32 	%r497, %r1;
	@%p184 bra 	$L__BB6_168;
	mov.u32 	%r483, %r1;
$L__BB6_127:
	ld.shared.u64 	%rd458, [_ZZ22bc_gpu_update_edge_optILb0ELi2EEvPfPKiS2_S2_iiPiPyS0_S3_S4_S0_S3_S3_S3_S3_S3_S3_S3_mmmmS2_iiiiE8temp_row];
	mul.wide.s32 	%rd459, %r483, 4;
	add.s64 	%rd460, %rd458, %rd459;
	ld.u32 	%r422, [%rd460];
	ld.shared.u64 	%rd461, [_ZZ22bc_gpu_update_edge_optILb0ELi2EEvPfPKiS2_S2_iiPiPyS0_S3_S4_S0_S3_S3_S3_S3_S3_S3_S3_mmmmS2_iiiiE5Q_row];
	add.s64 	%rd462, %rd461, %rd459;
	st.u32 	[%rd462], %r422;
	atom.shared.add.u32 	%r423, [_ZZ22bc_gpu_update_edge_optILb0ELi2EEvPfPKiS2_S2_iiPiPyS0_S3_S4_S0_S3_S3_S3_S3_S3_S3_S3_mmmmS2_iiiiE6QQ_len], 1;
	ld.shared.u64 	%rd463, [_ZZ22bc_gpu_update_edge_optILb0ELi2EEvPfPKiS2_S2_iiPiPyS0_S3_S4_S0_S3_S3_S3_S3_S3_S3_S3_mmmmS2_iiiiE8temp_row];
	add.s64 	%rd464, %rd463, %rd459;
	ld.u32 	%r424, [%rd464];
	ld.shared.u64 	%rd465, [_ZZ22bc_gpu_update_edge_optILb0ELi2EEvPfPKiS2_S2_iiPiPyS0_S3_S4_S0_S3_S3_S3_S3_S3_S3_S3_mmmmS2_iiiiE6QQ_row];
	mul.wide.s32 	%rd466, %r423, 4;
	add.s64 	%rd467, %rd465, %rd466;
	st.u32 	[%rd467], %r424;
	add.s32 	%r483, %r483, %r4;
	ld.shared.u32 	%r425, [_ZZ22bc_gpu_update_edge_optILb0ELi2EEvPfPKiS2_S2_iiPiPyS0_S3_S4_S0_S3_S3_S3_S3_S3_S3_S3_mmmmS2_iiiiE5Q_len];
	setp.lt.s32 	%p185, %r483, %r425;
	mov.u32 	%r497, %r1;
	@%p185 bra 	$L__BB6_127;
	bra.uni 	$L__BB6_168;
$L__BB6_128:
	shl.b32 	%r315, %r486, 2;
	mov.u32 	%r316, _ZZ22bc_gpu_update_edge_optILb0ELi2EEvPfPKiS2_S2_iiPiPyS0_S3_S4_S0_S3_S3_S3_S3_S3_S3_S3_mmmmS2_iiiiE9Q2_shared;
	add.s32 	%r80, %r316, %r315;
	ld.shared.u32 	%r81, [%r80];
	shl.b32 	%r317, %r75, 2;
	add.s32 	%r82, %r316, %r317;
	ld.shared.u32 	%r83, [%r82];
	setp.ge.s32 	%p130, %r81, %r83;
	@%p130 bra 	$L__BB6_130;
	st.shared.u32 	[%r80], %r83;
	st.shared.u32 	[%r82], %r81;
$L__BB6_130:
	add.s32 	%r486, %r486, %r4;
	setp.lt.u32 	%p132, %r486, %r470;
	@%p132 bra 	$L__BB6_76;
$L__BB6_131:
	bar.sync 	0;
	shr.u32 	%r85, %r485, 1;
	setp.gt.u32 	%p133, %r485, 1;
	mov.u32 	%r485, %r85;
	@%p133 bra 	$L__BB6_74;
$L__BB6_132:
	shl.b32 	%r484, %r484, 1;
	setp.gt.s32 	%p134, %r484, %r470;
	@%p134 bra 	$L__BB6_133;
	bra.uni 	$L__BB6_73;
$L__BB6_133:
	setp.ge.u32 	%p135, %r1, %r470;
	mov.u32 	%r487, %r1;
	@%p135 bra 	$L__BB6_140;
$L__BB6_134:
	setp.ne.s32 	%p136, %r487, 0;
	@%p136 bra 	$L__BB6_136;
	mov.b32 	%r334, 1;
	st.shared.u32 	[_ZZ22bc_gpu_update_edge_optILb0ELi2EEvPfPKiS2_S2_iiPiPyS0_S3_S4_S0_S3_S3_S3_S3_S3_S3_S3_mmmmS2_iiiiE8Q_shared], %r334;
	bra.uni 	$L__BB6_139;
$L__BB6_136:
	shl.b32 	%r321, %r487, 2;
	mov.u32 	%r322, _ZZ22bc_gpu_update_edge_optILb0ELi2EEvPfPKiS2_S2_iiPiPyS0_S3_S4_S0_S3_S3_S3_S3_S3_S3_S3_mmmmS2_iiiiE9Q2_shared;
	add.s32 	%r323, %r322, %r321;
	ld.shared.u32 	%r324, [%r323];
	ld.shared.u32 	%r325, [%r323+-4];
	setp.ne.s32 	%p137, %r324, %r325;
	@%p137 bra 	$L__BB6_138;
	shl.b32 	%r330, %r487, 2;
	mov.u32 	%r331, _ZZ22bc_gpu_update_edge_optILb0ELi2EEvPfPKiS2_S2_iiPiPyS0_S3_S4_S0_S3_S3_S3_S3_S3_S3_S3_mmmmS2_iiiiE8Q_shared;
	add.s32 	%r332, %r331, %r330;
	mov.b32 	%r333, 0;
	st.shared.u32 	[%r332], %r333;
	bra.uni 	$L__BB6_139;
$L__BB6_138:
	shl.b32 	%r326, %r487, 2;
	mov.u32 	%r327, _ZZ22bc_gpu_update_edge_optILb0ELi2EEvPfPKiS2_S2_iiPiPyS0_S3_S4_S0_S3_S3_S3_S3_S3_S3_S3_mmmmS2_iiiiE8Q_shared;
	add.s32 	%r328, %r327, %r326;
	mov.b32 	%r329, 1;
	st.shared.u32 	[%r328], %r329;
$L__BB6_139:
	add.s32 	%r487, %r487, %r4;
	setp.lt.u32 	%p138, %r487, %r470;
	@%p138 bra 	$L__BB6_134;
$L__BB6_140:
	bar.sync 	0;
	@%p135 bra 	$L__BB6_143;
	mov.u32 	%r488, %r1;
$L__BB6_142:
	shl.b32 	%r335, %r488, 2;
	mov.u32 	%r336, _ZZ22bc_gpu_update_edge_optILb0ELi2EEvPfPKiS2_S2_iiPiPyS0_S3_S4_S0_S3_S3_S3_S3_S3_S3_S3_mmmmS2_iiiiE8Q_shared;
	add.s32 	%r337, %r336, %r335;
	ld.shared.u32 	%r338, [%r337];
	mov.u32 	%r339, _ZZ22bc_gpu_update_edge_optILb0ELi2EEvPfPKiS2_S2_iiPiPyS0_S3_S4_S0_S3_S3_S3_S3_S3_S3_S3_mmmmS2_iiiiE4temp;
	add.s32 	%r340, %r339, %r335;
	st.shared.u32 	[%r340], %r338;
	add.s32 	%r488, %r488, %r4;
	setp.lt.u32 	%p140, %r488, %r470;
	@%p140 bra 	$L__BB6_142;
$L__BB6_143:
	bar.sync 	0;
	mov.b32 	%r492, 0;
	@%p125 bra 	$L__BB6_151;
	mov.b32 	%r492, 0;
	mov.b32 	%r490, 1;
	mov.u32 	%r491, %r490;
$L__BB6_145:
	xor.b32  	%r492, %r492, 1;
	xor.b32  	%r491, %r491, 1;
	bar.sync 	0;
	@%p135 bra 	$L__BB6_150;
	mul.lo.s32 	%r98, %r491, %r470;
	mul.lo.s32 	%r99, %r492, %r470;
	mov.u32 	%r493, %r1;
$L__BB6_147:
	add.s32 	%r101, %r493, %r98;
	shl.b32 	%r344, %r101, 2;
	mov.u32 	%r345, _ZZ22bc_gpu_update_edge_optILb0ELi2EEvPfPKiS2_S2_iiPiPyS0_S3_S4_S0_S3_S3_S3_S3_S3_S3_S3_mmmmS2_iiiiE4temp;
	add.s32 	%r346, %r345, %r344;
	ld.shared.u32 	%r102, [%r346];
	add.s32 	%r347, %r493, %r99;
	shl.b32 	%r348, %r347, 2;
	add.s32 	%r103, %r345, %r348;
	st.shared.u32 	[%r103], %r102;
	setp.lt.u32 	%p143, %r493, %r490;
	@%p143 bra 	$L__BB6_149;
	sub.s32 	%r349, %r101, %r490;
	shl.b32 	%r350, %r349, 2;
	mov.u32 	%r351, _ZZ22bc_gpu_update_edge_optILb0ELi2EEvPfPKiS2_S2_iiPiPyS0_S3_S4_S0_S3_S3_S3_S3_S3_S3_S3_mmmmS2_iiiiE4temp;
	add.s32 	%r352, %r351, %r350;
	ld.shared.u32 	%r353, [%r352];
	add.s32 	%r354, %r102, %r353;
	st.shared.u32 	[%r103], %r354;
$L__BB6_149:
	add.s32 	%r493, %r493, %r4;
	setp.lt.u32 	%p144, %r493, %r470;
	@%p144 bra 	$L__BB6_147;
$L__BB6_150:
	shl.b32 	%r490, %r490, 1;
	setp.lt.s32 	%p145, %r490, %r470;
	@%p145 bra 	$L__BB6_145;
$L__BB6_151:
	@%p135 bra 	$L__BB6_154;
	mul.lo.s32 	%r92, %r492, %r470;
	mov.u32 	%r494, %r1;
$L__BB6_153:
	add.s32 	%r355, %r494, %r92;
	shl.b32 	%r356, %r355, 2;
	mov.u32 	%r357, _ZZ22bc_gpu_update_edge_optILb0ELi2EEvPfPKiS2_S2_iiPiPyS0_S3_S4_S0_S3_S3_S3_S3_S3_S3_S3_mmmmS2_iiiiE4temp;
	add.s32 	%r358, %r357, %r356;
	ld.shared.u32 	%r359, [%r358];
	shl.b32 	%r360, %r494, 2;
	mov.u32 	%r361, _ZZ22bc_gpu_update_edge_optILb0ELi2EEvPfPKiS2_S2_iiPiPyS0_S3_S4_S0_S3_S3_S3_S3_S3_S3_S3_mmmmS2_iiiiE8Q_shared;
	add.s32 	%r362, %r361, %r360;
	st.shared.u32 	[%r362], %r359;
	add.s32 	%r494, %r494, %r4;
	setp.lt.u32 	%p147, %r494, %r470;
	@%p147 bra 	$L__BB6_153;
$L__BB6_154:
	bar.sync 	0;
	@%p4 bra 	$L__BB6_156;
	ld.shared.u32 	%r363, [_ZZ22bc_gpu_update_edge_optILb0ELi2EEvPfPKiS2_S2_iiPiPyS0_S3_S4_S0_S3_S3_S3_S3_S3_S3_S3_mmmmS2_iiiiE6Q2_len];
	shl.b32 	%r364, %r363, 2;
	mov.u32 	%r365, _ZZ22bc_gpu_update_edge_optILb0ELi2EEvPfPKiS2_S2_iiPiPyS0_S3_S4_S0_S3_S3_S3_S3_S3_S3_S3_mmmmS2_iiiiE8Q_shared;
	add.s32 	%r366, %r365, %r364;
	ld.shared.u32 	%r367, [%r366+-4];
	st.shared.u32 	[_ZZ22bc_gpu_update_edge_optILb0ELi2EEvPfPKiS2_S2_iiPiPyS0_S3_S4_S0_S3_S3_S3_S3_S3_S3_S3_mmmmS2_iiiiE5Q_len], %r367;
	mov.b32 	%r368, 0;
	st.shared.u32 	[_ZZ22bc_gpu_update_edge_optILb0ELi2EEvPfPKiS2_S2_iiPiPyS0_S3_S4_S0_S3_S3_S3_S3_S3_S3_S3_mmmmS2_iiiiE6Q2_len], %r368;
$L__BB6_156:
	bar.sync 	0;
	setp.ge.s32 	%p149, %r1, %r470;
	@%p149 bra 	$L__BB6_164;
	ld.shared.u32 	%r108, [_ZZ22bc_gpu_update_edge_optILb0ELi2EEvPfPKiS2_S2_iiPiPyS0_S3_S4_S0_S3_S3_S3_S3_S3_S3_S3_mmmmS2_iiiiE8Q_shared];
	ld.shared.u32 	%r109, [_ZZ22bc_gpu_update_edge_optILb0ELi2EEvPfPKiS2_S2_iiPiPyS0_S3_S4_S0_S3_S3_S3_S3_S3_S3_S3_mmmmS2_iiiiE9Q2_shared];
	shl.b32 	%r369, %r108, 2;
	mov.u32 	%r370, _ZZ22bc_gpu_update_edge_optILb0ELi2EEvPfPKiS2_S2_iiPiPyS0_S3_S4_S0_S3_S3_S3_S3_S3_S3_S3_mmmmS2_iiiiE4temp;
	add.s32 	%r110, %r370, %r369;
	mov.u32 	%r495, %r1;
$L__BB6_158:
	setp.ne.s32 	%p150, %r495, 0;
	@%p150 bra 	$L__BB6_161;
	setp.ne.s32 	%p152, %r108, 1;
	@%p152 bra 	$L__BB6_163;
	st.shared.u32 	[%r110+-4], %r109;
	bra.uni 	$L__BB6_163;
$L__BB6_161:
	shl.b32 	%r371, %r495, 2;
	mov.u32 	%r372, _ZZ22bc_gpu_update_edge_optILb0ELi2EEvPfPKiS2_S2_iiPiPyS0_S3_S4_S0_S3_S3_S3_S3_S3_S3_S3_mmmmS2_iiiiE8Q_shared;
	add.s32 	%r373, %r372, %r371;
	ld.shared.u32 	%r112, [%r373];
	ld.shared.u32 	%r374, [%r373+-4];
	sub.s32 	%r375, %r112, %r374;
	setp.ne.s32 	%p151, %r375, 1;
	@%p151 bra 	$L__BB6_163;
	shl.b32 	%r376, %r495, 2;
	mov.u32 	%r377, _ZZ22bc_gpu_update_edge_optILb0ELi2EEvPfPKiS2_S2_iiPiPyS0_S3_S4_S0_S3_S3_S3_S3_S3_S3_S3_mmmmS2_iiiiE9Q2_shared;
	add.s32 	%r378, %r377, %r376;
	ld.shared.u32 	%r379, [%r378];
	shl.b32 	%r380, %r112, 2;
	mov.u32 	%r381, _ZZ22bc_gpu_update_edge_optILb0ELi2EEvPfPKiS2_S2_iiPiPyS0_S3_S4_S0_S3_S3_S3_S3_S3_S3_S3_mmmmS2_iiiiE4temp;
	add.s32 	%r382, %r381, %r380;
	st.shared.u32 	[%r382+-4], %r379;
$L__BB6_163:
	add.s32 	%r495, %r495, %r4;
	setp.lt.s32 	%p153, %r495, %r470;
	@%p153 bra 	$L__BB6_158;
$L__BB6_164:
	bar.sync 	0;
	ld.shared.u32 	%r383, [_ZZ22bc_gpu_update_edge_optILb0ELi2EEvPfPKiS2_S2_iiPiPyS0_S3_S4_S0_S3_S3_S3_S3_S3_S3_S3_mmmmS2_iiiiE5Q_len];
	setp.ge.s32 	%p154, %r1, %r383;
	mov.u32 	%r497, %r1;
	@%p154 bra 	$L__BB6_168;
	mov.u32 	%r496, %r1;
$L__BB6_166:
	shl.b32 	%r384, %r496, 2;
	mov.u32 	%r385, _ZZ22bc_gpu_update_edge_optILb0ELi2EEvPfPKiS2_S2_iiPiPyS0_S3_S4_S0_S3_S3_S3_S3_S3_S3_S3_mmmmS2_iiiiE4temp;
	add.s32 	%r386, %r385, %r384;
	ld.shared.u32 	%r387, [%r386];
	mov.u32 	%r388, _ZZ22bc_gpu_update_edge_optILb0ELi2EEvPfPKiS2_S2_iiPiPyS0_S3_S4_S0_S3_S3_S3_S3_S3_S3_S3_mmmmS2_iiiiE8Q_shared;
	add.s32 	%r389, %r388, %r384;
	st.shared.u32 	[%r389], %r387;
	atom.shared.add.u32 	%r390, [_ZZ22bc_gpu_update_edge_optILb0ELi2EEvPfPKiS2_S2_iiPiPyS0_S3_S4_S0_S3_S3_S3_S3_S3_S3_S3_mmmmS2_iiiiE6QQ_len], 1;
	ld.shared.u64 	%rd413, [_ZZ22bc_gpu_update_edge_optILb0ELi2EEvPfPKiS2_S2_iiPiPyS0_S3_S4_S0_S3_S3_S3_S3_S3_S3_S3_mmmmS2_iiiiE6QQ_row];
	mul.wide.s32 	%rd414, %r390, 4;
	add.s64 	%rd415, %rd413, %rd414;
	st.u32 	[%rd415], %r387;
	add.s32 	%r496, %r496, %r4;
	ld.shared.u32 	%r391, [_ZZ22bc_gpu_update_edge_optILb0ELi2EEvPfPKiS2_S2_iiPiPyS0_S3_S4_S0_S3_S3_S3_S3_S3_S3_S3_mmmmS2_iiiiE5Q_len];
	setp.lt.s32 	%p155, %r496, %r391;
	mov.u32 	%r497, %r1;
	@%p155 bra 	$L__BB6_166;
	bra.uni 	$L__BB6_168;
$L__BB6_167:
	add.s32 	%r497, %r497, %r4;
$L__BB6_168:
	bar.sync 	0;
	bra.uni 	$L__BB6_41;
$L__BB6_169:
	bar.sync 	0;
	@%p103 bra 	$L__BB6_172;
	ld.shared.u64 	%rd30, [_ZZ22bc_gpu_update_edge_optILb0ELi2EEvPfPKiS2_S2_iiPiPyS0_S3_S4_S0_S3_S3_S3_S3_S3_S3_S3_mmmmS2_iiiiE5d_row];
	mov.u32 	%r498, %r1;
$L__BB6_171:
	mul.wide.s32 	%rd468, %r498, 4;
	add.s64 	%rd469, %rd30, %rd468;
	ld.u32 	%r426, [%rd469];
	add.s32 	%r427, %r426, 1;
	atom.shared.max.s32 	%r428, [_ZZ22bc_gpu_update_edge_optILb0ELi2EEvPfPKiS2_S2_iiPiPyS0_S3_S4_S0_S3_S3_S3_S3_S3_S3_S3_mmmmS2_iiiiE13current_depth], %r427;
	add.s32 	%r498, %r498, %r4;
	setp.lt.s32 	%p187, %r498, %r168;
	@%p187 bra 	$L__BB6_171;
$L__BB6_172:
	bar.sync 	0;
	@%p4 bra 	$L__BB6_174;
	ld.shared.u32 	%r429, [_ZZ22bc_gpu_update_edge_optILb0ELi2EEvPfPKiS2_S2_iiPiPyS0_S3_S4_S0_S3_S3_S3_S3_S3_S3_S3_mmmmS2_iiiiE13current_depth];
	add.s32 	%r430, %r429, -1;
	st.shared.u32 	[_ZZ22bc_gpu_update_edge_optILb0ELi2EEvPfPKiS2_S2_iiPiPyS0_S3_S4_S0_S3_S3_S3_S3_S3_S3_S3_mmmmS2_iiiiE13current_depth], %r430;
$L__BB6_174:
	bar.sync 	0;
	@%p4 bra 	$L__BB6_176;
	mov.b32 	%r431, 0;
	st.shared.u32 	[_ZZ22bc_gpu_update_edge_optILb0ELi2EEvPfPKiS2_S2_iiPiPyS0_S3_S4_S0_S3_S3_S3_S3_S3_S3_S3_mmmmS2_iiiiE6Q2_len], %r431;
$L__BB6_176:
	bar.sync 	0;
	ld.shared.u32 	%r432, [_ZZ22bc_gpu_update_edge_optILb0ELi2EEvPfPKiS2_S2_iiPiPyS0_S3_S4_S0_S3_S3_S3_S3_S3_S3_S3_mmmmS2_iiiiE13current_depth];
	setp.lt.s32 	%p190, %r432, 2;
	@%p190 bra 	$L__BB6_177;
	bra.uni 	$L__BB6_185;
$L__BB6_177:
	mov.u32 	%r503, %r1;
	@%p103 bra 	$L__BB6_184;
$L__BB6_178:
	ld.shared.u32 	%r454, [_ZZ22bc_gpu_update_edge_optILb0ELi2EEvPfPKiS2_S2_iiPiPyS0_S3_S4_S0_S3_S3_S3_S3_S3_S3_S3_mmmmS2_iiiiE1i];
	setp.eq.s32 	%p207, %r503, %r454;
	@%p207 bra 	$L__BB6_181;
	ld.shared.u64 	%rd515, [_ZZ22bc_gpu_update_edge_optILb0ELi2EEvPfPKiS2_S2_iiPiPyS0_S3_S4_S0_S3_S3_S3_S3_S3_S3_S3_mmmmS2_iiiiE11touched_row];
	mul.wide.s32 	%rd516, %r503, 4;
	add.s64 	%rd517, %rd515, %rd516;
	ld.u32 	%r455, [%rd517];
	setp.eq.s32 	%p208, %r455, 0;
	@%p208 bra 	$L__BB6_181;
	ld.shared.u64 	%rd518, [_ZZ22bc_gpu_update_edge_optILb0ELi2EEvPfPKiS2_S2_iiPiPyS0_S3_S4_S0_S3_S3_S3_S3_S3_S3_S3_mmmmS2_iiiiE13delta_hat_row];
	mul.wide.s32 	%rd519, %r503, 4;
	add.s64 	%rd520, %rd518, %rd519;
	ld.f32 	%f59, [%rd520];
	ld.shared.u64 	%rd521, [_ZZ22bc_gpu_update_edge_optILb0ELi2EEvPfPKiS2_S2_iiPiPyS0_S3_S4_S0_S3_S3_S3_S3_S3_S3_S3_mmmmS2_iiiiE9delta_row];
	add.s64 	%rd522, %rd521, %rd519;
	ld.f32 	%f60, [%rd522];
	sub.f32 	%f61, %f59, %f60;
	add.s64 	%rd523, %rd4, %rd519;
	atom.global.add.f32 	%f62, [%rd523], %f61;
$L__BB6_181:
	ld.shared.u64 	%rd524, [_ZZ22bc_gpu_update_edge_optILb0ELi2EEvPfPKiS2_S2_iiPiPyS0_S3_S4_S0_S3_S3_S3_S3_S3_S3_S3_mmmmS2_iiiiE13sigma_hat_row];
	mul.wide.s32 	%rd525, %r503, 8;
	add.s64 	%rd526, %rd524, %rd525;
	ld.u64 	%rd527, [%rd526];
	ld.shared.u64 	%rd528, [_ZZ22bc_gpu_update_edge_optILb0ELi2EEvPfPKiS2_S2_iiPiPyS0_S3_S4_S0_S3_S3_S3_S3_S3_S3_S3_mmmmS2_iiiiE9sigma_row];
	add.s64 	%rd529, %rd528, %rd525;
	st.u64 	[%rd529], %rd527;
	ld.shared.u64 	%rd530, [_ZZ22bc_gpu_update_edge_optILb0ELi2EEvPfPKiS2_S2_iiPiPyS0_S3_S4_S0_S3_S3_S3_S3_S3_S3_S3_mmmmS2_iiiiE11touched_row];
	mul.wide.s32 	%rd531, %r503, 4;
	add.s64 	%rd532, %rd530, %rd531;
	ld.u32 	%r456, [%rd532];
	setp.eq.s32 	%p209, %r456, 0;
	@%p209 bra 	$L__BB6_183;
	ld.shared.u64 	%rd533, [_ZZ22bc_gpu_update_edge_optILb0ELi2EEvPfPKiS2_S2_iiPiPyS0_S3_S4_S0_S3_S3_S3_S3_S3_S3_S3_mmmmS2_iiiiE13delta_hat_row];
	mul.wide.s32 	%rd534, %r503, 4;
	add.s64 	%rd535, %rd533, %rd534;
	ld.f32 	%f63, [%rd535];
	ld.shared.u64 	%rd536, [_ZZ22bc_gpu_update_edge_optILb0ELi2EEvPfPKiS2_S2_iiPiPyS0_S3_S4_S0_S3_S3_S3_S3_S3_S3_S3_mmmmS2_iiiiE9delta_row];
	add.s64 	%rd537, %rd536, %rd534;
	st.f32 	[%rd537], %f63;
$L__BB6_183:
	add.s32 	%r503, %r503, %r4;
	setp.lt.s32 	%p210, %r503, %r168;
	@%p210 bra 	$L__BB6_178;
$L__BB6_184:
	bar.sync 	0;
	bra.uni 	$L__BB6_260;
$L__BB6_185:
	ld.shared.u32 	%r502, [_ZZ22bc_gpu_update_edge_optILb0ELi2EEvPfPKiS2_S2_iiPiPyS0_S3_S4_S0_S3_S3_S3_S3_S3_S3_S3_mmmmS2_iiiiE6QQ_len];
	setp.ge.s32 	%p191, %r1, %r502;
	@%p191 bra 	$L__BB6_201;
	mov.u32 	%r500, %r1;
$L__BB6_187:
	ld.shared.u64 	%rd470, [_ZZ22bc_gpu_update_edge_optILb0ELi2EEvPfPKiS2_S2_iiPiPyS0_S3_S4_S0_S3_S3_S3_S3_S3_S3_S3_mmmmS2_iiiiE6QQ_row];
	mul.wide.s32 	%rd471, %r500, 4;
	add.s64 	%rd472, %rd470, %rd471;
	ld.u32 	%r123, [%rd472];
	setp.eq.s32 	%p192, %r123, -1;
	@%p192 bra 	$L__BB6_200;
	ld.shared.u64 	%rd473, [_ZZ22bc_gpu_update_edge_optILb0ELi2EEvPfPKiS2_S2_iiPiPyS0_S3_S4_S0_S3_S3_S3_S3_S3_S3_S3_mmmmS2_iiiiE5d_row];
	mul.wide.s32 	%rd474, %r123, 4;
	add.s64 	%rd475, %rd473, %rd474;
	ld.u32 	%r433, [%rd475];
	ld.shared.u32 	%r434, [_ZZ22bc_gpu_update_edge_optILb0ELi2EEvPfPKiS2_S2_iiPiPyS0_S3_S4_S0_S3_S3_S3_S3_S3_S3_S3_mmmmS2_iiiiE13current_depth];
	setp.ne.s32 	%p193, %r433, %r434;
	@%p193 bra 	$L__BB6_200;
	mul.wide.s32 	%rd476, %r123, 4;
	add.s64 	%rd477, %rd1, %rd476;
	ld.global.nc.u32 	%r501, [%rd477];
	ld.global.nc.u32 	%r125, [%rd477+4];
	setp.ge.s32 	%p194, %r501, %r125;
	@%p194 bra 	$L__BB6_200;
$L__BB6_190:
	mul.wide.s32 	%rd478, %r501, 4;
	add.s64 	%rd479, %rd2, %rd478;
	ld.global.nc.u32 	%r127, [%rd479];
	ld.shared.u64 	%rd480, [_ZZ22bc_gpu_update_edge_optILb0ELi2EEvPfPKiS2_S2_iiPiPyS0_S3_S4_S0_S3_S3_S3_S3_S3_S3_S3_mmmmS2_iiiiE5d_row];
	mul.wide.s32 	%rd481, %r127, 4;
	add.s64 	%rd482, %rd480, %rd481;
	ld.u32 	%r435, [%rd482];
	ld.shared.u32 	%r436, [_ZZ22bc_gpu_update_edge_optILb0ELi2EEvPfPKiS2_S2_iiPiPyS0_S3_S4_S0_S3_S3_S3_S3_S3_S3_S3_mmmmS2_iiiiE13current_depth];
	add.s32 	%r437, %r436, -1;
	setp.eq.s32 	%p195, %r435, %r437;
	mov.f32 	%f67, 0f00000000;
	@%p195 bra 	$L__BB6_192;
	mov.f32 	%f68, 0f00000000;
	ld.shared.u64 	%rd554, [_ZZ22bc_gpu_update_edge_optILb0ELi2EEvPfPKiS2_S2_iiPiPyS0_S3_S4_S0_S3_S3_S3_S3_S3_S3_S3_mmmmS2_iiiiE13delta_hat_row];
	bra.uni 	$L__BB6_198;
$L__BB6_192:
	ld.shared.u64 	%rd483, [_ZZ22bc_gpu_update_edge_optILb0ELi2EEvPfPKiS2_S2_iiPiPyS0_S3_S4_S0_S3_S3_S3_S3_S3_S3_S3_mmmmS2_iiiiE11touched_row];
	mul.wide.s32 	%rd484, %r127, 4;
	add.s64 	%rd32, %rd483, %rd484;
	ld.u32 	%r438, [%rd32];
	setp.eq.s32 	%p196, %r438, -1;
	@%p196 bra 	$L__BB6_195;
	atom.exch.b32 	%r439, [%rd32], 1;
	setp.ne.s32 	%p197, %r439, 0;
	@%p197 bra 	$L__BB6_195;
	ld.shared.u64 	%rd485, [_ZZ22bc_gpu_update_edge_optILb0ELi2EEvPfPKiS2_S2_iiPiPyS0_S3_S4_S0_S3_S3_S3_S3_S3_S3_S3_mmmmS2_iiiiE9delta_row];
	mul.wide.s32 	%rd486, %r127, 4;
	add.s64 	%rd487, %rd485, %rd486;
	ld.f32 	%f46, [%rd487];
	add.f32 	%f67, %f46, 0f00000000;
	atom.shared.add.u32 	%r440, [_ZZ22bc_gpu_update_edge_optILb0ELi2EEvPfPKiS2_S2_iiPiPyS0_S3_S4_S0_S3_S3_S3_S3_S3_S3_S3_mmmmS2_iiiiE6Q2_len], 1;
	ld.shared.u64 	%rd488, [_ZZ22bc_gpu_update_edge_optILb0ELi2EEvPfPKiS2_S2_iiPiPyS0_S3_S4_S0_S3_S3_S3_S3_S3_S3_S3_mmmmS2_iiiiE6QQ_row];
	ld.shared.u32 	%r441, [_ZZ22bc_gpu_update_edge_optILb0ELi2EEvPfPKiS2_S2_iiPiPyS0_S3_S4_S0_S3_S3_S3_S3_S3_S3_S3_mmmmS2_iiiiE6QQ_len];
	add.s32 	%r442, %r441, %r440;
	mul.wide.s32 	%rd489, %r442, 4;
	add.s64 	%rd490, %rd488, %rd489;
	st.u32 	[%rd490], %r127;
$L__BB6_195:
	ld.shared.u64 	%rd491, [_ZZ22bc_gpu_update_edge_optILb0ELi2EEvPfPKiS2_S2_iiPiPyS0_S3_S4_S0_S3_S3_S3_S3_S3_S3_S3_mmmmS2_iiiiE13sigma_hat_row];
	mul.wide.s32 	%rd492, %r127, 8;
	add.s64 	%rd493, %rd491, %rd492;
	ld.u64 	%rd494, [%rd493];
	cvt.rn.f32.u64 	%f47, %rd494;
	mul.wide.s32 	%rd495, %r123, 8;
	add.s64 	%rd496, %rd491, %rd495;
	ld.u64 	%rd497, [%rd496];
	cvt.rn.f32.u64 	%f48, %rd497;
	div.rn.f32 	%f49, %f47, %f48;
	ld.shared.u64 	%rd554, [_ZZ22bc_gpu_update_edge_optILb0ELi2EEvPfPKiS2_S2_iiPiPyS0_S3_S4_S0_S3_S3_S3_S3_S3_S3_S3_mmmmS2_iiiiE13delta_hat_row];
	mul.wide.s32 	%rd498, %r123, 4;
	add.s64 	%rd499, %rd554, %rd498;
	ld.f32 	%f50, [%rd499];
	add.f32 	%f51, %f50, 0f3F800000;
	fma.rn.f32 	%f68, %f49, %f51, %f67;
	ld.shared.u64 	%rd500, [_ZZ22bc_gpu_update_edge_optILb0ELi2EEvPfPKiS2_S2_iiPiPyS0_S3_S4_S0_S3_S3_S3_S3_S3_S3_S3_mmmmS2_iiiiE11touched_row];
	mul.wide.s32 	%rd501, %r127, 4;
	add.s64 	%rd502, %rd500, %rd501;
	ld.u32 	%r443, [%rd502];
	setp.ne.s32 	%p198, %r443, 1;
	@%p198 bra 	$L__BB6_198;
	ld.shared.u32 	%r444, [_ZZ22bc_gpu_update_edge_optILb0ELi2EEvPfPKiS2_S2_iiPiPyS0_S3_S4_S0_S3_S3_S3_S3_S3_S3_S3_mmmmS2_iiiiE6u_high];
	setp.eq.s32 	%p199, %r127, %r444;
	ld.shared.u32 	%r445, [_ZZ22bc_gpu_update_edge_optILb0ELi2EEvPfPKiS2_S2_iiPiPyS0_S3_S4_S0_S3_S3_S3_S3_S3_S3_S3_mmmmS2_iiiiE5u_low];
	setp.eq.s32 	%p200, %r123, %r445;
	and.pred  	%p201, %p199, %p200;
	@%p201 bra 	$L__BB6_198;
	ld.shared.u64 	%rd503, [_ZZ22bc_gpu_update_edge_optILb0ELi2EEvPfPKiS2_S2_iiPiPyS0_S3_S4_S0_S3_S3_S3_S3_S3_S3_S3_mmmmS2_iiiiE9sigma_row];
	mul.wide.s32 	%rd504, %r127, 8;
	add.s64 	%rd505, %rd503, %rd504;
	ld.u64 	%rd506, [%rd505];
	cvt.rn.f32.u64 	%f52, %rd506;
	mul.wide.s32 	%rd507, %r123, 8;
	add.s64 	%rd508, %rd503, %rd507;
	ld.u64 	%rd509, [%rd508];
	cvt.rn.f32.u64 	%f53, %rd509;
	div.rn.f32 	%f54, %f52, %f53;
	ld.shared.u64 	%rd510, [_ZZ22bc_gpu_update_edge_optILb0ELi2EEvPfPKiS2_S2_iiPiPyS0_S3_S4_S0_S3_S3_S3_S3_S3_S3_S3_mmmmS2_iiiiE9delta_row];
	mul.wide.s32 	%rd511, %r123, 4;
	add.s64 	%rd512, %rd510, %rd511;
	ld.f32 	%f55, [%rd512];
	add.f32 	%f56, %f55, 0f3F800000;
	mul.f32 	%f57, %f54, %f56;
	sub.f32 	%f68, %f68, %f57;
$L__BB6_198:
	mul.wide.s32 	%rd513, %r127, 4;
	add.s64 	%rd514, %rd554, %rd513;
	atom.add.f32 	%f58, [%rd514], %f68;
	add.s32 	%r501, %r501, 1;
	setp.lt.s32 	%p202, %r501, %r125;
	@%p202 bra 	$L__BB6_190;
	ld.shared.u32 	%r502, [_ZZ22bc_gpu_update_edge_optILb0ELi2EEvPfPKiS2_S2_iiPiPyS0_S3_S4_S0_S3_S3_S3_S3_S3_S3_S3_mmmmS2_iiiiE6QQ_len];
$L__BB6_200:
	add.s32 	%r500, %r500, %r4;
	setp.lt.s32 	%p203, %r500, %r502;
	@%p203 bra 	$L__BB6_187;
$L__BB6_201:
	bar.sync 	0;
	@%p4 bra 	$L__BB6_203;
	ld.shared.u32 	%r447, [_ZZ22bc_gpu_update_edge_optILb0ELi2EEvPfPKiS2_S2_iiPiPyS0_S3_S4_S0_S3_S3_S3_S3_S3_S3_S3_mmmmS2_iiiiE6Q2_len];
	ld.shared.u32 	%r448, [_ZZ22bc_gpu_update_edge_optILb0ELi2EEvPfPKiS2_S2_iiPiPyS0_S3_S4_S0_S3_S3_S3_S3_S3_S3_S3_mmmmS2_iiiiE6QQ_len];
	add.s32 	%r449, %r448, %r447;
	st.shared.u32 	[_ZZ22bc_gpu_update_edge_optILb0ELi2EEvPfPKiS2_S2_iiPiPyS0_S3_S4_S0_S3_S3_S3_S3_S3_S3_S3_mmmmS2_iiiiE6QQ_len], %r449;
	mov.b32 	%r450, 0;
	st.shared.u32 	[_ZZ22bc_gpu_update_edge_optILb0ELi2EEvPfPKiS2_S2_iiPiPyS0_S3_S4_S0_S3_S3_S3_S3_S3_S3_S3_mmmmS2_iiiiE6Q2_len], %r450;
	ld.shared.u32 	%r451, [_ZZ22bc_gpu_update_edge_optILb0ELi2EEvPfPKiS2_S2_iiPiPyS0_S3_S4_S0_S3_S3_S3_S3_S3_S3_S3_mmmmS2_iiiiE13current_depth];
	add.s32 	%r452, %r451, -1;
	st.shared.u32 	[_ZZ22bc_gpu_update_edge_optILb0ELi2EEvPfPKiS2_S2_iiPiPyS0_S3_S4_S0_S3_S3_S3_S3_S3_S3_S3_mmmmS2_iiiiE13current_depth], %r452;
$L__BB6_203:
	bar.sync 	0;
	ld.shared.u32 	%r453, [_ZZ22bc_gpu_update_edge_optILb0ELi2EEvPfPKiS2_S2_iiPiPyS0_S3_S4_S0_S3_S3_S3_S3_S3_S3_S3_mmmmS2_iiiiE13current_depth];
	setp.gt.s32 	%p205, %r453, 1;
	@%p205 bra 	$L__BB6_185;
	bra.uni 	$L__BB6_177;
$L__BB6_204:
	@%p4 bra 	$L__BB6_206;
	st.shared.u64 	[_ZZ22bc_gpu_update_edge_optILb0ELi2EEvPfPKiS2_S2_iiPiPyS0_S3_S4_S0_S3_S3_S3_S3_S3_S3_S3_mmmmS2_iiiiE11touched_row_0], %rd5;
	st.shared.u64 	[_ZZ22bc_gpu_update_edge_optILb0ELi2EEvPfPKiS2_S2_iiPiPyS0_S3_S4_S0_S3_S3_S3_S3_S3_S3_S3_mmmmS2_iiiiE13sigma_hat_row_0], %rd6;
	st.shared.u64 	[_ZZ22bc_gpu_update_edge_optILb0ELi2EEvPfPKiS2_S2_iiPiPyS0_S3_S4_S0_S3_S3_S3_S3_S3_S3_S3_mmmmS2_iiiiE13delta_hat_row_0], %rd7;
	st.shared.u64 	[_ZZ22bc_gpu_update_edge_optILb0ELi2EEvPfPKiS2_S2_iiPiPyS0_S3_S4_S0_S3_S3_S3_S3_S3_S3_S3_mmmmS2_iiiiE9moved_row], %rd8;
	st.shared.u64 	[_ZZ22bc_gpu_update_edge_optILb0ELi2EEvPfPKiS2_S2_iiPiPyS0_S3_S4_S0_S3_S3_S3_S3_S3_S3_S3_mmmmS2_iiiiE12movement_row], %rd9;
	st.shared.u64 	[_ZZ22bc_gpu_update_edge_optILb0ELi2EEvPfPKiS2_S2_iiPiPyS0_S3_S4_S0_S3_S3_S3_S3_S3_S3_S3_mmmmS2_iiiiE5Q_row_0], %rd10;
	st.shared.u64 	[_ZZ22bc_gpu_update_edge_optILb0ELi2EEvPfPKiS2_S2_iiPiPyS0_S3_S4_S0_S3_S3_S3_S3_S3_S3_S3_mmmmS2_iiiiE6Q2_row_0], %rd11;
	st.shared.u64 	[_ZZ22bc_gpu_update_edge_optILb0ELi2EEvPfPKiS2_S2_iiPiPyS0_S3_S4_S0_S3_S3_S3_S3_S3_S3_S3_mmmmS2_iiiiE6QQ_row_0], %rd12;
$L__BB6_206:
	setp.ge.s32 	%p20, %r1, %r168;
	bar.sync 	0;
	@%p20 bra 	$L__BB6_212;
	mov.u32 	%r504, %r1;
$L__BB6_208:
	ld.shared.u32 	%r185, [_ZZ22bc_gpu_update_edge_optILb0ELi2EEvPfPKiS2_S2_iiPiPyS0_S3_S4_S0_S3_S3_S3_S3_S3_S3_S3_mmmmS2_iiiiE5u_low];
	setp.ne.s32 	%p21, %r504, %r185;
	@%p21 bra 	$L__BB6_210;
	ld.shared.u64 	%rd119, [_ZZ22bc_gpu_update_edge_optILb0ELi2EEvPfPKiS2_S2_iiPiPyS0_S3_S4_S0_S3_S3_S3_S3_S3_S3_S3_mmmmS2_iiiiE11touched_row_0];
	mul.wide.s32 	%rd120, %r504, 4;
	add.s64 	%rd121, %rd119, %rd120;
	mov.b32 	%r187, -1;
	st.u32 	[%rd121], %r187;
	ld.shared.u64 	%rd122, [_ZZ22bc_gpu_update_edge_optILb0ELi2EEvPfPKiS2_S2_iiPiPyS0_S3_S4_S0_S3_S3_S3_S3_S3_S3_S3_mmmmS2_iiiiE9sigma_row];
	ld.shared.u32 	%r188, [_ZZ22bc_gpu_update_edge_optILb0ELi2EEvPfPKiS2_S2_iiPiPyS0_S3_S4_S0_S3_S3_S3_S3_S3_S3_S3_mmmmS2_iiiiE6u_high];
	mul.wide.s32 	%rd123, %r188, 8;
	add.s64 	%rd124, %rd122, %rd123;
	ld.u64 	%rd125, [%rd124];
	ld.shared.u64 	%rd126, [_ZZ22bc_gpu_update_edge_optILb0ELi2EEvPfPKiS2_S2_iiPiPyS0_S3_S4_S0_S3_S3_S3_S3_S3_S3_S3_mmmmS2_iiiiE13sigma_hat_row_0];
	mul.wide.s32 	%rd127, %r504, 8;
	add.s64 	%rd128, %rd126, %rd127;
	st.u64 	[%rd128], %rd125;
	ld.shared.u64 	%rd129, [_ZZ22bc_gpu_update_edge_optILb0ELi2EEvPfPKiS2_S2_iiPiPyS0_S3_S4_S0_S3_S3_S3_S3_S3_S3_S3_mmmmS2_iiiiE9moved_row];
	add.s64 	%rd130, %rd129, %rd120;
	mov.b32 	%r189, 1;
	st.u32 	[%rd130], %r189;
	ld.shared.u64 	%rd131, [_ZZ22bc_gpu_update_edge_optILb0ELi2EEvPfPKiS2_S2_iiPiPyS0_S3_S4_S0_S3_S3_S3_S3_S3_S3_S3_mmmmS2_iiiiE5d_row];
	ld.shared.u32 	%r190, [_ZZ22bc_gpu_update_edge_optILb0ELi2EEvPfPKiS2_S2_iiPiPyS0_S3_S4_S0_S3_S3_S3_S3_S3_S3_S3_mmmmS2_iiiiE5u_low];
	mul.wide.s32 	%rd132, %r190, 4;
	add.s64 	%rd133, %rd131, %rd132;
	ld.u32 	%r191, [%rd133];
	ld.shared.u32 	%r192, [_ZZ22bc_gpu_update_edge_optILb0ELi2EEvPfPKiS2_S2_iiPiPyS0_S3_S4_S0_S3_S3_S3_S3_S3_S3_S3_mmmmS2_iiiiE6u_high];
	mul.wide.s32 	%rd134, %r192, 4;
	add.s64 	%rd135, %rd131, %rd134;
	ld.u32 	%r193, [%rd135];
	not.b32 	%r194, %r193;
	add.s32 	%r195, %r191, %r194;
	ld.shared.u64 	%rd136, [_ZZ22bc_gpu_update_edge_optILb0ELi2EEvPfPKiS2_S2_iiPiPyS0_S3_S4_S0_S3_S3_S3_S3_S3_S3_S3_mmmmS2_iiiiE12movement_row];
	add.s64 	%rd137, %rd136, %rd120;
	st.u32 	[%rd137], %r195;
	ld.shared.u64 	%rd138, [_ZZ22bc_gpu_update_edge_optILb0ELi2EEvPfPKiS2_S2_iiPiPyS0_S3_S4_S0_S3_S3_S3_S3_S3_S3_S3_mmmmS2_iiiiE5Q_row_0];
	add.s64 	%rd139, %rd138, %rd120;
	st.u32 	[%rd139], %r189;
	bra.uni 	$L__BB6_211;
$L__BB6_210:
	ld.shared.u64 	%rd106, [_ZZ22bc_gpu_update_edge_optILb0ELi2EEvPfPKiS2_S2_iiPiPyS0_S3_S4_S0_S3_S3_S3_S3_S3_S3_S3_mmmmS2_iiiiE11touched_row_0];
	mul.wide.s32 	%rd107, %r504, 4;
	add.s64 	%rd108, %rd106, %rd107;
	mov.b32 	%r186, 0;
	st.u32 	[%rd108], %r186;
	ld.shared.u64 	%rd109, [_ZZ22bc_gpu_update_edge_optILb0ELi2EEvPfPKiS2_S2_iiPiPyS0_S3_S4_S0_S3_S3_S3_S3_S3_S3_S3_mmmmS2_iiiiE13sigma_hat_row_0];
	mul.wide.s32 	%rd110, %r504, 8;
	add.s64 	%rd111, %rd109, %rd110;
	mov.b64 	%rd112, 0;
	st.u64 	[%rd111], %rd112;
	ld.shared.u64 	%rd113, [_ZZ22bc_gpu_update_edge_optILb0ELi2EEvPfPKiS2_S2_iiPiPyS0_S3_S4_S0_S3_S3_S3_S3_S3_S3_S3_mmmmS2_iiiiE9moved_row];
	add.s64 	%rd114, %rd113, %rd107;
	st.u32 	[%rd114], %r186;
	ld.shared.u64 	%rd115, [_ZZ22bc_gpu_update_edge_optILb0ELi2EEvPfPKiS2_S2_iiPiPyS0_S3_S4_S0_S3_S3_S3_S3_S3_S3_S3_mmmmS2_iiiiE12movement_row];
	add.s64 	%rd116, %rd115, %rd107;
	st.u32 	[%rd116], %r186;
	ld.shared.u64 	%rd117, [_ZZ22bc_gpu_update_edge_optILb0ELi2EEvPfPKiS2_S2_iiPiPyS0_S3_S4_S0_S3_S3_S3_S3_S3_S3_S3_mmmmS2_iiiiE5Q_row_0];
	add.s64 	%rd118, %rd117, %rd107;
	st.u32 	[%rd118], %r186;
$L__BB6_211:
	ld.shared.u64 	%rd140, [_ZZ22bc_gpu_update_edge_optILb0ELi2EEvPfPKiS2_S2_iiPiPyS0_S3_S4_S0_S3_S3_S3_S3_S3_S3_S3_mmmmS2_iiiiE13delta_hat_row_0];
	mul.wide.s32 	%rd141, %r504, 4;
	add.s64 	%rd142, %rd140, %rd141;
	mov.b32 	%r196, 0;
	st.u32 	[%rd142], %r196;
	ld.shared.u64 	%rd143, [_ZZ22bc_gpu_update_edge_optILb0ELi2EEvPfPKiS2_S2_iiPiPyS0_S3_S4_S0_S3_S3_S3_S3_S3_S3_S3_mmmmS2_iiiiE6QQ_row_0];
	add.s64 	%rd144, %rd143, %rd141;
	st.u32 	[%rd144], %r196;
	ld.shared.u64 	%rd145, [_ZZ22bc_gpu_update_edge_optILb0ELi2EEvPfPKiS2_S2_iiPiPyS0_S3_S4_S0_S3_S3_S3_S3_S3_S3_S3_mmmmS2_iiiiE6Q2_row_0];
	add.s64 	%rd146, %rd145, %rd141;
	st.u32 	[%rd146], %r196;
	add.s32 	%r504, %r504, %r4;
	setp.lt.s32 	%p22, %r504, %r168;
	@%p22 bra 	$L__BB6_208;
$L__BB6_212:
	@%p4 bra 	$L__BB6_214;
	ld.shared.u64 	%rd147, [_ZZ22bc_gpu_update_edge_optILb0ELi2EEvPfPKiS2_S2_iiPiPyS0_S3_S4_S0_S3_S3_S3_S3_S3_S3_S3_mmmmS2_iiiiE5d_row];
	ld.shared.u32 	%r197, [_ZZ22bc_gpu_update_edge_optILb0ELi2EEvPfPKiS2_S2_iiPiPyS0_S3_S4_S0_S3_S3_S3_S3_S3_S3_S3_mmmmS2_iiiiE5u_low];
	mul.wide.s32 	%rd148, %r197, 4;
	add.s64 	%rd149, %rd147, %rd148;
	ld.u32 	%r198, [%rd149];
	st.shared.u32 	[_ZZ22bc_gpu_update_edge_optILb0ELi2EEvPfPKiS2_S2_iiPiPyS0_S3_S4_S0_S3_S3_S3_S3_S3_S3_S3_mmmmS2_iiiiE13current_depth_0], %r198;
	mov.b16 	%rs4, 0;
	st.shared.u8 	[_ZZ22bc_gpu_update_edge_optILb0ELi2EEvPfPKiS2_S2_iiPiPyS0_S3_S4_S0_S3_S3_S3_S3_S3_S3_S3_mmmmS2_iiiiE4done_0], %rs4;
$L__BB6_214:
	bar.sync 	0;
	ld.shared.u8 	%rs5, [_ZZ22bc_gpu_update_edge_optILb0ELi2EEvPfPKiS2_S2_iiPiPyS0_S3_S4_S0_S3_S3_S3_S3_S3_S3_S3_mmmmS2_iiiiE4done_0];
	setp.ne.s16 	%p24, %rs5, 0;
	@%p24 bra 	$L__BB6_240;
$L__BB6_215:
	setp.ge.s32 	%p25, %r1, %r5;
	bar.sync 	0;
	mov.b16 	%rs6, 1;
	st.shared.u8 	[_ZZ22bc_gpu_update_edge_optILb0ELi2EEvPfPKiS2_S2_iiPiPyS0_S3_S4_S0_S3_S3_S3_S3_S3_S3_S3_mmmmS2_iiiiE4done_0], %rs6;
	bar.sync 	0;
	@%p25 bra 	$L__BB6_227;
	mov.u32 	%r505, %r1;
$L__BB6_217:
	mul.wide.s32 	%rd150, %r505, 4;
	add.s64 	%rd151, %rd3, %rd150;
	ld.global.nc.u32 	%r137, [%rd151];
	ld.shared.u64 	%rd152, [_ZZ22bc_gpu_update_edge_optILb0ELi2EEvPfPKiS2_S2_iiPiPyS0_S3_S4_S0_S3_S3_S3_S3_S3_S3_S3_mmmmS2_iiiiE5Q_row_0];
	mul.wide.s32 	%rd153, %r137, 4;
	add.s64 	%rd154, %rd152, %rd153;
	ld.u32 	%r199, [%rd154];
	setp.eq.s32 	%p26, %r199, 0;
	@%p26 bra 	$L__BB6_226;
	mul.wide.s32 	%rd155, %r505, 4;
	add.s64 	%rd156, %rd2, %rd155;
	ld.global.nc.u32 	%r138, [%rd156];
	ld.shared.u64 	%rd157, [_ZZ22bc_gpu_update_edge_optILb0ELi2EEvPfPKiS2_S2_iiPiPyS0_S3_S4_S0_S3_S3_S3_S3_S3_S3_S3_mmmmS2_iiiiE12movement_row];
	mul.wide.s32 	%rd158, %r137, 4;
	add.s64 	%rd159, %rd157, %rd158;
	ld.u32 	%r200, [%rd159];
	mul.wide.s32 	%rd160, %r138, 4;
	add.s64 	%rd161, %rd157, %rd160;
	ld.u32 	%r201, [%rd161];
	sub.s32 	%r202, %r200, %r201;
	ld.shared.u64 	%rd162, [_ZZ22bc_gpu_update_edge_optILb0ELi2EEvPfPKiS2_S2_iiPiPyS0_S3_S4_S0_S3_S3_S3_S3_S3_S3_S3_mmmmS2_iiiiE5d_row];
	add.s64 	%rd163, %rd162, %rd158;
	ld.u32 	%r203, [%rd163];
	add.s64 	%rd164, %rd162, %rd160;
	ld.u32 	%r204, [%rd164];
	not.b32 	%r205, %r203;
	add.s32 	%r206, %r202, %r205;
	add.s32 	%r139, %r206, %r204;
	setp.lt.s32 	%p27, %r139, 1;
	@%p27 bra 	$L__BB6_221;
	ld.shared.u64 	%rd186, [_ZZ22bc_gpu_update_edge_optILb0ELi2EEvPfPKiS2_S2_iiPiPyS0_S3_S4_S0_S3_S3_S3_S3_S3_S3_S3_mmmmS2_iiiiE13sigma_hat_row_0];
	mul.wide.s32 	%rd187, %r138, 8;
	add.s64 	%rd188, %rd186, %rd187;
	mul.wide.s32 	%rd189, %r137, 8;
	add.s64 	%rd190, %rd186, %rd189;
	ld.u64 	%rd191, [%rd190];
	atom.add.u64 	%rd192, [%rd188], %rd191;
	ld.shared.u64 	%rd193, [_ZZ22bc_gpu_update_edge_optILb0ELi2EEvPfPKiS2_S2_iiPiPyS0_S3_S4_S0_S3_S3_S3_S3_S3_S3_S3_mmmmS2_iiiiE9moved_row];
	mul.wide.s32 	%rd194, %r138, 4;
	add.s64 	%rd195, %rd193, %rd194;
	mov.b32 	%r210, 1;
	st.u32 	[%rd195], %r210;
	ld.shared.u64 	%rd196, [_ZZ22bc_gpu_update_edge_optILb0ELi2EEvPfPKiS2_S2_iiPiPyS0_S3_S4_S0_S3_S3_S3_S3_S3_S3_S3_mmmmS2_iiiiE12movement_row];
	add.s64 	%rd197, %rd196, %rd194;
	atom.max.s32 	%r211, [%rd197], %r139;
	ld.shared.u64 	%rd198, [_ZZ22bc_gpu_update_edge_optILb0ELi2EEvPfPKiS2_S2_iiPiPyS0_S3_S4_S0_S3_S3_S3_S3_S3_S3_S3_mmmmS2_iiiiE11touched_row_0];
	add.s64 	%rd35, %rd198, %rd194;
	ld.u32 	%r212, [%rd35];
	setp.ne.s32 	%p33, %r212, 0;
	@%p33 bra 	$L__BB6_226;
	mov.b32 	%r213, -1;
	st.u32 	[%rd35], %r213;
	mov.b16 	%rs8, 0;
	st.shared.u8 	[_ZZ22bc_gpu_update_edge_optILb0ELi2EEvPfPKiS2_S2_iiPiPyS0_S3_S4_S0_S3_S3_S3_S3_S3_S3_S3_mmmmS2_iiiiE4done_0], %rs8;
	ld.shared.u64 	%rd199, [_ZZ22bc_gpu_update_edge_optILb0ELi2EEvPfPKiS2_S2_iiPiPyS0_S3_S4_S0_S3_S3_S3_S3_S3_S3_S3_mmmmS2_iiiiE6Q2_row_0];
	mul.wide.s32 	%rd200, %r138, 4;
	add.s64 	%rd201, %rd199, %rd200;
	mov.b32 	%r214, 1;
	st.u32 	[%rd201], %r214;
	bra.uni 	$L__BB6_226;
$L__BB6_221:
	setp.ne.s32 	%p28, %r139, 0;
	ld.shared.u64 	%rd555, [_ZZ22bc_gpu_update_edge_optILb0ELi2EEvPfPKiS2_S2_iiPiPyS0_S3_S4_S0_S3_S3_S3_S3_S3_S3_S3_mmmmS2_iiiiE11touched_row_0];
	@%p28 bra 	$L__BB6_224;
	mul.wide.s32 	%rd165, %r138, 4;
	add.s64 	%rd166, %rd555, %rd165;
	atom.exch.b32 	%r207, [%rd166], -1;
	setp.eq.s32 	%p29, %r207, 0;
	@%p29 bra 	$L__BB6_318;
	ld.shared.u64 	%rd555, [_ZZ22bc_gpu_update_edge_optILb0ELi2EEvPfPKiS2_S2_iiPiPyS0_S3_S4_S0_S3_S3_S3_S3_S3_S3_S3_mmmmS2_iiiiE11touched_row_0];
$L__BB6_224:
	mul.wide.s32 	%rd167, %r138, 4;
	add.s64 	%rd168, %rd555, %rd167;
	ld.u32 	%r208, [%rd168];
	setp.ne.s32 	%p31, %r208, -1;
	or.pred  	%p32, %p28, %p31;
	@%p32 bra 	$L__BB6_226;
	ld.shared.u64 	%rd169, [_ZZ22bc_gpu_update_edge_optILb0ELi2EEvPfPKiS2_S2_iiPiPyS0_S3_S4_S0_S3_S3_S3_S3_S3_S3_S3_mmmmS2_iiiiE13sigma_hat_row_0];
	mul.wide.s32 	%rd170, %r138, 8;
	add.s64 	%rd171, %rd169, %rd170;
	mul.wide.s32 	%rd172, %r137, 8;
	add.s64 	%rd173, %rd169, %rd172;
	ld.u64 	%rd174, [%rd173];
	atom.add.u64 	%rd175, [%rd171], %rd174;
$L__BB6_226:
	add.s32 	%r505, %r505, %r4;
	setp.lt.s32 	%p34, %r505, %r5;
	@%p34 bra 	$L__BB6_217;
$L__BB6_227:
	bar.sync 	0;
	@%p20 bra 	$L__BB6_232;
	ld.shared.u64 	%rd557, [_ZZ22bc_gpu_update_edge_optILb0ELi2EEvPfPKiS2_S2_iiPiPyS0_S3_S4_S0_S3_S3_S3_S3_S3_S3_S3_mmmmS2_iiiiE5Q_row_0];
	mov.u32 	%r506, %r1;
$L__BB6_229:
	mul.wide.s32 	%rd202, %r506, 4;
	add.s64 	%rd41, %rd557, %rd202;
	ld.u32 	%r215, [%rd41];
	setp.eq.s32 	%p36, %r215, 0;
	@%p36 bra 	$L__BB6_231;
	mov.b32 	%r216, 0;
	st.u32 	[%rd41], %r216;
	ld.shared.u64 	%rd203, [_ZZ22bc_gpu_update_edge_optILb0ELi2EEvPfPKiS2_S2_iiPiPyS0_S3_S4_S0_S3_S3_S3_S3_S3_S3_S3_mmmmS2_iiiiE12movement_row];
	mul.wide.s32 	%rd204, %r506, 4;
	add.s64 	%rd205, %rd203, %rd204;
	ld.u32 	%r217, [%rd205];
	ld.shared.u64 	%rd206, [_ZZ22bc_gpu_update_edge_optILb0ELi2EEvPfPKiS2_S2_iiPiPyS0_S3_S4_S0_S3_S3_S3_S3_S3_S3_S3_mmmmS2_iiiiE5d_row];
	add.s64 	%rd207, %rd206, %rd204;
	ld.u32 	%r218, [%rd207];
	sub.s32 	%r219, %r218, %r217;
	st.u32 	[%rd207], %r219;
	ld.shared.u64 	%rd208, [_ZZ22bc_gpu_update_edge_optILb0ELi2EEvPfPKiS2_S2_iiPiPyS0_S3_S4_S0_S3_S3_S3_S3_S3_S3_S3_mmmmS2_iiiiE6QQ_row_0];
	add.s64 	%rd209, %rd208, %rd204;
	mov.b32 	%r220, 1;
	st.u32 	[%rd209], %r220;
	ld.shared.u64 	%rd557, [_ZZ22bc_gpu_update_edge_optILb0ELi2EEvPfPKiS2_S2_iiPiPyS0_S3_S4_S0_S3_S3_S3_S3_S3_S3_S3_mmmmS2_iiiiE5Q_row_0];
$L__BB6_231:
	add.s32 	%r506, %r506, %r4;
	setp.lt.s32 	%p37, %r506, %r168;
	@%p37 bra 	$L__BB6_229;
$L__BB6_232:
	bar.sync 	0;
	@%p20 bra 	$L__BB6_237;
	ld.shared.u64 	%rd559, [_ZZ22bc_gpu_update_edge_optILb0ELi2EEvPfPKiS2_S2_iiPiPyS0_S3_S4_S0_S3_S3_S3_S3_S3_S3_S3_mmmmS2_iiiiE6Q2_row_0];
	mov.u32 	%r507, %r1;
$L__BB6_234:
	mul.wide.s32 	%rd210, %r507, 4;
	add.s64 	%rd211, %rd559, %rd210;
	ld.u32 	%r221, [%rd211];
	setp.ne.s32 	%p39, %r221, 1;
	@%p39 bra 	$L__BB6_236;
	ld.shared.u64 	%rd212, [_ZZ22bc_gpu_update_edge_optILb0ELi2EEvPfPKiS2_S2_iiPiPyS0_S3_S4_S0_S3_S3_S3_S3_S3_S3_S3_mmmmS2_iiiiE5Q_row_0];
	mul.wide.s32 	%rd213, %r507, 4;
	add.s64 	%rd214, %rd212, %rd213;
	mov.b32 	%r222, 1;
	st.u32 	[%rd214], %r222;
	ld.shared.u64 	%rd215, [_ZZ22bc_gpu_update_edge_optILb0ELi2EEvPfPKiS2_S2_iiPiPyS0_S3_S4_S0_S3_S3_S3_S3_S3_S3_S3_mmmmS2_iiiiE6Q2_row_0];
	add.s64 	%rd216, %rd215, %rd213;
	mov.b32 	%r223, 0;
	st.u32 	[%rd216], %r223;
	ld.shared.u64 	%rd559, [_ZZ22bc_gpu_update_edge_optILb0ELi2EEvPfPKiS2_S2_iiPiPyS0_S3_S4_S0_S3_S3_S3_S3_S3_S3_S3_mmmmS2_iiiiE6Q2_row_0];
$L__BB6_236:
	add.s32 	%r507, %r507, %r4;
	setp.lt.s32 	%p40, %r507, %r168;
	@%p40 bra 	$L__BB6_234;
$L__BB6_237:
	bar.sync 	0;
	ld.shared.u32 	%r224, [_ZZ22bc_gpu_update_edge_optILb0ELi2EEvPfPKiS2_S2_iiPiPyS0_S3_S4_S0_S3_S3_S3_S3_S3_S3_S3_mmmmS2_iiiiE13current_depth_0];
	setp.eq.s32 	%p42, %r224, 2147483647;
	or.pred  	%p43, %p4, %p42;
	@%p43 bra 	$L__BB6_239;
	add.s32 	%r225, %r224, 1;
	st.shared.u32 	[_ZZ22bc_gpu_update_edge_optILb0ELi2EEvPfPKiS2_S2_iiPiPyS0_S3_S4_S0_S3_S3_S3_S3_S3_S3_S3_mmmmS2_iiiiE13current_depth_0], %r225;
$L__BB6_239:
	ld.shared.u8 	%rs9, [_ZZ22bc_gpu_update_edge_optILb0ELi2EEvPfPKiS2_S2_iiPiPyS0_S3_S4_S0_S3_S3_S3_S3_S3_S3_S3_mmmmS2_iiiiE4done_0];
	setp.eq.s16 	%p44, %rs9, 0;
	@%p44 bra 	$L__BB6_215;
$L__BB6_240:
	bar.sync 	0;
	@%p20 bra 	$L__BB6_247;
	mov.u32 	%r508, %r1;
$L__BB6_242:
	ld.shared.u32 	%r226, [_ZZ22bc_gpu_update_edge_optILb0ELi2EEvPfPKiS2_S2_iiPiPyS0_S3_S4_S0_S3_S3_S3_S3_S3_S3_S3_mmmmS2_iiiiE5u_low];
	setp.eq.s32 	%p46, %r508, %r226;
	@%p46 bra 	$L__BB6_244;
	ld.shared.u64 	%rd217, [_ZZ22bc_gpu_update_edge_optILb0ELi2EEvPfPKiS2_S2_iiPiPyS0_S3_S4_S0_S3_S3_S3_S3_S3_S3_S3_mmmmS2_iiiiE9moved_row];
	mul.wide.s32 	%rd218, %r508, 4;
	add.s64 	%rd219, %rd217, %rd218;
	ld.u32 	%r227, [%rd219];
	setp.eq.s32 	%p47, %r227, 0;
	@%p47 bra 	$L__BB6_245;
$L__BB6_244:
	ld.shared.u64 	%rd220, [_ZZ22bc_gpu_update_edge_optILb0ELi2EEvPfPKiS2_S2_iiPiPyS0_S3_S4_S0_S3_S3_S3_S3_S3_S3_S3_mmmmS2_iiiiE11touched_row_0];
	mul.wide.s32 	%rd221, %r508, 4;
	add.s64 	%rd222, %rd220, %rd221;
	ld.u32 	%r228, [%rd222];
	setp.ne.s32 	%p48, %r228, 0;
	@%p48 bra 	$L__BB6_246;
$L__BB6_245:
	ld.shared.u64 	%rd223, [_ZZ22bc_gpu_update_edge_optILb0ELi2EEvPfPKiS2_S2_iiPiPyS0_S3_S4_S0_S3_S3_S3_S3_S3_S3_S3_mmmmS2_iiiiE9sigma_row];
	mul.wide.s32 	%rd224, %r508, 8;
	add.s64 	%rd225, %rd223, %rd224;
	ld.u64 	%rd226, [%rd225];
	ld.shared.u64 	%rd227, [_ZZ22bc_gpu_update_edge_optILb0ELi2EEvPfPKiS2_S2_iiPiPyS0_S3_S4_S0_S3_S3_S3_S3_S3_S3_S3_mmmmS2_iiiiE13sigma_hat_row_0];
	add.s64 	%rd228, %rd227, %rd224;
	ld.u64 	%rd229, [%rd228];
	add.s64 	%rd230, %rd229, %rd226;
	st.u64 	[%rd228], %rd230;
$L__BB6_246:
	ld.shared.u64 	%rd231, [_ZZ22bc_gpu_update_edge_optILb0ELi2EEvPfPKiS2_S2_iiPiPyS0_S3_S4_S0_S3_S3_S3_S3_S3_S3_S3_mmmmS2_iiiiE6Q2_row_0];
	mul.wide.s32 	%rd232, %r508, 4;
	add.s64 	%rd233, %rd231, %rd232;
	mov.b32 	%r229, 0;
	st.u32 	[%rd233], %r229;
	add.s32 	%r508, %r508, %r4;
	setp.lt.s32 	%p49, %r508, %r168;
	@%p49 bra 	$L__BB6_242;
$L__BB6_247:
	bar.sync 	0;
	@%p4 bra 	$L__BB6_249;
	mov.b16 	%rs10, 0;
	st.shared.u8 	[_ZZ22bc_gpu_update_edge_optILb0ELi2EEvPfPKiS2_S2_iiPiPyS0_S3_S4_S0_S3_S3_S3_S3_S3_S3_S3_mmmmS2_iiiiE6repeat], %rs10;
$L__BB6_249:
	bar.sync 	0;
	ld.shared.u32 	%r230, [_ZZ22bc_gpu_update_edge_optILb0ELi2EEvPfPKiS2_S2_iiPiPyS0_S3_S4_S0_S3_S3_S3_S3_S3_S3_S3_mmmmS2_iiiiE13current_depth_0];
	setp.lt.s32 	%p51, %r230, 1;
	@%p51 bra 	$L__BB6_250;
	bra.uni 	$L__BB6_265;
$L__BB6_250:
	mov.u32 	%r513, %r1;
	@%p20 bra 	$L__BB6_259;
$L__BB6_251:
	ld.shared.u64 	%rd313, [_ZZ22bc_gpu_update_edge_optILb0ELi2EEvPfPKiS2_S2_iiPiPyS0_S3_S4_S0_S3_S3_S3_S3_S3_S3_S3_mmmmS2_iiiiE13delta_hat_row_0];
	mul.wide.s32 	%rd314, %r513, 4;
	add.s64 	%rd69, %rd313, %rd314;
	ld.f32 	%f37, [%rd69];
	setp.geu.f32 	%p97, %f37, 0f00000000;
	@%p97 bra 	$L__BB6_253;
	mov.b32 	%r263, 0;
	st.u32 	[%rd69], %r263;
$L__BB6_253:
	ld.shared.u32 	%r264, [_ZZ22bc_gpu_update_edge_optILb0ELi2EEvPfPKiS2_S2_iiPiPyS0_S3_S4_S0_S3_S3_S3_S3_S3_S3_S3_mmmmS2_iiiiE1i];
	setp.eq.s32 	%p98, %r513, %r264;
	@%p98 bra 	$L__BB6_256;
	ld.shared.u64 	%rd315, [_ZZ22bc_gpu_update_edge_optILb0ELi2EEvPfPKiS2_S2_iiPiPyS0_S3_S4_S0_S3_S3_S3_S3_S3_S3_S3_mmmmS2_iiiiE11touched_row_0];
	mul.wide.s32 	%rd316, %r513, 4;
	add.s64 	%rd317, %rd315, %rd316;
	ld.u32 	%r265, [%rd317];
	setp.eq.s32 	%p99, %r265, 0;
	@%p99 bra 	$L__BB6_256;
	ld.shared.u64 	%rd318, [_ZZ22bc_gpu_update_edge_optILb0ELi2EEvPfPKiS2_S2_iiPiPyS0_S3_S4_S0_S3_S3_S3_S3_S3_S3_S3_mmmmS2_iiiiE13delta_hat_row_0];
	mul.wide.s32 	%rd319, %r513, 4;
	add.s64 	%rd320, %rd318, %rd319;
	ld.f32 	%f38, [%rd320];
	ld.shared.u64 	%rd321, [_ZZ22bc_gpu_update_edge_optILb0ELi2EEvPfPKiS2_S2_iiPiPyS0_S3_S4_S0_S3_S3_S3_S3_S3_S3_S3_mmmmS2_iiiiE9delta_row];
	add.s64 	%rd322, %rd321, %rd319;
	ld.f32 	%f39, [%rd322];
	sub.f32 	%f40, %f38, %f39;
	add.s64 	%rd323, %rd4, %rd319;
	atom.global.add.f32 	%f41, [%rd323], %f40;
$L__BB6_256:
	ld.shared.u64 	%rd324, [_ZZ22bc_gpu_update_edge_optILb0ELi2EEvPfPKiS2_S2_iiPiPyS0_S3_S4_S0_S3_S3_S3_S3_S3_S3_S3_mmmmS2_iiiiE13sigma_hat_row_0];
	mul.wide.s32 	%rd325, %r513, 8;
	add.s64 	%rd326, %rd324, %rd325;
	ld.u64 	%rd327, [%rd326];
	ld.shared.u64 	%rd328, [_ZZ22bc_gpu_update_edge_optILb0ELi2EEvPfPKiS2_S2_iiPiPyS0_S3_S4_S0_S3_S3_S3_S3_S3_S3_S3_mmmmS2_iiiiE9sigma_row];
	add.s64 	%rd329, %rd328, %rd325;
	st.u64 	[%rd329], %rd327;
	ld.shared.u64 	%rd330, [_ZZ22bc_gpu_update_edge_optILb0ELi2EEvPfPKiS2_S2_iiPiPyS0_S3_S4_S0_S3_S3_S3_S3_S3_S3_S3_mmmmS2_iiiiE11touched_row_0];
	mul.wide.s32 	%rd331, %r513, 4;
	add.s64 	%rd332, %rd330, %rd331;
	ld.u32 	%r266, [%rd332];
	setp.eq.s32 	%p100, %r266, 0;
	@%p100 bra 	$L__BB6_258;
	ld.shared.u64 	%rd333, [_ZZ22bc_gpu_update_edge_optILb0ELi2EEvPfPKiS2_S2_iiPiPyS0_S3_S4_S0_S3_S3_S3_S3_S3_S3_S3_mmmmS2_iiiiE13delta_hat_row_0];
	mul.wide.s32 	%rd334, %r513, 4;
	add.s64 	%rd335, %rd333, %rd334;
	ld.f32 	%f42, [%rd335];
	ld.shared.u64 	%rd336, [_ZZ22bc_gpu_update_edge_optILb0ELi2EEvPfPKiS2_S2_iiPiPyS0_S3_S4_S0_S3_S3_S3_S3_S3_S3_S3_mmmmS2_iiiiE9delta_row];
	add.s64 	%rd337, %rd336, %rd334;
	st.f32 	[%rd337], %f42;
$L__BB6_258:
	add.s32 	%r513, %r513, %r4;
	setp.lt.s32 	%p101, %r513, %r168;
	@%p101 bra 	$L__BB6_251;
$L__BB6_259:
	bar.sync 	0;
$L__BB6_260:
	bar.sync 	0;
	@%p4 bra 	$L__BB6_262;
	ld.shared.u32 	%r457, [_ZZ22bc_gpu_update_edge_optILb0ELi2EEvPfPKiS2_S2_iiPiPyS0_S3_S4_S0_S3_S3_S3_S3_S3_S3_S3_mmmmS2_iiiiE1l];
	setp.eq.s32 	%p212, %r457, %r3;
	add.s32 	%r458, %r457, 1;
	selp.b32 	%r459, %r6, %r458, %p212;
	st.shared.u32 	[_ZZ22bc_gpu_update_edge_optILb0ELi2EEvPfPKiS2_S2_iiPiPyS0_S3_S4_S0_S3_S3_S3_S3_S3_S3_S3_mmmmS2_iiiiE1l], %r459;
$L__BB6_262:
	bar.sync 	0;
$L__BB6_263:
	ld.shared.u32 	%r462, [_ZZ22bc_gpu_update_edge_optILb0ELi2EEvPfPKiS2_S2_iiPiPyS0_S3_S4_S0_S3_S3_S3_S3_S3_S3_S3_mmmmS2_iiiiE1l];
	setp.lt.s32 	%p214, %r462, %r171;
	@%p214 bra 	$L__BB6_4;
$L__BB6_264:
	ret;
$L__BB6_265:
	setp.ge.s32 	%p52, %r1, %r5;
	@%p52 bra 	$L__BB6_285;
	mov.u32 	%r509, %r1;
$L__BB6_267:
	mul.wide.s32 	%rd234, %r509, 4;
	add.s64 	%rd235, %rd3, %rd234;
	ld.global.nc.u32 	%r149, [%rd235];
	ld.shared.u64 	%rd236, [_ZZ22bc_gpu_update_edge_optILb0ELi2EEvPfPKiS2_S2_iiPiPyS0_S3_S4_S0_S3_S3_S3_S3_S3_S3_S3_mmmmS2_iiiiE6QQ_row_0];
	mul.wide.s32 	%rd237, %r149, 4;
	add.s64 	%rd238, %rd236, %rd237;
	ld.u32 	%r231, [%rd238];
	setp.eq.s32 	%p53, %r231, 0;
	@%p53 bra 	$L__BB6_284;
	ld.shared.u64 	%rd48, [_ZZ22bc_gpu_update_edge_optILb0ELi2EEvPfPKiS2_S2_iiPiPyS0_S3_S4_S0_S3_S3_S3_S3_S3_S3_S3_mmmmS2_iiiiE5d_row];
	mul.wide.s32 	%rd239, %r149, 4;
	add.s64 	%rd240, %rd48, %rd239;
	ld.u32 	%r150, [%rd240];
	ld.shared.u32 	%r232, [_ZZ22bc_gpu_update_edge_optILb0ELi2EEvPfPKiS2_S2_iiPiPyS0_S3_S4_S0_S3_S3_S3_S3_S3_S3_S3_mmmmS2_iiiiE13current_depth_0];
	setp.ne.s32 	%p54, %r150, %r232;
	@%p54 bra 	$L__BB6_284;
	mul.wide.s32 	%rd241, %r509, 4;
	add.s64 	%rd242, %rd2, %rd241;
	ld.global.nc.u32 	%r151, [%rd242];
	mul.wide.s32 	%rd243, %r151, 4;
	add.s64 	%rd244, %rd48, %rd243;
	ld.u32 	%r152, [%rd244];
	add.s32 	%r233, %r150, -1;
	setp.ne.s32 	%p55, %r152, %r233;
	mov.f32 	%f69, 0f00000000;
	@%p55 bra 	$L__BB6_277;
	ld.shared.u64 	%rd560, [_ZZ22bc_gpu_update_edge_optILb0ELi2EEvPfPKiS2_S2_iiPiPyS0_S3_S4_S0_S3_S3_S3_S3_S3_S3_S3_mmmmS2_iiiiE11touched_row_0];
	mul.wide.s32 	%rd271, %r151, 4;
	add.s64 	%rd50, %rd560, %rd271;
	ld.u32 	%r240, [%rd50];
	setp.eq.s32 	%p61, %r240, -1;
	@%p61 bra 	$L__BB6_273;
	atom.exch.b32 	%r241, [%rd50], 1;
	setp.ne.s32 	%p62, %r241, 0;
	ld.shared.u64 	%rd560, [_ZZ22bc_gpu_update_edge_optILb0ELi2EEvPfPKiS2_S2_iiPiPyS0_S3_S4_S0_S3_S3_S3_S3_S3_S3_S3_mmmmS2_iiiiE11touched_row_0];
	@%p62 bra 	$L__BB6_273;
	ld.shared.u64 	%rd272, [_ZZ22bc_gpu_update_edge_optILb0ELi2EEvPfPKiS2_S2_iiPiPyS0_S3_S4_S0_S3_S3_S3_S3_S3_S3_S3_mmmmS2_iiiiE9delta_row];
	mul.wide.s32 	%rd273, %r151, 4;
	add.s64 	%rd274, %rd272, %rd273;
	ld.f32 	%f69, [%rd274];
	add.s64 	%rd275, %rd560, %rd273;
	mov.b32 	%r242, 1;
	st.u32 	[%rd275], %r242;
	ld.shared.u64 	%rd276, [_ZZ22bc_gpu_update_edge_optILb0ELi2EEvPfPKiS2_S2_iiPiPyS0_S3_S4_S0_S3_S3_S3_S3_S3_S3_S3_mmmmS2_iiiiE6QQ_row_0];
	add.s64 	%rd277, %rd276, %rd273;
	st.u32 	[%rd277], %r242;
	ld.shared.u64 	%rd560, [_ZZ22bc_gpu_update_edge_optILb0ELi2EEvPfPKiS2_S2_iiPiPyS0_S3_S4_S0_S3_S3_S3_S3_S3_S3_S3_mmmmS2_iiiiE11touched_row_0];
$L__BB6_273:
	ld.shared.u64 	%rd278, [_ZZ22bc_gpu_update_edge_optILb0ELi2EEvPfPKiS2_S2_iiPiPyS0_S3_S4_S0_S3_S3_S3_S3_S3_S3_S3_mmmmS2_iiiiE13sigma_hat_row_0];
	mul.wide.s32 	%rd279, %r151, 8;
	add.s64 	%rd280, %rd278, %rd279;
	ld.u64 	%rd281, [%rd280];
	cvt.rn.f32.u64 	%f25, %rd281;
	mul.wide.s32 	%rd282, %r149, 8;
	add.s64 	%rd283, %rd278, %rd282;
	ld.u64 	%rd284, [%rd283];
	cvt.rn.f32.u64 	%f26, %rd284;
	div.rn.f32 	%f27, %f25, %f26;
	ld.shared.u64 	%rd54, [_ZZ22bc_gpu_update_edge_optILb0ELi2EEvPfPKiS2_S2_iiPiPyS0_S3_S4_S0_S3_S3_S3_S3_S3_S3_S3_mmmmS2_iiiiE13delta_hat_row_0];
	mul.wide.s32 	%rd285, %r149, 4;
	add.s64 	%rd286, %rd54, %rd285;
	ld.f32 	%f28, [%rd286];
	add.f32 	%f29, %f28, 0f3F800000;
	fma.rn.f32 	%f70, %f27, %f29, %f69;
	mul.wide.s32 	%rd287, %r151, 4;
	add.s64 	%rd288, %rd560, %rd287;
	ld.u32 	%r243, [%rd288];
	setp.lt.s32 	%p63, %r243, 1;
	@%p63 bra 	$L__BB6_276;
	ld.shared.u32 	%r244, [_ZZ22bc_gpu_update_edge_optILb0ELi2EEvPfPKiS2_S2_iiPiPyS0_S3_S4_S0_S3_S3_S3_S3_S3_S3_S3_mmmmS2_iiiiE6u_high];
	setp.eq.s32 	%p64, %r151, %r244;
	ld.shared.u32 	%r245, [_ZZ22bc_gpu_update_edge_optILb0ELi2EEvPfPKiS2_S2_iiPiPyS0_S3_S4_S0_S3_S3_S3_S3_S3_S3_S3_mmmmS2_iiiiE5u_low];
	setp.eq.s32 	%p65, %r149, %r245;
	and.pred  	%p66, %p64, %p65;
	@%p66 bra 	$L__BB6_276;
	ld.shared.u64 	%rd289, [_ZZ22bc_gpu_update_edge_optILb0ELi2EEvPfPKiS2_S2_iiPiPyS0_S3_S4_S0_S3_S3_S3_S3_S3_S3_S3_mmmmS2_iiiiE9sigma_row];
	mul.wide.s32 	%rd290, %r151, 8;
	add.s64 	%rd291, %rd289, %rd290;
	ld.u64 	%rd292, [%rd291];
	cvt.rn.f32.u64 	%f30, %rd292;
	mul.wide.s32 	%rd293, %r149, 8;
	add.s64 	%rd294, %rd289, %rd293;
	ld.u64 	%rd295, [%rd294];
	cvt.rn.f32.u64 	%f31, %rd295;
	div.rn.f32 	%f32, %f30, %f31;
	ld.shared.u64 	%rd296, [_ZZ22bc_gpu_update_edge_optILb0ELi2EEvPfPKiS2_S2_iiPiPyS0_S3_S4_S0_S3_S3_S3_S3_S3_S3_S3_mmmmS2_iiiiE9delta_row];
	mul.wide.s32 	%rd297, %r149, 4;
	add.s64 	%rd298, %rd296, %rd297;
	ld.f32 	%f33, [%rd298];
	add.f32 	%f34, %f33, 0f3F800000;
	mul.f32 	%f35, %f32, %f34;
	sub.f32 	%f70, %f70, %f35;
$L__BB6_276:
	mul.wide.s32 	%rd299, %r151, 4;
	add.s64 	%rd300, %rd54, %rd299;
	atom.add.f32 	%f36, [%rd300], %f70;
	bra.uni 	$L__BB6_284;
$L__BB6_277:
	setp.ne.s32 	%p56, %r152, %r150;
	@%p56 bra 	$L__BB6_284;
	ld.shared.u64 	%rd55, [_ZZ22bc_gpu_update_edge_optILb0ELi2EEvPfPKiS2_S2_iiPiPyS0_S3_S4_S0_S3_S3_S3_S3_S3_S3_S3_mmmmS2_iiiiE9moved_row];
	mul.wide.s32 	%rd245, %r149, 4;
	add.s64 	%rd246, %rd55, %rd245;
	ld.u32 	%r234, [%rd246];
	setp.eq.s32 	%p57, %r234, 0;
	@%p57 bra 	$L__BB6_284;
	mul.wide.s32 	%rd247, %r151, 4;
	add.s64 	%rd248, %rd55, %rd247;
	ld.u32 	%r235, [%rd248];
	setp.ne.s32 	%p58, %r235, 0;
	mov.f32 	%f71, 0f00000000;
	@%p58 bra 	$L__BB6_284;
	ld.shared.u64 	%rd249, [_ZZ22bc_gpu_update_edge_optILb0ELi2EEvPfPKiS2_S2_iiPiPyS0_S3_S4_S0_S3_S3_S3_S3_S3_S3_S3_mmmmS2_iiiiE11touched_row_0];
	mul.wide.s32 	%rd250, %r151, 4;
	add.s64 	%rd56, %rd249, %rd250;
	ld.u32 	%r236, [%rd56];
	setp.eq.s32 	%p59, %r236, -1;
	@%p59 bra 	$L__BB6_283;
	atom.exch.b32 	%r237, [%rd56], 1;
	setp.ne.s32 	%p60, %r237, 0;
	@%p60 bra 	$L__BB6_283;
	ld.shared.u64 	%rd251, [_ZZ22bc_gpu_update_edge_optILb0ELi2EEvPfPKiS2_S2_iiPiPyS0_S3_S4_S0_S3_S3_S3_S3_S3_S3_S3_mmmmS2_iiiiE9delta_row];
	mul.wide.s32 	%rd252, %r151, 4;
	add.s64 	%rd253, %rd251, %rd252;
	ld.f32 	%f71, [%rd253];
	ld.shared.u64 	%rd254, [_ZZ22bc_gpu_update_edge_optILb0ELi2EEvPfPKiS2_S2_iiPiPyS0_S3_S4_S0_S3_S3_S3_S3_S3_S3_S3_mmmmS2_iiiiE11touched_row_0];
	add.s64 	%rd255, %rd254, %rd252;
	mov.b32 	%r238, 1;
	st.u32 	[%rd255], %r238;
	ld.shared.u64 	%rd256, [_ZZ22bc_gpu_update_edge_optILb0ELi2EEvPfPKiS2_S2_iiPiPyS0_S3_S4_S0_S3_S3_S3_S3_S3_S3_S3_mmmmS2_iiiiE6QQ_row_0];
	add.s64 	%rd257, %rd256, %rd252;
	mov.b32 	%r239, 2;
	st.u32 	[%rd257], %r239;
	mov.b16 	%rs11, 1;
	st.shared.u8 	[_ZZ22bc_gpu_update_edge_optILb0ELi2EEvPfPKiS2_S2_iiPiPyS0_S3_S4_S0_S3_S3_S3_S3_S3_S3_S3_mmmmS2_iiiiE6repeat], %rs11;
$L__BB6_283:
	ld.shared.u64 	%rd258, [_ZZ22bc_gpu_update_edge_optILb0ELi2EEvPfPKiS2_S2_iiPiPyS0_S3_S4_S0_S3_S3_S3_S3_S3_S3_S3_mmmmS2_iiiiE9sigma_row];
	mul.wide.s32 	%rd259, %r151, 8;
	add.s64 	%rd260, %rd258, %rd259;
	ld.u64 	%rd261, [%rd260];
	cvt.rn.f32.u64 	%f15, %rd261;
	mul.wide.s32 	%rd262, %r149, 8;
	add.s64 	%rd263, %rd258, %rd262;
	ld.u64 	%rd264, [%rd263];
	cvt.rn.f32.u64 	%f16, %rd264;
	div.rn.f32 	%f17, %f15, %f16;
	ld.shared.u64 	%rd265, [_ZZ22bc_gpu_update_edge_optILb0ELi2EEvPfPKiS2_S2_iiPiPyS0_S3_S4_S0_S3_S3_S3_S3_S3_S3_S3_mmmmS2_iiiiE9delta_row];
	mul.wide.s32 	%rd266, %r149, 4;
	add.s64 	%rd267, %rd265, %rd266;
	ld.f32 	%f18, [%rd267];
	add.f32 	%f19, %f18, 0f3F800000;
	mul.f32 	%f20, %f17, %f19;
	sub.f32 	%f21, %f71, %f20;
	ld.shared.u64 	%rd268, [_ZZ22bc_gpu_update_edge_optILb0ELi2EEvPfPKiS2_S2_iiPiPyS0_S3_S4_S0_S3_S3_S3_S3_S3_S3_S3_mmmmS2_iiiiE13delta_hat_row_0];
	mul.wide.s32 	%rd269, %r151, 4;
	add.s64 	%rd270, %rd268, %rd269;
	atom.add.f32 	%f22, [%rd270], %f21;
$L__BB6_284:
	add.s32 	%r509, %r509, %r4;
	setp.lt.s32 	%p67, %r509, %r5;
	@%p67 bra 	$L__BB6_267;
$L__BB6_285:
	bar.sync 	0;
	ld.shared.u8 	%rs12, [_ZZ22bc_gpu_update_edge_optILb0ELi2EEvPfPKiS2_S2_iiPiPyS0_S3_S4_S0_S3_S3_S3_S3_S3_S3_S3_mmmmS2_iiiiE6repeat];
	setp.eq.s16 	%p68, %rs12, 0;
	@%p68 bra 	$L__BB6_294;
	@%p20 bra 	$L__BB6_292;
	ld.shared.u64 	%rd561, [_ZZ22bc_gpu_update_edge_optILb0ELi2EEvPfPKiS2_S2_iiPiPyS0_S3_S4_S0_S3_S3_S3_S3_S3_S3_S3_mmmmS2_iiiiE6QQ_row_0];
	mov.u32 	%r510, %r1;
$L__BB6_288:
	mul.wide.s32 	%rd301, %r510, 4;
	add.s64 	%rd60, %rd561, %rd301;
	ld.u32 	%r155, [%rd60];
	setp.lt.s32 	%p70, %r155, 1;
	@%p70 bra 	$L__BB6_291;
	ld.shared.u64 	%rd302, [_ZZ22bc_gpu_update_edge_optILb0ELi2EEvPfPKiS2_S2_iiPiPyS0_S3_S4_S0_S3_S3_S3_S3_S3_S3_S3_mmmmS2_iiiiE5d_row];
	mul.wide.s32 	%rd303, %r510, 4;
	add.s64 	%rd304, %rd302, %rd303;
	ld.u32 	%r247, [%rd304];
	ld.shared.u32 	%r248, [_ZZ22bc_gpu_update_edge_optILb0ELi2EEvPfPKiS2_S2_iiPiPyS0_S3_S4_S0_S3_S3_S3_S3_S3_S3_S3_mmmmS2_iiiiE13current_depth_0];
	setp.ne.s32 	%p71, %r247, %r248;
	@%p71 bra 	$L__BB6_291;
	add.s32 	%r249, %r155, -1;
	st.u32 	[%rd60], %r249;
	ld.shared.u64 	%rd561, [_ZZ22bc_gpu_update_edge_optILb0ELi2EEvPfPKiS2_S2_iiPiPyS0_S3_S4_S0_S3_S3_S3_S3_S3_S3_S3_mmmmS2_iiiiE6QQ_row_0];
$L__BB6_291:
	add.s32 	%r510, %r510, %r4;
	setp.lt.s32 	%p72, %r510, %r168;
	@%p72 bra 	$L__BB6_288;
$L__BB6_292:
	ld.shared.u32 	%r250, [_ZZ22bc_gpu_update_edge_optILb0ELi2EEvPfPKiS2_S2_iiPiPyS0_S3_S4_S0_S3_S3_S3_S3_S3_S3_S3_mmmmS2_iiiiE13current_depth_0];
	setp.eq.s32 	%p75, %r250, 2147483647;
	mov.pred 	%p215, 0;
	or.pred  	%p76, %p4, %p75;
	@%p76 bra 	$L__BB6_300;
	add.s32 	%r251, %r250, 1;
	st.shared.u32 	[_ZZ22bc_gpu_update_edge_optILb0ELi2EEvPfPKiS2_S2_iiPiPyS0_S3_S4_S0_S3_S3_S3_S3_S3_S3_S3_mmmmS2_iiiiE13current_depth_0], %r251;
	mov.b16 	%rs13, 0;
	st.shared.u8 	[_ZZ22bc_gpu_update_edge_optILb0ELi2EEvPfPKiS2_S2_iiPiPyS0_S3_S4_S0_S3_S3_S3_S3_S3_S3_S3_mmmmS2_iiiiE6repeat], %rs13;
	mov.pred 	%p215, -1;
	bra.uni 	$L__BB6_300;
$L__BB6_294:
	mov.pred 	%p215, -1;
	@%p20 bra 	$L__BB6_300;
	ld.shared.u64 	%rd563, [_ZZ22bc_gpu_update_edge_optILb0ELi2EEvPfPKiS2_S2_iiPiPyS0_S3_S4_S0_S3_S3_S3_S3_S3_S3_S3_mmmmS2_iiiiE6QQ_row_0];
	mov.u32 	%r511, %r1;
$L__BB6_296:
	mul.wide.s32 	%rd305, %r511, 4;
	add.s64 	%rd64, %rd563, %rd305;
	ld.u32 	%r159, [%rd64];
	setp.lt.s32 	%p80, %r159, 1;
	@%p80 bra 	$L__BB6_299;
	ld.shared.u64 	%rd306, [_ZZ22bc_gpu_update_edge_optILb0ELi2EEvPfPKiS2_S2_iiPiPyS0_S3_S4_S0_S3_S3_S3_S3_S3_S3_S3_mmmmS2_iiiiE5d_row];
	mul.wide.s32 	%rd307, %r511, 4;
	add.s64 	%rd308, %rd306, %rd307;
	ld.u32 	%r252, [%rd308];
	ld.shared.u32 	%r253, [_ZZ22bc_gpu_update_edge_optILb0ELi2EEvPfPKiS2_S2_iiPiPyS0_S3_S4_S0_S3_S3_S3_S3_S3_S3_S3_mmmmS2_iiiiE13current_depth_0];
	setp.ne.s32 	%p81, %r252, %r253;
	@%p81 bra 	$L__BB6_299;
	add.s32 	%r254, %r159, -1;
	st.u32 	[%rd64], %r254;
	ld.shared.u64 	%rd563, [_ZZ22bc_gpu_update_edge_optILb0ELi2EEvPfPKiS2_S2_iiPiPyS0_S3_S4_S0_S3_S3_S3_S3_S3_S3_S3_mmmmS2_iiiiE6QQ_row_0];
$L__BB6_299:
	add.s32 	%r511, %r511, %r4;
	setp.lt.s32 	%p83, %r511, %r168;
	@%p83 bra 	$L__BB6_296;
$L__BB6_300:
	ld.shared.u32 	%r161, [_ZZ22bc_gpu_update_edge_optILb0ELi2EEvPfPKiS2_S2_iiPiPyS0_S3_S4_S0_S3_S3_S3_S3_S3_S3_S3_mmmmS2_iiiiE13current_depth_0];
	setp.ne.s32 	%p84, %r161, 2147483647;
	not.pred 	%p85, %p215;
	or.pred  	%p86, %p84, %p85;
	@%p86 bra 	$L__BB6_308;
	@%p4 bra 	$L__BB6_303;
	mov.b16 	%rs15, 0;
	st.shared.u8 	[_ZZ22bc_gpu_update_edge_optILb0ELi2EEvPfPKiS2_S2_iiPiPyS0_S3_S4_S0_S3_S3_S3_S3_S3_S3_S3_mmmmS2_iiiiE7QQfound], %rs15;
	mov.b32 	%r255, 0;
	st.shared.u32 	[_ZZ22bc_gpu_update_edge_optILb0ELi2EEvPfPKiS2_S2_iiPiPyS0_S3_S4_S0_S3_S3_S3_S3_S3_S3_S3_mmmmS2_iiiiE5maxQQ], %r255;
$L__BB6_303:
	bar.sync 	0;
	@%p20 bra 	$L__BB6_309;
	ld.shared.u64 	%rd67, [_ZZ22bc_gpu_update_edge_optILb0ELi2EEvPfPKiS2_S2_iiPiPyS0_S3_S4_S0_S3_S3_S3_S3_S3_S3_S3_mmmmS2_iiiiE6QQ_row_0];
	ld.shared.u64 	%rd68, [_ZZ22bc_gpu_update_edge_optILb0ELi2EEvPfPKiS2_S2_iiPiPyS0_S3_S4_S0_S3_S3_S3_S3_S3_S3_S3_mmmmS2_iiiiE5d_row];
	mov.u32 	%r512, %r1;
$L__BB6_305:
	mul.wide.s32 	%rd309, %r512, 4;
	add.s64 	%rd310, %rd67, %rd309;
	ld.u32 	%r256, [%rd310];
	setp.lt.s32 	%p89, %r256, 1;
	@%p89 bra 	$L__BB6_307;
	mov.b16 	%rs16, 1;
	st.shared.u8 	[_ZZ22bc_gpu_update_edge_optILb0ELi2EEvPfPKiS2_S2_iiPiPyS0_S3_S4_S0_S3_S3_S3_S3_S3_S3_S3_mmmmS2_iiiiE7QQfound], %rs16;
	mul.wide.s32 	%rd311, %r512, 4;
	add.s64 	%rd312, %rd68, %rd311;
	ld.u32 	%r257, [%rd312];
	atom.shared.max.s32 	%r258, [_ZZ22bc_gpu_update_edge_optILb0ELi2EEvPfPKiS2_S2_iiPiPyS0_S3_S4_S0_S3_S3_S3_S3_S3_S3_S3_mmmmS2_iiiiE5maxQQ], %r257;
$L__BB6_307:
	add.s32 	%r512, %r512, %r4;
	setp.lt.s32 	%p90, %r512, %r168;
	@%p90 bra 	$L__BB6_305;
	bra.uni 	$L__BB6_309;
$L__BB6_308:
	mov.b16 	%rs14, 1;
	st.shared.u8 	[_ZZ22bc_gpu_update_edge_optILb0ELi2EEvPfPKiS2_S2_iiPiPyS0_S3_S4_S0_S3_S3_S3_S3_S3_S3_S3_mmmmS2_iiiiE7QQfound], %rs14;
	st.shared.u32 	[_ZZ22bc_gpu_update_edge_optILb0ELi2EEvPfPKiS2_S2_iiPiPyS0_S3_S4_S0_S3_S3_S3_S3_S3_S3_S3_mmmmS2_iiiiE5maxQQ], %r161;
$L__BB6_309:
	bar.sync 	0;
	@%p4 bra 	$L__BB6_317;
	ld.shared.u8 	%rs17, [_ZZ22bc_gpu_update_edge_optILb0ELi2EEvPfPKiS2_S2_iiPiPyS0_S3_S4_S0_S3_S3_S3_S3_S3_S3_S3_mmmmS2_iiiiE6repeat];
	setp.eq.s16 	%p92, %rs17, 0;
	@%p92 bra 	$L__BB6_312;
	mov.b16 	%rs18, 0;
	st.shared.u8 	[_ZZ22bc_gpu_update_edge_optILb0ELi2EEvPfPKiS2_S2_iiPiPyS0_S3_S4_S0_S3_S3_S3_S3_S3_S3_S3_mmmmS2_iiiiE6repeat], %rs18;
	bra.uni 	$L__BB6_317;
$L__BB6_312:
	ld.shared.u8 	%rs19, [_ZZ22bc_gpu_update_edge_optILb0ELi2EEvPfPKiS2_S2_iiPiPyS0_S3_S4_S0_S3_S3_S3_S3_S3_S3_S3_mmmmS2_iiiiE7QQfound];
	setp.ne.s16 	%p93, %rs19, 0;
	@%p93 bra 	$L__BB6_314;
	mov.b32 	%r261, 0;
	st.shared.u32 	[_ZZ22bc_gpu_update_edge_optILb0ELi2EEvPfPKiS2_S2_iiPiPyS0_S3_S4_S0_S3_S3_S3_S3_S3_S3_S3_mmmmS2_iiiiE13current_depth_0], %r261;
	bra.uni 	$L__BB6_317;
$L__BB6_314:
	ld.shared.u32 	%r164, [_ZZ22bc_gpu_update_edge_optILb0ELi2EEvPfPKiS2_S2_iiPiPyS0_S3_S4_S0_S3_S3_S3_S3_S3_S3_S3_mmmmS2_iiiiE13current_depth_0];
	setp.ne.s32 	%p94, %r164, 2147483647;
	@%p94 bra 	$L__BB6_316;
	ld.shared.u32 	%r260, [_ZZ22bc_gpu_update_edge_optILb0ELi2EEvPfPKiS2_S2_iiPiPyS0_S3_S4_S0_S3_S3_S3_S3_S3_S3_S3_mmmmS2_iiiiE5maxQQ];
	st.shared.u32 	[_ZZ22bc_gpu_update_edge_optILb0ELi2EEvPfPKiS2_S2_iiPiPyS0_S3_S4_S0_S3_S3_S3_S3_S3_S3_S3_mmmmS2_iiiiE13current_depth_0], %r260;
	bra.uni 	$L__BB6_317;
$L__BB6_316:
	add.s32 	%r259, %r164, -1;
	st.shared.u32 	[_ZZ22bc_gpu_update_edge_optILb0ELi2EEvPfPKiS2_S2_iiPiPyS0_S3_S4_S0_S3_S3_S3_S3_S3_S3_S3_mmmmS2_iiiiE13current_depth_0], %r259;
$L__BB6_317:
	bar.sync 	0;
	ld.shared.u32 	%r262, [_ZZ22bc_gpu_update_edge_optILb0ELi2EEvPfPKiS2_S2_iiPiPyS0_S3_S4_S0_S3_S3_S3_S3_S3_S3_S3_mmmmS2_iiiiE13current_depth_0];
	setp.gt.s32 	%p95, %r262, 0;
	@%p95 bra 	$L__BB6_265;
	bra.uni 	$L__BB6_250;
$L__BB6_318:
	ld.shared.u64 	%rd176, [_ZZ22bc_gpu_update_edge_optILb0ELi2EEvPfPKiS2_S2_iiPiPyS0_S3_S4_S0_S3_S3_S3_S3_S3_S3_S3_mmmmS2_iiiiE13sigma_hat_row_0];
	mul.wide.s32 	%rd177, %r138, 8;
	add.s64 	%rd178, %rd176, %rd177;
	mul.wide.s32 	%rd179, %r137, 8;
	add.s64 	%rd180, %rd176, %rd179;
	ld.u64 	%rd181, [%rd180];
	atom.add.u64 	%rd182, [%rd178], %rd181;
	mov.b16 	%rs7, 0;
	st.shared.u8 	[_ZZ22bc_gpu_update_edge_optILb0ELi2EEvPfPKiS2_S2_iiPiPyS0_S3_S4_S0_S3_S3_S3_S3_S3_S3_S3_mmmmS2_iiiiE4done_0], %rs7;
	ld.shared.u64 	%rd183, [_ZZ22bc_gpu_update_edge_optILb0ELi2EEvPfPKiS2_S2_iiPiPyS0_S3_S4_S0_S3_S3_S3_S3_S3_S3_S3_mmmmS2_iiiiE6Q2_row_0];
	mul.wide.s32 	%rd184, %r138, 4;
	add.s64 	%rd185, %rd183, %rd184;
	mov.b32 	%r209, 1;
	st.u32 	[%rd185], %r209;
	bra.uni 	$L__BB6_226;

}
	// .globl	_Z22bc_gpu_update_edge_optILb1ELi2EEvPfPKiS2_S2_iiPiPyS0_S3_S4_S0_S3_S3_S3_S3_S3_S3_S3_mmmmS2_iiii
.visible .entry _Z22bc_gpu_update_edge_optILb1ELi2EEvPfPKiS2_S2_iiPiPyS0_S3_S4_S0_S3_S3_S3_S3_S3_S3_S3_mmmmS2_iiii(
	.param .u64 .ptr .align 1 _Z22bc_gpu_update_edge_optILb1ELi2EEvPfPKiS2_S2_iiPiPyS0_S3_S4_S0_S3_S3_S3_S3_S3_S3_S3_mmmmS2_iiii_param_0,
	.param .u64 .ptr .align 1 _Z22bc_gpu_update_edge_optILb1ELi2EEvPfPKiS2_S2_iiPiPyS0_S3_S4_S0_S3_S3_S3_S3_S3_S3_S3_mmmmS2_iiii_param_1,
	.param .u64 .ptr .align 1 _Z22bc_gpu_update_edge_optILb1ELi2EEvPfPKiS2_S2_iiPiPyS0_S3_S4_S0_S3_S3_S3_S3_S3_S3_S3_mmmmS2_iiii_param_2,
	.param .u64 .ptr .align 1 _Z22bc_gpu_update_edge_optILb1ELi2EEvPfPKiS2_S2_iiPiPyS0_S3_S4_S0_S3_S3_S3_S3_S3_S3_S3_mmmmS2_iiii_param_3,
	.param .u32 _Z22bc_gpu_update_edge_optILb1ELi2EEvPfPKiS2_S2_iiPiPyS0_S3_S4_S0_S3_S3_S3_S3_S3_S3_S3_mmmmS2_iiii_param_4,
	.param .u32 _Z22bc_gpu_update_edge_optILb1ELi2EEvPfPKiS2_S2_iiPiPyS0_S3_S4_S0_S3_S3_S3_S3_S3_S3_S3_mmmmS2_iiii_param_5,
	.param .u64 .ptr .align 1 _Z22bc_gpu_update_edge_optILb1ELi2EEvPfPKiS2_S2_iiPiPyS0_S3_S4_S0_S3_S3_S3_S3_S3_S3_S3_mmmmS2_iiii_param_6,
	.param .u64 .ptr .align 1 _Z22bc_gpu_update_edge_optILb1ELi2EEvPfPKiS2_S2_iiPiPyS0_S3_S4_S0_S3_S3_S3_S3_S3_S3_S3_mmmmS2_iiii_param_7,
	.param .u64 .ptr .align 1 _Z22bc_gpu_update_edge_optILb1ELi2EEvPfPKiS2_S2_iiPiPyS0_S3_S4_S0_S3_S3_S3_S3_S3_S3_S3_mmmmS2_iiii_param_8,
	.param .u64 .ptr .align 1 _Z22bc_gpu_update_edge_optILb1ELi2EEvPfPKiS2_S2_iiPiPyS0_S3_S4_S0_S3_S3_S3_S3_S3_S3_S3_mmmmS2_iiii_param_9,
	.param .u64 .ptr .align 1 _Z22bc_gpu_update_edge_optILb1ELi2EEvPfPKiS2_S2_iiPiPyS0_S3_S4_S0_S3_S3_S3_S3_S3_S3_S3_mmmmS2_iiii_param_10,
	.param .u64 .ptr .align 1 _Z22bc_gpu_update_edge_optILb1ELi2EEvPfPKiS2_S2_iiPiPyS0_S3_S4_S0_S3_S3_S3_S3_S3_S3_S3_mmmmS2_iiii_param_11,
	.param .u64 .ptr .align 1 _Z22bc_gpu_update_edge_optILb1ELi2EEvPfPKiS2_S2_iiPiPyS0_S3_S4_S0_S3_S3_S3_S3_S3_S3_S3_mmmmS2_iiii_param_12,
	.param .u64 .ptr .align 1 _Z22bc_gpu_update_edge_optILb1ELi2EEvPfPKiS2_S2_iiPiPyS0_S3_S4_S0_S3_S3_S3_S3_S3_S3_S3_mmmmS2_iiii_param_13,
	.param .u64 .ptr .align 1 _Z22bc_gpu_update_edge_optILb1ELi2EEvPfPKiS2_S2_iiPiPyS0_S3_S4_S0_S3_S3_S3_S3_S3_S3_S3_mmmmS2_iiii_param_14,
	.param .u64 .ptr .align 1 _Z22bc_gpu_update_edge_optILb1ELi2EEvPfPKiS2_S2_iiPiPyS0_S3_S4_S0_S3_S3_S3_S3_S3_S3_S3_mmmmS2_iiii_param_15,
	.param .u64 .ptr .align 1 _Z22bc_gpu_update_edge_optILb1ELi2EEvPfPKiS2_S2_iiPiPyS0_S3_S4_S0_S3_S3_S3_S3_S3_S3_S3_mmmmS2_iiii_param_16,
	.param .u64 .ptr .align 1 _Z22bc_gpu_update_edge_optILb1ELi2EEvPfPKiS2_S2_iiPiPyS0_S3_S4_S0_S3_S3_S3_S3_S3_S3_S3_mmmmS2_iiii_param_17,
	.param .u64 .ptr .align 1 _Z22bc_gpu_update_edge_optILb1ELi2EEvPfPKiS2_S2_iiPiPyS0_S3_S4_S0_S3_S3_S3_S3_S3_S3_S3_mmmmS2_iiii_param_18,
	.param .u64 _Z22bc_gpu_update_edge_optILb1ELi2EEvPfPKiS2_S2_iiPiPyS0_S3_S4_S0_S3_S3_S3_S3_S3_S3_S3_mmmmS2_iiii_param_19,
	.param .u64 _Z22bc_gpu_update_edge_optILb1ELi2EEvPfPKiS2_S2_iiPiPyS0_S3_S4_S0_S3_S3_S3_S3_S3_S3_S3_mmmmS2_iiii_param_20,
	.param .u64 _Z22bc_gpu_update_edge_optILb1ELi2EEvPfPKiS2_S2_iiPiPyS0_S3_S4_S0_S3_S3_S3_S3_S3_S3_S3_mmmmS2_iiii_param_21,
	.param .u64 _Z22bc_gpu_update_edge_optILb1ELi2EEvPfPKiS2_S2_iiPiPyS0_S3_S4_S0_S3_S3_S3_S3_S3_S3_S3_mmmmS2_iiii_param_22,
	.param .u64 .ptr .align 1 _Z22bc_gpu_update_edge_optILb1ELi2EEvPfPKiS2_S2_iiPiPyS0_S3_S4_S0_S3_S3_S3_S3_S3_S3_S3_mmmmS2_iiii_param_23,
	.param .u32 _Z22bc_gpu_update_edge_optILb1ELi2EEvPfPKiS2_S2_iiPiPyS0_S3_S4_S0_S3_S3_S3_S3_S3_S3_S3_mmmmS2_iiii_param_24,
	.param .u32 _Z22bc_gpu_update_edge_optILb1ELi2EEvPfPKiS2_S2_iiPiPyS0_S3_S4_S0_S3_S3_S3_S3_S3_S3_S3_mmmmS2_iiii_param_25,
	.param .u32 _Z22bc_gpu_update_edge_optILb1ELi2EEvPfPKiS2_S2_iiPiPyS0_S3_S4_S0_S3_S3_S3_S3_S3_S3_S3_mmmmS2_iiii_param_26,
	.param .u32 _Z22bc_gpu_update_edge_optILb1ELi2EEvPfPKiS2_S2_iiPiPyS0_S3_S4_S0_S3_S3_S3_S3_S3_S3_S3_mmmmS2_iiii_param_27
)
{
	.reg .pred 	%p<216>;
	.reg .b16 	%rs<20>;
	.reg .b32 	%r<516>;
	.reg .b32 	%f<72>;
	.reg .b64 	%rd<570>;
	// demoted variable
	.shared .align 4 .u32 _ZZ22bc_gpu_update_edge_optILb1ELi2EEvPfPKiS2_S2_iiPiPyS0_S3_S4_S0_S3_S3_S3_S3_S3_S3_S3_mmmmS2_iiiiE1l;
	// demoted variable
	.shared .align 4 .u32 _ZZ22bc_gpu_update_edge_optILb1ELi2EEvPfPKiS2_S2_iiPiPyS0_S3_S4_S0_S3_S3_S3_S3_S3_S3_S3_mmmmS2_iiiiE1i;
	// demoted variable
	.shared .align 1 .u8 _ZZ22bc_gpu_update_edge_optILb1ELi2EEvPfPKiS2_S2_iiPiPyS0_S3_S4_S0_S3_S3_S3_S3_S3_S3_S3_mmmmS2_iiiiE7compute;
	// demoted variable
	.shared .align 4 .u32 _ZZ22bc_gpu_update_edge_optILb1ELi2EEvPfPKiS2_S2_iiPiPyS0_S3_S4_S0_S3_S3_S3_S3_S3_S3_S3_mmmmS2_iiiiE9recompute;
	// demoted variable
	.shared .align 4 .u32 _ZZ22bc_gpu_update_edge_optILb1ELi2EEvPfPKiS2_S2_iiPiPyS0_S3_S4_S0_S3_S3_S3_S3_S3_S3_S3_mmmmS2_iiiiE5u_low;
	// demoted variable
	.shared .align 4 .u32 _ZZ22bc_gpu_update_edge_optILb1ELi2EEvPfPKiS2_S2_iiPiPyS0_S3_S4_S0_S3_S3_S3_S3_S3_S3_S3_mmmmS2_iiiiE6u_high;
	// demoted variable
	.shared .align 8 .u64 _ZZ22bc_gpu_update_edge_optILb1ELi2EEvPfPKiS2_S2_iiPiPyS0_S3_S4_S0_S3_S3_S3_S3_S3_S3_S3_mmmmS2_iiiiE5d_row;
	// demoted variable
	.shared .align 8 .u64 _ZZ22bc_gpu_update_edge_optILb1ELi2EEvPfPKiS2_S2_iiPiPyS0_S3_S4_S0_S3_S3_S3_S3_S3_S3_S3_mmmmS2_iiiiE9sigma_row;
	// demoted variable
	.shared .align 8 .u64 _ZZ22bc_gpu_update_edge_optILb1ELi2EEvPfPKiS2_S2_iiPiPyS0_S3_S4_S0_S3_S3_S3_S3_S3_S3_S3_mmmmS2_iiiiE9delta_row;
	// demoted variable
	.shared .align 4 .u32 _ZZ22bc_gpu_update_edge_optILb1ELi2EEvPfPKiS2_S2_iiPiPyS0_S3_S4_S0_S3_S3_S3_S3_S3_S3_S3_mmmmS2_iiiiE9src_level;
	// demoted variable
	.shared .align 4 .u32 _ZZ22bc_gpu_update_edge_optILb1ELi2EEvPfPKiS2_S2_iiPiPyS0_S3_S4_S0_S3_S3_S3_S3_S3_S3_S3_mmmmS2_iiiiE9dst_level;
	// demoted variable
	.shared .align 4 .u32 _ZZ22bc_gpu_update_edge_optILb1ELi2EEvPfPKiS2_S2_iiPiPyS0_S3_S4_S0_S3_S3_S3_S3_S3_S3_S3_mmmmS2_iiiiE5Q_len;
	// demoted variable
	.shared .align 4 .u32 _ZZ22bc_gpu_update_edge_optILb1ELi2EEvPfPKiS2_S2_iiPiPyS0_S3_S4_S0_S3_S3_S3_S3_S3_S3_S3_mmmmS2_iiiiE6Q2_len;
	// demoted variable
	.shared .align 4 .u32 _ZZ22bc_gpu_update_edge_optILb1ELi2EEvPfPKiS2_S2_iiPiPyS0_S3_S4_S0_S3_S3_S3_S3_S3_S3_S3_mmmmS2_iiiiE6QQ_len;
	// demoted variable
	.shared .align 4 .b8 _ZZ22bc_gpu_update_edge_optILb1ELi2EEvPfPKiS2_S2_iiPiPyS0_S3_S4_S0_S3_S3_S3_S3_S3_S3_S3_mmmmS2_iiiiE8Q_shared[12200];
	// demoted variable
	.shared .align 4 .b8 _ZZ22bc_gpu_update_edge_optILb1ELi2EEvPfPKiS2_S2_iiPiPyS0_S3_S4_S0_S3_S3_S3_S3_S3_S3_S3_mmmmS2_iiiiE9Q2_shared[12200];
	// demoted variable
	.shared .align 8 .u64 _ZZ22bc_gpu_update_edge_optILb1ELi2EEvPfPKiS2_S2_iiPiPyS0_S3_S4_S0_S3_S3_S3_S3_S3_S3_S3_mmmmS2_iiiiE11touched_row;
	// demoted variable
	.shared .align 8 .u64 _ZZ22bc_gpu_update_edge_optILb1ELi2EEvPfPKiS2_S2_iiPiPyS0_S3_S4_S0_S3_S3_S3_S3_S3_S3_S3_mmmmS2_iiiiE13sigma_hat_row;
	// demoted variable
	.shared .align 8 .u64 _ZZ22bc_gpu_update_edge_optILb1ELi2EEvPfPKiS2_S2_iiPiPyS0_S3_S4_S0_S3_S3_S3_S3_S3_S3_S3_mmmmS2_iiiiE13delta_hat_row;
	// demoted variable
	.shared .align 8 .u64 _ZZ22bc_gpu_update_edge_optILb1ELi2EEvPfPKiS2_S2_iiPiPyS0_S3_S4_S0_S3_S3_S3_S3_S3_S3_S3_mmmmS2_iiiiE5Q_row;
	// demoted variable
	.shared .align 8 .u64 _ZZ22bc_gpu_update_edge_optILb1ELi2EEvPfPKiS2_S2_iiPiPyS0_S3_S4_S0_S3_S3_S3_S3_S3_S3_S3_mmmmS2_iiiiE6Q2_row;
	// demoted variable
	.shared .align 8 .u64 _ZZ22bc_gpu_update_edge_optILb1ELi2EEvPfPKiS2_S2_iiPiPyS0_S3_S4_S0_S3_S3_S3_S3_S3_S3_S3_mmmmS2_iiiiE8temp_row;
	// demoted variable
	.shared .align 8 .u64 _ZZ22bc_gpu_update_edge_optILb1ELi2EEvPfPKiS2_S2_iiPiPyS0_S3_S4_S0_S3_S3_S3_S3_S3_S3_S3_mmmmS2_iiiiE6QQ_row;
	// demoted variable
	.shared .align 4 .u32 _ZZ22bc_gpu_update_edge_optILb1ELi2EEvPfPKiS2_S2_iiPiPyS0_S3_S4_S0_S3_S3_S3_S3_S3_S3_S3_mmmmS2_iiiiE13current_depth;
	// demoted variable
	.shared .align 4 .b8 _ZZ22bc_gpu_update_edge_optILb1ELi2EEvPfPKiS2_S2_iiPiPyS0_S3_S4_S0_S3_S3_S3_S3_S3_S3_S3_mmmmS2_iiiiE4temp[24400];
	// demoted variable
	.shared .align 8 .u64 _ZZ22bc_gpu_update_edge_optILb1ELi2EEvPfPKiS2_S2_iiPiPyS0_S3_S4_S0_S3_S3_S3_S3_S3_S3_S3_mmmmS2_iiiiE11touched_row_0;
	// demoted variable
	.shared .align 8 .u64 _ZZ22bc_gpu_update_edge_optILb1ELi2EEvPfPKiS2_S2_iiPiPyS0_S3_S4_S0_S3_S3_S3_S3_S3_S3_S3_mmmmS2_iiiiE13sigma_hat_row_0;
	// demoted variable
	.shared .align 8 .u64 _ZZ22bc_gpu_update_edge_optILb1ELi2EEvPfPKiS2_S2_iiPiPyS0_S3_S4_S0_S3_S3_S3_S3_S3_S3_S3_mmmmS2_iiiiE13delta_hat_row_0;
	// demoted variable
	.shared .align 8 .u64 _ZZ22bc_gpu_update_edge_optILb1ELi2EEvPfPKiS2_S2_iiPiPyS0_S3_S4_S0_S3_S3_S3_S3_S3_S3_S3_mmmmS2_iiiiE9moved_row;
	// demoted variable
	.shared .align 8 .u64 _ZZ22bc_gpu_update_edge_optILb1ELi2EEvPfPKiS2_S2_iiPiPyS0_S3_S4_S0_S3_S3_S3_S3_S3_S3_S3_mmmmS2_iiiiE12movement_row;
	// demoted variable
	.shared .align 8 .u64 _ZZ22bc_gpu_update_edge_optILb1ELi2EEvPfPKiS2_S2_iiPiPyS0_S3_S4_S0_S3_S3_S3_S3_S3_S3_S3_mmmmS2_iiiiE5Q_row_0;
	// demoted variable
	.shared .align 8 .u64 _ZZ22bc_gpu_update_edge_optILb1ELi2EEvPfPKiS2_S2_iiPiPyS0_S3_S4_S0_S3_S3_S3_S3_S3_S3_S3_mmmmS2_iiiiE6Q2_row_0;
	// demoted variable
	.shared .align 8 .u64 _ZZ22bc_gpu_update_edge_optILb1ELi2EEvPfPKiS2_S2_iiPiPyS0_S3_S4_S0_S3_S3_S3_S3_S3_S3_S3_mmmmS2_iiiiE6QQ_row_0;
	// demoted variable
	.shared .align 4 .u32 _ZZ22bc_gpu_update_edge_optILb1ELi2EEvPfPKiS2_S2_iiPiPyS0_S3_S4_S0_S3_S3_S3_S3_S3_S3_S3_mmmmS2_iiiiE13current_depth_0;
	// demoted variable
	.shared .align 1 .u8 _ZZ22bc_gpu_update_edge_optILb1ELi2EEvPfPKiS2_S2_iiPiPyS0_S3_S4_S0_S3_S3_S3_S3_S3_S3_S3_mmmmS2_iiiiE4done_0;
	// demoted variable
	.shared .align 1 .u8 _ZZ22bc_gpu_update_edge_optILb1ELi2EEvPfPKiS2_S2_iiPiPyS0_S3_S4_S0_S3_S3_S3_S3_S3_S3_S3_mmmmS2_iiiiE6repeat;
	// demoted variable
	.shared .align 1 .u8 _ZZ22bc_gpu_update_edge_optILb1ELi2EEvPfPKiS2_S2_iiPiPyS0_S3_S4_S0_S3_S3_S3_S3_S3_S3_S3_mmmmS2_iiiiE7QQfound;
	// demoted variable
	.shared .align 4 .u32 _ZZ22bc_gpu_update_edge_optILb1ELi2EEvPfPKiS2_S2_iiPiPyS0_S3_S4_S0_S3_S3_S3_S3_S3_S3_S3_mmmmS2_iiiiE5maxQQ;
	ld.param.u64 	%rd89, [_Z22bc_gpu_update_edge_optILb1ELi2EEvPfPKiS2_S2_iiPiPyS0_S3_S4_S0_S3_S3_S3_S3_S3_S3_S3_mmmmS2_iiii_param_0];
	ld.param.u64 	%rd90, [_Z22bc_gpu_update_edge_optILb1ELi2EEvPfPKiS2_S2_iiPiPyS0_S3_S4_S0_S3_S3_S3_S3_S3_S3_S3_mmmmS2_iiii_param_1];
	ld.param.u64 	%rd91, [_Z22bc_gpu_update_edge_optILb1ELi2EEvPfPKiS2_S2_iiPiPyS0_S3_S4_S0_S3_S3_S3_S3_S3_S3_S3_mmmmS2_iiii_param_2];
	ld.param.u64 	%rd92, [_Z22bc_gpu_update_edge_optILb1ELi2EEvPfPKiS2_S2_iiPiPyS0_S3_S4_S0_S3_S3_S3_S3_S3_S3_S3_mmmmS2_iiii_param_3];
	ld.param.u32 	%r167, [_Z22bc_gpu_update_edge_optILb1ELi2EEvPfPKiS2_S2_iiPiPyS0_S3_S4_S0_S3_S3_S3_S3_S3_S3_S3_mmmmS2_iiii_param_4];
	ld.param.u64 	%rd71, [_Z22bc_gpu_update_edge_optILb1ELi2EEvPfPKiS2_S2_iiPiPyS0_S3_S4_S0_S3_S3_S3_S3_S3_S3_S3_mmmmS2_iiii_param_6];
	ld.param.u64 	%rd84, [_Z22bc_gpu_update_edge_optILb1ELi2EEvPfPKiS2_S2_iiPiPyS0_S3_S4_S0_S3_S3_S3_S3_S3_S3_S3_mmmmS2_iiii_param_19];
	ld.param.u64 	%rd85, [_Z22bc_gpu_update_edge_optILb1ELi2EEvPfPKiS2_S2_iiPiPyS0_S3_S4_S0_S3_S3_S3_S3_S3_S3_S3_mmmmS2_iiii_param_20];
	ld.param.u32 	%r169, [_Z22bc_gpu_update_edge_optILb1ELi2EEvPfPKiS2_S2_iiPiPyS0_S3_S4_S0_S3_S3_S3_S3_S3_S3_S3_mmmmS2_iiii_param_24];
	ld.param.u32 	%r170, [_Z22bc_gpu_update_edge_optILb1ELi2EEvPfPKiS2_S2_iiPiPyS0_S3_S4_S0_S3_S3_S3_S3_S3_S3_S3_mmmmS2_iiii_param_25];
	ld.param.u32 	%r171, [_Z22bc_gpu_update_edge_optILb1ELi2EEvPfPKiS2_S2_iiPiPyS0_S3_S4_S0_S3_S3_S3_S3_S3_S3_S3_mmmmS2_iiii_param_26];
	ld.param.u32 	%r172, [_Z22bc_gpu_update_edge_optILb1ELi2EEvPfPKiS2_S2_iiPiPyS0_S3_S4_S0_S3_S3_S3_S3_S3_S3_S3_mmmmS2_iiii_param_27];
	cvta.to.global.u64 	%rd1, %rd90;
	cvta.to.global.u64 	%rd2, %rd92;
	cvta.to.global.u64 	%rd3, %rd91;
	cvta.to.global.u64 	%rd4, %rd89;
	mov.u32 	%r1, %tid.x;
	setp.ne.s32 	%p2, %r1, 0;
	@%p2 bra 	$L__BB7_2;
	mov.u32 	%r173, %ctaid.x;
	add.s32 	%r174, %r169, %r173;
	st.shared.u32 	[_ZZ22bc_gpu_update_edge_optILb1ELi2EEvPfPKiS2_S2_iiPiPyS0_S3_S4_S0_S3_S3_S3_S3_S3_S3_S3_mmmmS2_iiiiE1l], %r174;
$L__BB7_2:
	bar.sync 	0;
	ld.shared.u32 	%r464, [_ZZ22bc_gpu_update_edge_optILb1ELi2EEvPfPKiS2_S2_iiPiPyS0_S3_S4_S0_S3_S3_S3_S3_S3_S3_S3_mmmmS2_iiiiE1l];
	setp.ge.s32 	%p3, %r464, %r170;
	@%p3 bra 	$L__BB7_264;
	ld.param.u64 	%rd556, [_Z22bc_gpu_update_edge_optILb1ELi2EEvPfPKiS2_S2_iiPiPyS0_S3_S4_S0_S3_S3_S3_S3_S3_S3_S3_mmmmS2_iiii_param_23];
	ld.param.u64 	%rd555, [_Z22bc_gpu_update_edge_optILb1ELi2EEvPfPKiS2_S2_iiPiPyS0_S3_S4_S0_S3_S3_S3_S3_S3_S3_S3_mmmmS2_iiii_param_22];
	ld.param.u64 	%rd554, [_Z22bc_gpu_update_edge_optILb1ELi2EEvPfPKiS2_S2_iiPiPyS0_S3_S4_S0_S3_S3_S3_S3_S3_S3_S3_mmmmS2_iiii_param_21];
	ld.param.u64 	%rd553, [_Z22bc_gpu_update_edge_optILb1ELi2EEvPfPKiS2_S2_iiPiPyS0_S3_S4_S0_S3_S3_S3_S3_S3_S3_S3_mmmmS2_iiii_param_18];
	ld.param.u64 	%rd552, [_Z22bc_gpu_update_edge_optILb1ELi2EEvPfPKiS2_S2_iiPiPyS0_S3_S4_S0_S3_S3_S3_S3_S3_S3_S3_mmmmS2_iiii_param_17];
	ld.param.u64 	%rd551, [_Z22bc_gpu_update_edge_optILb1ELi2EEvPfPKiS2_S2_iiPiPyS0_S3_S4_S0_S3_S3_S3_S3_S3_S3_S3_mmmmS2_iiii_param_16];
	ld.param.u64 	%rd550, [_Z22bc_gpu_update_edge_optILb1ELi2EEvPfPKiS2_S2_iiPiPyS0_S3_S4_S0_S3_S3_S3_S3_S3_S3_S3_mmmmS2_iiii_param_15];
	ld.param.u64 	%rd549, [_Z22bc_gpu_update_edge_optILb1ELi2EEvPfPKiS2_S2_iiPiPyS0_S3_S4_S0_S3_S3_S3_S3_S3_S3_S3_mmmmS2_iiii_param_14];
	ld.param.u64 	%rd548, [_Z22bc_gpu_update_edge_optILb1ELi2EEvPfPKiS2_S2_iiPiPyS0_S3_S4_S0_S3_S3_S3_S3_S3_S3_S3_mmmmS2_iiii_param_13];
	ld.param.u64 	%rd547, [_Z22bc_gpu_update_edge_optILb1ELi2EEvPfPKiS2_S2_iiPiPyS0_S3_S4_S0_S3_S3_S3_S3_S3_S3_S3_mmmmS2_iiii_param_12];
	ld.param.u64 	%rd546, [_Z22bc_gpu_update_edge_optILb1ELi2EEvPfPKiS2_S2_iiPiPyS0_S3_S4_S0_S3_S3_S3_S3_S3_S3_S3_mmmmS2_iiii_param_11];
	ld.param.u64 	%rd545, [_Z22bc_gpu_update_edge_optILb1ELi2EEvPfPKiS2_S2_iiPiPyS0_S3_S4_S0_S3_S3_S3_S3_S3_S3_S3_mmmmS2_iiii_param_10];
	ld.param.u64 	%rd544, [_Z22bc_gpu_update_edge_optILb1ELi2EEvPfPKiS2_S2_iiPiPyS0_S3_S4_S0_S3_S3_S3_S3_S3_S3_S3_mmmmS2_iiii_param_9];
	ld.param.u32 	%r463, [_Z22bc_gpu_update_edge_optILb1ELi2EEvPfPKiS2_S2_iiPiPyS0_S3_S4_S0_S3_S3_S3_S3_S3_S3_S3_mmmmS2_iiii_param_5];
	mov.u32 	%r3, %ctaid.x;
	cvt.u64.u32 	%rd93, %r3;
	mul.lo.s64 	%rd94, %rd84, %rd93;
	add.s64 	%rd5, %rd544, %rd94;
	mad.lo.s64 	%rd6, %rd85, %rd93, %rd545;
	add.s64 	%rd7, %rd546, %rd94;
	add.s64 	%rd8, %rd547, %rd94;
	add.s64 	%rd9, %rd548, %rd94;
	mul.lo.s64 	%rd95, %rd554, %rd93;
	add.s64 	%rd10, %rd549, %rd95;
	add.s64 	%rd11, %rd550, %rd95;
	add.s64 	%rd12, %rd551, %rd94;
	mov.u32 	%r4, %ntid.x;
	shl.b32 	%r5, %r463, 1;
	mad.lo.s64 	%rd13, %rd555, %rd93, %rd552;
	cvta.to.global.u64 	%rd14, %rd556;
	cvta.to.global.u64 	%rd15, %rd553;
	cvta.to.global.u64 	%rd16, %rd71;
$L__BB7_4:
	setp.ne.s32 	%p4, %r1, 0;
	@%p4 bra 	$L__BB7_6;
	mul.wide.s32 	%rd96, %r464, 4;
	add.s64 	%rd97, %rd14, %rd96;
	ld.global.nc.u32 	%r175, [%rd97];
	st.shared.u32 	[_ZZ22bc_gpu_update_edge_optILb1ELi2EEvPfPKiS2_S2_iiPiPyS0_S3_S4_S0_S3_S3_S3_S3_S3_S3_S3_mmmmS2_iiiiE1i], %r175;
$L__BB7_6:
	bar.sync 	0;
	@%p4 bra 	$L__BB7_10;
	ld.shared.u32 	%r176, [_ZZ22bc_gpu_update_edge_optILb1ELi2EEvPfPKiS2_S2_iiPiPyS0_S3_S4_S0_S3_S3_S3_S3_S3_S3_S3_mmmmS2_iiiiE1l];
	mul.wide.s32 	%rd98, %r176, 4;
	add.s64 	%rd99, %rd15, %rd98;
	atom.global.exch.b32 	%r177, [%rd99], 1;
	setp.ne.s32 	%p6, %r177, 0;
	@%p6 bra 	$L__BB7_9;
	mov.b16 	%rs2, 1;
	st.shared.u8 	[_ZZ22bc_gpu_update_edge_optILb1ELi2EEvPfPKiS2_S2_iiPiPyS0_S3_S4_S0_S3_S3_S3_S3_S3_S3_S3_mmmmS2_iiiiE7compute], %rs2;
	bra.uni 	$L__BB7_10;
$L__BB7_9:
	mov.b16 	%rs1, 0;
	st.shared.u8 	[_ZZ22bc_gpu_update_edge_optILb1ELi2EEvPfPKiS2_S2_iiPiPyS0_S3_S4_S0_S3_S3_S3_S3_S3_S3_S3_mmmmS2_iiiiE7compute], %rs1;
$L__BB7_10:
	bar.sync 	0;
	ld.shared.u8 	%rs3, [_ZZ22bc_gpu_update_edge_optILb1ELi2EEvPfPKiS2_S2_iiPiPyS0_S3_S4_S0_S3_S3_S3_S3_S3_S3_S3_mmmmS2_iiiiE7compute];
	setp.ne.s16 	%p7, %rs3, 0;
	@%p7 bra 	$L__BB7_14;
	@%p4 bra 	$L__BB7_13;
	ld.shared.u32 	%r461, [_ZZ22bc_gpu_update_edge_optILb1ELi2EEvPfPKiS2_S2_iiPiPyS0_S3_S4_S0_S3_S3_S3_S3_S3_S3_S3_mmmmS2_iiiiE1l];
	add.s32 	%r462, %r461, 1;
	st.shared.u32 	[_ZZ22bc_gpu_update_edge_optILb1ELi2EEvPfPKiS2_S2_iiPiPyS0_S3_S4_S0_S3_S3_S3_S3_S3_S3_S3_mmmmS2_iiiiE1l], %r462;
$L__BB7_13:
	bar.sync 	0;
	bra.uni 	$L__BB7_263;
$L__BB7_14:
	@%p4 bra 	$L__BB7_28;
	ld.param.u64 	%rd543, [_Z22bc_gpu_update_edge_optILb1ELi2EEvPfPKiS2_S2_iiPiPyS0_S3_S4_S0_S3_S3_S3_S3_S3_S3_S3_mmmmS2_iiii_param_8];
	ld.param.u64 	%rd542, [_Z22bc_gpu_update_edge_optILb1ELi2EEvPfPKiS2_S2_iiPiPyS0_S3_S4_S0_S3_S3_S3_S3_S3_S3_S3_mmmmS2_iiii_param_7];
	ld.shared.s32 	%rd100, [_ZZ22bc_gpu_update_edge_optILb1ELi2EEvPfPKiS2_S2_iiPiPyS0_S3_S4_S0_S3_S3_S3_S3_S3_S3_S3_mmmmS2_iiiiE1l];
	mul.lo.s64 	%rd101, %rd84, %rd100;
	add.s64 	%rd102, %rd16, %rd101;
	add.s64 	%rd103, %rd71, %rd101;
	st.shared.u64 	[_ZZ22bc_gpu_update_edge_optILb1ELi2EEvPfPKiS2_S2_iiPiPyS0_S3_S4_S0_S3_S3_S3_S3_S3_S3_S3_mmmmS2_iiiiE5d_row], %rd103;
	mad.lo.s64 	%rd104, %rd85, %rd100, %rd542;
	st.shared.u64 	[_ZZ22bc_gpu_update_edge_optILb1ELi2EEvPfPKiS2_S2_iiPiPyS0_S3_S4_S0_S3_S3_S3_S3_S3_S3_S3_mmmmS2_iiiiE9sigma_row], %rd104;
	add.s64 	%rd105, %rd543, %rd101;
	st.shared.u64 	[_ZZ22bc_gpu_update_edge_optILb1ELi2EEvPfPKiS2_S2_iiPiPyS0_S3_S4_S0_S3_S3_S3_S3_S3_S3_S3_mmmmS2_iiiiE9delta_row], %rd105;
	mul.wide.s32 	%rd106, %r171, 4;
	add.s64 	%rd107, %rd102, %rd106;
	ld.global.u32 	%r7, [%rd107];
	st.shared.u32 	[_ZZ22bc_gpu_update_edge_optILb1ELi2EEvPfPKiS2_S2_iiPiPyS0_S3_S4_S0_S3_S3_S3_S3_S3_S3_S3_mmmmS2_iiiiE9src_level], %r7;
	mul.wide.s32 	%rd108, %r172, 4;
	add.s64 	%rd109, %rd102, %rd108;
	ld.global.u32 	%r8, [%rd109];
	st.shared.u32 	[_ZZ22bc_gpu_update_edge_optILb1ELi2EEvPfPKiS2_S2_iiPiPyS0_S3_S4_S0_S3_S3_S3_S3_S3_S3_S3_mmmmS2_iiiiE9dst_level], %r8;
	setp.ne.s32 	%p9, %r7, %r8;
	@%p9 bra 	$L__BB7_17;
	mov.b32 	%r183, 0;
	st.shared.u32 	[_ZZ22bc_gpu_update_edge_optILb1ELi2EEvPfPKiS2_S2_iiPiPyS0_S3_S4_S0_S3_S3_S3_S3_S3_S3_S3_mmmmS2_iiiiE9recompute], %r183;
	bra.uni 	$L__BB7_28;
$L__BB7_17:
	setp.ne.s32 	%p10, %r7, 2147483647;
	setp.ne.s32 	%p11, %r8, 2147483647;
	and.pred  	%p12, %p10, %p11;
	@%p12 bra 	$L__BB7_21;
	mov.b32 	%r182, 2;
	st.shared.u32 	[_ZZ22bc_gpu_update_edge_optILb1ELi2EEvPfPKiS2_S2_iiPiPyS0_S3_S4_S0_S3_S3_S3_S3_S3_S3_S3_mmmmS2_iiiiE9recompute], %r182;
	setp.le.s32 	%p16, %r7, %r8;
	@%p16 bra 	$L__BB7_20;
	st.shared.u32 	[_ZZ22bc_gpu_update_edge_optILb1ELi2EEvPfPKiS2_S2_iiPiPyS0_S3_S4_S0_S3_S3_S3_S3_S3_S3_S3_mmmmS2_iiiiE5u_low], %r171;
	st.shared.u32 	[_ZZ22bc_gpu_update_edge_optILb1ELi2EEvPfPKiS2_S2_iiPiPyS0_S3_S4_S0_S3_S3_S3_S3_S3_S3_S3_mmmmS2_iiiiE6u_high], %r172;
	bra.uni 	$L__BB7_28;
$L__BB7_20:
	st.shared.u32 	[_ZZ22bc_gpu_update_edge_optILb1ELi2EEvPfPKiS2_S2_iiPiPyS0_S3_S4_S0_S3_S3_S3_S3_S3_S3_S3_mmmmS2_iiiiE6u_high], %r171;
	st.shared.u32 	[_ZZ22bc_gpu_update_edge_optILb1ELi2EEvPfPKiS2_S2_iiPiPyS0_S3_S4_S0_S3_S3_S3_S3_S3_S3_S3_mmmmS2_iiiiE5u_low], %r172;
	bra.uni 	$L__BB7_28;
$L__BB7_21:
	sub.s32 	%r178, %r7, %r8;
	abs.s32 	%r179, %r178;
	setp.ne.s32 	%p13, %r179, 1;
	@%p13 bra 	$L__BB7_25;
	mov.b32 	%r181, 1;
	st.shared.u32 	[_ZZ22bc_gpu_update_edge_optILb1ELi2EEvPfPKiS2_S2_iiPiPyS0_S3_S4_S0_S3_S3_S3_S3_S3_S3_S3_mmmmS2_iiiiE9recompute], %r181;
	setp.le.s32 	%p15, %r7, %r8;
	@%p15 bra 	$L__BB7_24;
	st.shared.u32 	[_ZZ22bc_gpu_update_edge_optILb1ELi2EEvPfPKiS2_S2_iiPiPyS0_S3_S4_S0_S3_S3_S3_S3_S3_S3_S3_mmmmS2_iiiiE5u_low], %r171;
	st.shared.u32 	[_ZZ22bc_gpu_update_edge_optILb1ELi2EEvPfPKiS2_S2_iiPiPyS0_S3_S4_S0_S3_S3_S3_S3_S3_S3_S3_mmmmS2_iiiiE6u_high], %r172;
	bra.uni 	$L__BB7_28;
$L__BB7_24:
	st.shared.u32 	[_ZZ22bc_gpu_update_edge_optILb1ELi2EEvPfPKiS2_S2_iiPiPyS0_S3_S4_S0_S3_S3_S3_S3_S3_S3_S3_mmmmS2_iiiiE6u_high], %r171;
	st.shared.u32 	[_ZZ22bc_gpu_update_edge_optILb1ELi2EEvPfPKiS2_S2_iiPiPyS0_S3_S4_S0_S3_S3_S3_S3_S3_S3_S3_mmmmS2_iiiiE5u_low], %r172;
	bra.uni 	$L__BB7_28;
$L__BB7_25:
	mov.b32 	%r180, 2;
	st.shared.u32 	[_ZZ22bc_gpu_update_edge_optILb1ELi2EEvPfPKiS2_S2_iiPiPyS0_S3_S4_S0_S3_S3_S3_S3_S3_S3_S3_mmmmS2_iiiiE9recompute], %r180;
	setp.le.s32 	%p14, %r7, %r8;
	@%p14 bra 	$L__BB7_27;
	st.shared.u32 	[_ZZ22bc_gpu_update_edge_optILb1ELi2EEvPfPKiS2_S2_iiPiPyS0_S3_S4_S0_S3_S3_S3_S3_S3_S3_S3_mmmmS2_iiiiE5u_low], %r171;
	st.shared.u32 	[_ZZ22bc_gpu_update_edge_optILb1ELi2EEvPfPKiS2_S2_iiPiPyS0_S3_S4_S0_S3_S3_S3_S3_S3_S3_S3_mmmmS2_iiiiE6u_high], %r172;
	bra.uni 	$L__BB7_28;
$L__BB7_27:
	st.shared.u32 	[_ZZ22bc_gpu_update_edge_optILb1ELi2EEvPfPKiS2_S2_iiPiPyS0_S3_S4_S0_S3_S3_S3_S3_S3_S3_S3_mmmmS2_iiiiE6u_high], %r171;
	st.shared.u32 	[_ZZ22bc_gpu_update_edge_optILb1ELi2EEvPfPKiS2_S2_iiPiPyS0_S3_S4_S0_S3_S3_S3_S3_S3_S3_S3_mmmmS2_iiiiE5u_low], %r172;
$L__BB7_28:
	bar.sync 	0;
	ld.shared.u32 	%r184, [_ZZ22bc_gpu_update_edge_optILb1ELi2EEvPfPKiS2_S2_iiPiPyS0_S3_S4_S0_S3_S3_S3_S3_S3_S3_S3_mmmmS2_iiiiE9recompute];
	setp.eq.s32 	%p17, %r184, 2;
	@%p17 bra 	$L__BB7_204;
	setp.ne.s32 	%p18, %r184, 1;
	@%p18 bra 	$L__BB7_260;
	@%p4 bra 	$L__BB7_32;
	st.shared.u64 	[_ZZ22bc_gpu_update_edge_optILb1ELi2EEvPfPKiS2_S2_iiPiPyS0_S3_S4_S0_S3_S3_S3_S3_S3_S3_S3_mmmmS2_iiiiE11touched_row], %rd5;
	st.shared.u64 	[_ZZ22bc_gpu_update_edge_optILb1ELi2EEvPfPKiS2_S2_iiPiPyS0_S3_S4_S0_S3_S3_S3_S3_S3_S3_S3_mmmmS2_iiiiE13sigma_hat_row], %rd6;
	st.shared.u64 	[_ZZ22bc_gpu_update_edge_optILb1ELi2EEvPfPKiS2_S2_iiPiPyS0_S3_S4_S0_S3_S3_S3_S3_S3_S3_S3_mmmmS2_iiiiE13delta_hat_row], %rd7;
	st.shared.u64 	[_ZZ22bc_gpu_update_edge_optILb1ELi2EEvPfPKiS2_S2_iiPiPyS0_S3_S4_S0_S3_S3_S3_S3_S3_S3_S3_mmmmS2_iiiiE5Q_row], %rd10;
	st.shared.u64 	[_ZZ22bc_gpu_update_edge_optILb1ELi2EEvPfPKiS2_S2_iiPiPyS0_S3_S4_S0_S3_S3_S3_S3_S3_S3_S3_mmmmS2_iiiiE6Q2_row], %rd11;
	st.shared.u64 	[_ZZ22bc_gpu_update_edge_optILb1ELi2EEvPfPKiS2_S2_iiPiPyS0_S3_S4_S0_S3_S3_S3_S3_S3_S3_S3_mmmmS2_iiiiE8temp_row], %rd13;
	st.shared.u64 	[_ZZ22bc_gpu_update_edge_optILb1ELi2EEvPfPKiS2_S2_iiPiPyS0_S3_S4_S0_S3_S3_S3_S3_S3_S3_S3_mmmmS2_iiiiE6QQ_row], %rd12;
$L__BB7_32:
	setp.ge.s32 	%p103, %r1, %r167;
	bar.sync 	0;
	@%p103 bra 	$L__BB7_38;
	mov.u32 	%r465, %r1;
$L__BB7_34:
	ld.shared.u32 	%r267, [_ZZ22bc_gpu_update_edge_optILb1ELi2EEvPfPKiS2_S2_iiPiPyS0_S3_S4_S0_S3_S3_S3_S3_S3_S3_S3_mmmmS2_iiiiE5u_low];
	setp.ne.s32 	%p104, %r465, %r267;
	@%p104 bra 	$L__BB7_36;
	ld.shared.u64 	%rd351, [_ZZ22bc_gpu_update_edge_optILb1ELi2EEvPfPKiS2_S2_iiPiPyS0_S3_S4_S0_S3_S3_S3_S3_S3_S3_S3_mmmmS2_iiiiE11touched_row];
	mul.wide.s32 	%rd352, %r465, 4;
	add.s64 	%rd353, %rd351, %rd352;
	mov.b32 	%r269, -1;
	st.u32 	[%rd353], %r269;
	ld.shared.u64 	%rd354, [_ZZ22bc_gpu_update_edge_optILb1ELi2EEvPfPKiS2_S2_iiPiPyS0_S3_S4_S0_S3_S3_S3_S3_S3_S3_S3_mmmmS2_iiiiE9sigma_row];
	mul.wide.s32 	%rd355, %r465, 8;
	add.s64 	%rd356, %rd354, %rd355;
	ld.u64 	%rd357, [%rd356];
	ld.shared.u32 	%r270, [_ZZ22bc_gpu_update_edge_optILb1ELi2EEvPfPKiS2_S2_iiPiPyS0_S3_S4_S0_S3_S3_S3_S3_S3_S3_S3_mmmmS2_iiiiE6u_high];
	mul.wide.s32 	%rd358, %r270, 8;
	add.s64 	%rd359, %rd354, %rd358;
	ld.u64 	%rd360, [%rd359];
	add.s64 	%rd361, %rd360, %rd357;
	ld.shared.u64 	%rd362, [_ZZ22bc_gpu_update_edge_optILb1ELi2EEvPfPKiS2_S2_iiPiPyS0_S3_S4_S0_S3_S3_S3_S3_S3_S3_S3_mmmmS2_iiiiE13sigma_hat_row];
	add.s64 	%rd363, %rd362, %rd355;
	st.u64 	[%rd363], %rd361;
	bra.uni 	$L__BB7_37;
$L__BB7_36:
	ld.shared.u64 	%rd342, [_ZZ22bc_gpu_update_edge_optILb1ELi2EEvPfPKiS2_S2_iiPiPyS0_S3_S4_S0_S3_S3_S3_S3_S3_S3_S3_mmmmS2_iiiiE11touched_row];
	mul.wide.s32 	%rd343, %r465, 4;
	add.s64 	%rd344, %rd342, %rd343;
	mov.b32 	%r268, 0;
	st.u32 	[%rd344], %r268;
	ld.shared.u64 	%rd345, [_ZZ22bc_gpu_update_edge_optILb1ELi2EEvPfPKiS2_S2_iiPiPyS0_S3_S4_S0_S3_S3_S3_S3_S3_S3_S3_mmmmS2_iiiiE9sigma_row];
	mul.wide.s32 	%rd346, %r465, 8;
	add.s64 	%rd347, %rd345, %rd346;
	ld.u64 	%rd348, [%rd347];
	ld.shared.u64 	%rd349, [_ZZ22bc_gpu_update_edge_optILb1ELi2EEvPfPKiS2_S2_iiPiPyS0_S3_S4_S0_S3_S3_S3_S3_S3_S3_S3_mmmmS2_iiiiE13sigma_hat_row];
	add.s64 	%rd350, %rd349, %rd346;
	st.u64 	[%rd350], %rd348;
$L__BB7_37:
	ld.shared.u64 	%rd364, [_ZZ22bc_gpu_update_edge_optILb1ELi2EEvPfPKiS2_S2_iiPiPyS0_S3_S4_S0_S3_S3_S3_S3_S3_S3_S3_mmmmS2_iiiiE13delta_hat_row];
	mul.wide.s32 	%rd365, %r465, 4;
	add.s64 	%rd366, %rd364, %rd365;
	mov.b32 	%r271, 0;
	st.u32 	[%rd366], %r271;
	ld.shared.u64 	%rd367, [_ZZ22bc_gpu_update_edge_optILb1ELi2EEvPfPKiS2_S2_iiPiPyS0_S3_S4_S0_S3_S3_S3_S3_S3_S3_S3_mmmmS2_iiiiE5Q_row];
	add.s64 	%rd368, %rd367, %rd365;
	mov.b32 	%r272, -1;
	st.u32 	[%rd368], %r272;
	ld.shared.u64 	%rd369, [_ZZ22bc_gpu_update_edge_optILb1ELi2EEvPfPKiS2_S2_iiPiPyS0_S3_S4_S0_S3_S3_S3_S3_S3_S3_S3_mmmmS2_iiiiE6Q2_row];
	add.s64 	%rd370, %rd369, %rd365;
	st.u32 	[%rd370], %r272;
	ld.shared.u64 	%rd371, [_ZZ22bc_gpu_update_edge_optILb1ELi2EEvPfPKiS2_S2_iiPiPyS0_S3_S4_S0_S3_S3_S3_S3_S3_S3_S3_mmmmS2_iiiiE6QQ_row];
	add.s64 	%rd372, %rd371, %rd365;
	st.u32 	[%rd372], %r272;
	add.s32 	%r465, %r465, %r4;
	setp.lt.s32 	%p105, %r465, %r167;
	@%p105 bra 	$L__BB7_34;
$L__BB7_38:
	@%p4 bra 	$L__BB7_40;
	ld.shared.u64 	%rd373, [_ZZ22bc_gpu_update_edge_optILb1ELi2EEvPfPKiS2_S2_iiPiPyS0_S3_S4_S0_S3_S3_S3_S3_S3_S3_S3_mmmmS2_iiiiE5d_row];
	ld.shared.u32 	%r273, [_ZZ22bc_gpu_update_edge_optILb1ELi2EEvPfPKiS2_S2_iiPiPyS0_S3_S4_S0_S3_S3_S3_S3_S3_S3_S3_mmmmS2_iiiiE5u_low];
	mul.wide.s32 	%rd374, %r273, 4;
	add.s64 	%rd375, %rd373, %rd374;
	ld.u32 	%r274, [%rd375];
	st.shared.u32 	[_ZZ22bc_gpu_update_edge_optILb1ELi2EEvPfPKiS2_S2_iiPiPyS0_S3_S4_S0_S3_S3_S3_S3_S3_S3_S3_mmmmS2_iiiiE13current_depth], %r274;
	st.shared.u32 	[_ZZ22bc_gpu_update_edge_optILb1ELi2EEvPfPKiS2_S2_iiPiPyS0_S3_S4_S0_S3_S3_S3_S3_S3_S3_S3_mmmmS2_iiiiE8Q_shared], %r273;
	mov.b32 	%r275, 1;
	st.shared.u32 	[_ZZ22bc_gpu_update_edge_optILb1ELi2EEvPfPKiS2_S2_iiPiPyS0_S3_S4_S0_S3_S3_S3_S3_S3_S3_S3_mmmmS2_iiiiE5Q_len], %r275;
	mov.b32 	%r276, 0;
	st.shared.u32 	[_ZZ22bc_gpu_update_edge_optILb1ELi2EEvPfPKiS2_S2_iiPiPyS0_S3_S4_S0_S3_S3_S3_S3_S3_S3_S3_mmmmS2_iiiiE6Q2_len], %r276;
	ld.shared.u64 	%rd376, [_ZZ22bc_gpu_update_edge_optILb1ELi2EEvPfPKiS2_S2_iiPiPyS0_S3_S4_S0_S3_S3_S3_S3_S3_S3_S3_mmmmS2_iiiiE6QQ_row];
	st.u32 	[%rd376], %r273;
	st.shared.u32 	[_ZZ22bc_gpu_update_edge_optILb1ELi2EEvPfPKiS2_S2_iiPiPyS0_S3_S4_S0_S3_S3_S3_S3_S3_S3_S3_mmmmS2_iiiiE6QQ_len], %r275;
$L__BB7_40:
	bar.sync 	0;
	mov.u32 	%r499, %r1;
$L__BB7_41:
	ld.shared.u32 	%r277, [_ZZ22bc_gpu_update_edge_optILb1ELi2EEvPfPKiS2_S2_iiPiPyS0_S3_S4_S0_S3_S3_S3_S3_S3_S3_S3_mmmmS2_iiiiE5Q_len];
	setp.ge.s32 	%p107, %r499, %r277;
	@%p107 bra 	$L__BB7_54;
	setp.gt.s32 	%p108, %r499, 3049;
	@%p108 bra 	$L__BB7_44;
	shl.b32 	%r278, %r499, 2;
	mov.u32 	%r279, _ZZ22bc_gpu_update_edge_optILb1ELi2EEvPfPKiS2_S2_iiPiPyS0_S3_S4_S0_S3_S3_S3_S3_S3_S3_S3_mmmmS2_iiiiE8Q_shared;
	add.s32 	%r280, %r279, %r278;
	ld.shared.u32 	%r467, [%r280];
	bra.uni 	$L__BB7_45;
$L__BB7_44:
	ld.shared.u64 	%rd377, [_ZZ22bc_gpu_update_edge_optILb1ELi2EEvPfPKiS2_S2_iiPiPyS0_S3_S4_S0_S3_S3_S3_S3_S3_S3_S3_mmmmS2_iiiiE5Q_row];
	mul.wide.u32 	%rd378, %r499, 4;
	add.s64 	%rd379, %rd377, %rd378;
	ld.u32 	%r467, [%rd379];
$L__BB7_45:
	mul.wide.s32 	%rd380, %r467, 4;
	add.s64 	%rd381, %rd1, %rd380;
	ld.global.nc.u32 	%r468, [%rd381];
	ld.global.nc.u32 	%r16, [%rd381+4];
	setp.ge.s32 	%p109, %r468, %r16;
	@%p109 bra 	$L__BB7_54;
	ld.shared.u64 	%rd558, [_ZZ22bc_gpu_update_edge_optILb1ELi2EEvPfPKiS2_S2_iiPiPyS0_S3_S4_S0_S3_S3_S3_S3_S3_S3_S3_mmmmS2_iiiiE5d_row];
$L__BB7_47:
	mul.wide.s32 	%rd382, %r468, 4;
	add.s64 	%rd383, %rd2, %rd382;
	ld.global.nc.u32 	%r18, [%rd383];
	mul.wide.s32 	%rd384, %r18, 4;
	add.s64 	%rd385, %rd558, %rd384;
	ld.u32 	%r281, [%rd385];
	mul.wide.s32 	%rd386, %r467, 4;
	add.s64 	%rd387, %rd558, %rd386;
	ld.u32 	%r282, [%rd387];
	add.s32 	%r283, %r282, 1;
	setp.ne.s32 	%p110, %r281, %r283;
	@%p110 bra 	$L__BB7_53;
	ld.shared.u64 	%rd388, [_ZZ22bc_gpu_update_edge_optILb1ELi2EEvPfPKiS2_S2_iiPiPyS0_S3_S4_S0_S3_S3_S3_S3_S3_S3_S3_mmmmS2_iiiiE11touched_row];
	mul.wide.s32 	%rd389, %r18, 4;
	add.s64 	%rd390, %rd388, %rd389;
	ld.u32 	%r284, [%rd390];
	setp.ne.s32 	%p111, %r284, 0;
	@%p111 bra 	$L__BB7_52;
	atom.shared.add.u32 	%r19, [_ZZ22bc_gpu_update_edge_optILb1ELi2EEvPfPKiS2_S2_iiPiPyS0_S3_S4_S0_S3_S3_S3_S3_S3_S3_S3_mmmmS2_iiiiE6Q2_len], 1;
	setp.gt.s32 	%p112, %r19, 3049;
	@%p112 bra 	$L__BB7_51;
	shl.b32 	%r285, %r19, 2;
	mov.u32 	%r286, _ZZ22bc_gpu_update_edge_optILb1ELi2EEvPfPKiS2_S2_iiPiPyS0_S3_S4_S0_S3_S3_S3_S3_S3_S3_S3_mmmmS2_iiiiE9Q2_shared;
	add.s32 	%r287, %r286, %r285;
	st.shared.u32 	[%r287], %r18;
	bra.uni 	$L__BB7_52;
$L__BB7_51:
	ld.shared.u64 	%rd391, [_ZZ22bc_gpu_update_edge_optILb1ELi2EEvPfPKiS2_S2_iiPiPyS0_S3_S4_S0_S3_S3_S3_S3_S3_S3_S3_mmmmS2_iiiiE6Q2_row];
	mul.wide.u32 	%rd392, %r19, 4;
	add.s64 	%rd393, %rd391, %rd392;
	st.u32 	[%rd393], %r18;
$L__BB7_52:
	ld.shared.u64 	%rd394, [_ZZ22bc_gpu_update_edge_optILb1ELi2EEvPfPKiS2_S2_iiPiPyS0_S3_S4_S0_S3_S3_S3_S3_S3_S3_S3_mmmmS2_iiiiE13sigma_hat_row];
	mul.wide.s32 	%rd395, %r18, 8;
	add.s64 	%rd396, %rd394, %rd395;
	mul.wide.s32 	%rd397, %r467, 8;
	add.s64 	%rd398, %rd394, %rd397;
	ld.u64 	%rd399, [%rd398];
	ld.shared.u64 	%rd400, [_ZZ22bc_gpu_update_edge_optILb1ELi2EEvPfPKiS2_S2_iiPiPyS0_S3_S4_S0_S3_S3_S3_S3_S3_S3_S3_mmmmS2_iiiiE9sigma_row];
	add.s64 	%rd401, %rd400, %rd397;
	ld.u64 	%rd402, [%rd401];
	sub.s64 	%rd403, %rd399, %rd402;
	atom.add.u64 	%rd404, [%rd396], %rd403;
	ld.shared.u64 	%rd558, [_ZZ22bc_gpu_update_edge_optILb1ELi2EEvPfPKiS2_S2_iiPiPyS0_S3_S4_S0_S3_S3_S3_S3_S3_S3_S3_mmmmS2_iiiiE5d_row];
$L__BB7_53:
	add.s32 	%r468, %r468, 1;
	setp.lt.s32 	%p113, %r468, %r16;
	@%p113 bra 	$L__BB7_47;
$L__BB7_54:
	bar.sync 	0;
	@%p4 bra 	$L__BB7_56;
	ld.shared.u32 	%r288, [_ZZ22bc_gpu_update_edge_optILb1ELi2EEvPfPKiS2_S2_iiPiPyS0_S3_S4_S0_S3_S3_S3_S3_S3_S3_S3_mmmmS2_iiiiE5Q_len];
	sub.s32 	%r289, %r288, %r4;
	st.shared.u32 	[_ZZ22bc_gpu_update_edge_optILb1ELi2EEvPfPKiS2_S2_iiPiPyS0_S3_S4_S0_S3_S3_S3_S3_S3_S3_S3_mmmmS2_iiiiE5Q_len], %r289;
$L__BB7_56:
	bar.sync 	0;
	ld.shared.u32 	%r290, [_ZZ22bc_gpu_update_edge_optILb1ELi2EEvPfPKiS2_S2_iiPiPyS0_S3_S4_S0_S3_S3_S3_S3_S3_S3_S3_mmmmS2_iiiiE5Q_len];
	setp.gt.s32 	%p115, %r290, 0;
	@%p115 bra 	$L__BB7_167;
	ld.shared.u32 	%r470, [_ZZ22bc_gpu_update_edge_optILb1ELi2EEvPfPKiS2_S2_iiPiPyS0_S3_S4_S0_S3_S3_S3_S3_S3_S3_S3_mmmmS2_iiiiE6Q2_len];
	setp.eq.s32 	%p116, %r470, 0;
	@%p116 bra 	$L__BB7_169;
	setp.ge.s32 	%p117, %r1, %r470;
	@%p117 bra 	$L__BB7_64;
	mov.u32 	%r469, %r1;
$L__BB7_60:
	setp.gt.s32 	%p118, %r469, 3049;
	@%p118 bra 	$L__BB7_62;
	ld.shared.u64 	%rd411, [_ZZ22bc_gpu_update_edge_optILb1ELi2EEvPfPKiS2_S2_iiPiPyS0_S3_S4_S0_S3_S3_S3_S3_S3_S3_S3_mmmmS2_iiiiE11touched_row];
	shl.b32 	%r293, %r469, 2;
	mov.u32 	%r294, _ZZ22bc_gpu_update_edge_optILb1ELi2EEvPfPKiS2_S2_iiPiPyS0_S3_S4_S0_S3_S3_S3_S3_S3_S3_S3_mmmmS2_iiiiE9Q2_shared;
	add.s32 	%r295, %r294, %r293;
	ld.shared.u32 	%r296, [%r295];
	mul.wide.s32 	%rd412, %r296, 4;
	add.s64 	%rd413, %rd411, %rd412;
	mov.b32 	%r297, -1;
	st.u32 	[%rd413], %r297;
	bra.uni 	$L__BB7_63;
$L__BB7_62:
	ld.shared.u64 	%rd405, [_ZZ22bc_gpu_update_edge_optILb1ELi2EEvPfPKiS2_S2_iiPiPyS0_S3_S4_S0_S3_S3_S3_S3_S3_S3_S3_mmmmS2_iiiiE11touched_row];
	ld.shared.u64 	%rd406, [_ZZ22bc_gpu_update_edge_optILb1ELi2EEvPfPKiS2_S2_iiPiPyS0_S3_S4_S0_S3_S3_S3_S3_S3_S3_S3_mmmmS2_iiiiE6Q2_row];
	mul.wide.u32 	%rd407, %r469, 4;
	add.s64 	%rd408, %rd406, %rd407;
	ld.u32 	%r291, [%rd408];
	mul.wide.s32 	%rd409, %r291, 4;
	add.s64 	%rd410, %rd405, %rd409;
	mov.b32 	%r292, -1;
	st.u32 	[%rd410], %r292;
$L__BB7_63:
	add.s32 	%r469, %r469, %r4;
	ld.shared.u32 	%r470, [_ZZ22bc_gpu_update_edge_optILb1ELi2EEvPfPKiS2_S2_iiPiPyS0_S3_S4_S0_S3_S3_S3_S3_S3_S3_S3_mmmmS2_iiiiE6Q2_len];
	setp.lt.s32 	%p119, %r469, %r470;
	@%p119 bra 	$L__BB7_60;
$L__BB7_64:
	setp.lt.u32 	%p120, %r470, 2;
	mov.u32 	%r472, %r470;
	@%p120 bra 	$L__BB7_70;
	add.s32 	%r298, %r470, -1;
	shr.s32 	%r299, %r298, 1;
	or.b32  	%r300, %r299, %r298;
	shr.s32 	%r301, %r300, 2;
	or.b32  	%r302, %r301, %r300;
	shr.s32 	%r303, %r302, 4;
	or.b32  	%r304, %r303, %r302;
	shr.s32 	%r305, %r304, 8;
	or.b32  	%r306, %r305, %r304;
	shr.s32 	%r307, %r306, 16;
	or.b32  	%r26, %r307, %r306;
	add.s32 	%r472, %r26, 1;
	add.s32 	%r471, %r470, %r1;
	setp.gt.s32 	%p121, %r471, %r26;
	@%p121 bra 	$L__BB7_70;
$L__BB7_66:
	setp.gt.s32 	%p122, %r471, 3049;
	@%p122 bra 	$L__BB7_68;
	shl.b32 	%r309, %r471, 2;
	mov.u32 	%r310, _ZZ22bc_gpu_update_edge_optILb1ELi2EEvPfPKiS2_S2_iiPiPyS0_S3_S4_S0_S3_S3_S3_S3_S3_S3_S3_mmmmS2_iiiiE9Q2_shared;
	add.s32 	%r311, %r310, %r309;
	mov.b32 	%r312, 2147483647;
	st.shared.u32 	[%r311], %r312;
	bra.uni 	$L__BB7_69;
$L__BB7_68:
	ld.shared.u64 	%rd414, [_ZZ22bc_gpu_update_edge_optILb1ELi2EEvPfPKiS2_S2_iiPiPyS0_S3_S4_S0_S3_S3_S3_S3_S3_S3_S3_mmmmS2_iiiiE6Q2_row];
	mul.wide.u32 	%rd415, %r471, 4;
	add.s64 	%rd416, %rd414, %rd415;
	mov.b32 	%r308, 2147483647;
	st.u32 	[%rd416], %r308;
$L__BB7_69:
	add.s32 	%r471, %r471, %r4;
	setp.le.s32 	%p123, %r471, %r26;
	@%p123 bra 	$L__BB7_66;
$L__BB7_70:
	bar.sync 	0;
	setp.lt.s32 	%p124, %r472, 3050;
	mov.u32 	%r473, %r1;
	@%p124 bra 	$L__BB7_71;
	bra.uni 	$L__BB7_80;
$L__BB7_71:
	setp.lt.s32 	%p125, %r472, 2;
	@%p125 bra 	$L__BB7_133;
	mov.b32 	%r486, 2;
$L__BB7_73:
	shr.s32 	%r487, %r486, 1;
	setp.lt.s32 	%p126, %r487, 1;
	@%p126 bra 	$L__BB7_132;
$L__BB7_74:
	setp.ge.u32 	%p127, %r1, %r472;
	@%p127 bra 	$L__BB7_131;
	mov.u32 	%r488, %r1;
$L__BB7_76:
	xor.b32  	%r74, %r488, %r487;
	setp.le.u32 	%p128, %r74, %r488;
	@%p128 bra 	$L__BB7_130;
	and.b32  	%r314, %r488, %r486;
	setp.ne.s32 	%p129, %r314, 0;
	@%p129 bra 	$L__BB7_128;
	shl.b32 	%r318, %r488, 2;
	mov.u32 	%r319, _ZZ22bc_gpu_update_edge_optILb1ELi2EEvPfPKiS2_S2_iiPiPyS0_S3_S4_S0_S3_S3_S3_S3_S3_S3_S3_mmmmS2_iiiiE9Q2_shared;
	add.s32 	%r75, %r319, %r318;
	ld.shared.u32 	%r76, [%r75];
	shl.b32 	%r320, %r74, 2;
	add.s32 	%r77, %r319, %r320;
	ld.shared.u32 	%r78, [%r77];
	setp.le.s32 	%p131, %r76, %r78;
	@%p131 bra 	$L__BB7_130;
	st.shared.u32 	[%r75], %r78;
	st.shared.u32 	[%r77], %r76;
	bra.uni 	$L__BB7_130;
$L__BB7_80:
	shl.b32 	%r392, %r473, 2;
	mov.u32 	%r393, _ZZ22bc_gpu_update_edge_optILb1ELi2EEvPfPKiS2_S2_iiPiPyS0_S3_S4_S0_S3_S3_S3_S3_S3_S3_S3_mmmmS2_iiiiE9Q2_shared;
	add.s32 	%r394, %r393, %r392;
	ld.shared.u32 	%r395, [%r394];
	ld.shared.u64 	%rd420, [_ZZ22bc_gpu_update_edge_optILb1ELi2EEvPfPKiS2_S2_iiPiPyS0_S3_S4_S0_S3_S3_S3_S3_S3_S3_S3_mmmmS2_iiiiE6Q2_row];
	mul.wide.u32 	%rd421, %r473, 4;
	add.s64 	%rd422, %rd420, %rd421;
	st.u32 	[%rd422], %r395;
	add.s32 	%r473, %r473, %r4;
	setp.lt.u32 	%p156, %r473, 3050;
	@%p156 bra 	$L__BB7_80;
	mov.b32 	%r474, 2;
	ld.shared.u64 	%rd21, [_ZZ22bc_gpu_update_edge_optILb1ELi2EEvPfPKiS2_S2_iiPiPyS0_S3_S4_S0_S3_S3_S3_S3_S3_S3_S3_mmmmS2_iiiiE6Q2_row];
$L__BB7_82:
	shr.s32 	%r475, %r474, 1;
	setp.lt.s32 	%p157, %r475, 1;
	@%p157 bra 	$L__BB7_93;
$L__BB7_83:
	setp.ge.u32 	%p158, %r1, %r472;
	@%p158 bra 	$L__BB7_92;
	mov.u32 	%r476, %r1;
$L__BB7_85:
	xor.b32  	%r38, %r476, %r475;
	setp.le.u32 	%p159, %r38, %r476;
	@%p159 bra 	$L__BB7_91;
	and.b32  	%r397, %r476, %r474;
	setp.ne.s32 	%p160, %r397, 0;
	@%p160 bra 	$L__BB7_89;
	mul.wide.u32 	%rd425, %r476, 4;
	add.s64 	%rd22, %rd21, %rd425;
	ld.u32 	%r39, [%rd22];
	mul.wide.s32 	%rd426, %r38, 4;
	add.s64 	%rd23, %rd21, %rd426;
	ld.u32 	%r40, [%rd23];
	setp.le.s32 	%p162, %r39, %r40;
	@%p162 bra 	$L__BB7_91;
	st.u32 	[%rd22], %r40;
	st.u32 	[%rd23], %r39;
	bra.uni 	$L__BB7_91;
$L__BB7_89:
	mul.wide.u32 	%rd423, %r476, 4;
	add.s64 	%rd24, %rd21, %rd423;
	ld.u32 	%r41, [%rd24];
	mul.wide.s32 	%rd424, %r38, 4;
	add.s64 	%rd25, %rd21, %rd424;
	ld.u32 	%r42, [%rd25];
	setp.ge.s32 	%p161, %r41, %r42;
	@%p161 bra 	$L__BB7_91;
	st.u32 	[%rd24], %r42;
	st.u32 	[%rd25], %r41;
$L__BB7_91:
	add.s32 	%r476, %r476, %r4;
	setp.lt.u32 	%p163, %r476, %r472;
	@%p163 bra 	$L__BB7_85;
$L__BB7_92:
	bar.sync 	0;
	shr.u32 	%r44, %r475, 1;
	setp.gt.u32 	%p164, %r475, 1;
	mov.u32 	%r475, %r44;
	@%p164 bra 	$L__BB7_83;
$L__BB7_93:
	shl.b32 	%r474, %r474, 1;
	setp.le.s32 	%p165, %r474, %r472;
	@%p165 bra 	$L__BB7_82;
	setp.ge.u32 	%p166, %r1, %r472;
	ld.shared.u64 	%rd26, [_ZZ22bc_gpu_update_edge_optILb1ELi2EEvPfPKiS2_S2_iiPiPyS0_S3_S4_S0_S3_S3_S3_S3_S3_S3_S3_mmmmS2_iiiiE5Q_row];
	@%p166 bra 	$L__BB7_102;
	ld.shared.u64 	%rd27, [_ZZ22bc_gpu_update_edge_optILb1ELi2EEvPfPKiS2_S2_iiPiPyS0_S3_S4_S0_S3_S3_S3_S3_S3_S3_S3_mmmmS2_iiiiE6Q2_row];
	mov.u32 	%r477, %r1;
$L__BB7_96:
	setp.ne.s32 	%p167, %r477, 0;
	@%p167 bra 	$L__BB7_98;
	mov.b32 	%r403, 1;
	st.u32 	[%rd26], %r403;
	bra.uni 	$L__BB7_101;
$L__BB7_98:
	mul.wide.u32 	%rd427, %r477, 4;
	add.s64 	%rd428, %rd27, %rd427;
	ld.u32 	%r398, [%rd428];
	add.s32 	%r399, %r477, -1;
	mul.wide.u32 	%rd429, %r399, 4;
	add.s64 	%rd430, %rd27, %rd429;
	ld.u32 	%r400, [%rd430];
	setp.ne.s32 	%p168, %r398, %r400;
	@%p168 bra 	$L__BB7_100;
	mul.wide.u32 	%rd433, %r477, 4;
	add.s64 	%rd434, %rd26, %rd433;
	mov.b32 	%r402, 0;
	st.u32 	[%rd434], %r402;
	bra.uni 	$L__BB7_101;
$L__BB7_100:
	mul.wide.u32 	%rd431, %r477, 4;
	add.s64 	%rd432, %rd26, %rd431;
	mov.b32 	%r401, 1;
	st.u32 	[%rd432], %r401;
$L__BB7_101:
	add.s32 	%r477, %r477, %r4;
	setp.lt.u32 	%p169, %r477, %r472;
	@%p169 bra 	$L__BB7_96;
$L__BB7_102:
	bar.sync 	0;
	ld.shared.u64 	%rd28, [_ZZ22bc_gpu_update_edge_optILb1ELi2EEvPfPKiS2_S2_iiPiPyS0_S3_S4_S0_S3_S3_S3_S3_S3_S3_S3_mmmmS2_iiiiE5Q_row];
	ld.shared.u64 	%rd29, [_ZZ22bc_gpu_update_edge_optILb1ELi2EEvPfPKiS2_S2_iiPiPyS0_S3_S4_S0_S3_S3_S3_S3_S3_S3_S3_mmmmS2_iiiiE8temp_row];
	@%p166 bra 	$L__BB7_105;
	mov.u32 	%r478, %r1;
$L__BB7_104:
	mul.wide.u32 	%rd435, %r478, 4;
	add.s64 	%rd436, %rd28, %rd435;
	ld.u32 	%r404, [%rd436];
	add.s64 	%rd437, %rd29, %rd435;
	st.u32 	[%rd437], %r404;
	add.s32 	%r478, %r478, %r4;
	setp.lt.u32 	%p171, %r478, %r472;
	@%p171 bra 	$L__BB7_104;
$L__BB7_105:
	bar.sync 	0;
	mov.b32 	%r481, 0;
	mov.b32 	%r479, 1;
	mov.u32 	%r480, %r479;
$L__BB7_106:
	xor.b32  	%r481, %r481, 1;
	xor.b32  	%r480, %r480, 1;
	bar.sync 	0;
	@%p166 bra 	$L__BB7_111;
	mul.lo.s32 	%r56, %r480, %r472;
	mul.lo.s32 	%r57, %r481, %r472;
	mov.u32 	%r482, %r1;
$L__BB7_108:
	add.s32 	%r59, %r482, %r56;
	mul.wide.u32 	%rd438, %r59, 4;
	add.s64 	%rd439, %rd29, %rd438;
	ld.u32 	%r60, [%rd439];
	add.s32 	%r407, %r482, %r57;
	mul.wide.u32 	%rd440, %r407, 4;
	add.s64 	%rd30, %rd29, %rd440;
	st.u32 	[%rd30], %r60;
	setp.lt.u32 	%p173, %r482, %r479;
	@%p173 bra 	$L__BB7_110;
	sub.s32 	%r408, %r59, %r479;
	mul.wide.u32 	%rd441, %r408, 4;
	add.s64 	%rd442, %rd29, %rd441;
	ld.u32 	%r409, [%rd442];
	add.s32 	%r410, %r60, %r409;
	st.u32 	[%rd30], %r410;
$L__BB7_110:
	add.s32 	%r482, %r482, %r4;
	setp.lt.u32 	%p174, %r482, %r472;
	@%p174 bra 	$L__BB7_108;
$L__BB7_111:
	shl.b32 	%r479, %r479, 1;
	setp.lt.s32 	%p175, %r479, %r472;
	@%p175 bra 	$L__BB7_106;
	@%p166 bra 	$L__BB7_115;
	mul.lo.s32 	%r50, %r481, %r472;
	mov.u32 	%r483, %r1;
$L__BB7_114:
	add.s32 	%r411, %r483, %r50;
	mul.wide.u32 	%rd443, %r411, 4;
	add.s64 	%rd444, %rd29, %rd443;
	ld.u32 	%r412, [%rd444];
	mul.wide.u32 	%rd445, %r483, 4;
	add.s64 	%rd446, %rd28, %rd445;
	st.u32 	[%rd446], %r412;
	add.s32 	%r483, %r483, %r4;
	setp.lt.u32 	%p177, %r483, %r472;
	@%p177 bra 	$L__BB7_114;
$L__BB7_115:
	bar.sync 	0;
	@%p4 bra 	$L__BB7_117;
	ld.shared.u64 	%rd447, [_ZZ22bc_gpu_update_edge_optILb1ELi2EEvPfPKiS2_S2_iiPiPyS0_S3_S4_S0_S3_S3_S3_S3_S3_S3_S3_mmmmS2_iiiiE5Q_row];
	ld.shared.u32 	%r413, [_ZZ22bc_gpu_update_edge_optILb1ELi2EEvPfPKiS2_S2_iiPiPyS0_S3_S4_S0_S3_S3_S3_S3_S3_S3_S3_mmmmS2_iiiiE6Q2_len];
	mul.wide.s32 	%rd448, %r413, 4;
	add.s64 	%rd449, %rd447, %rd448;
	ld.u32 	%r414, [%rd449+-4];
	st.shared.u32 	[_ZZ22bc_gpu_update_edge_optILb1ELi2EEvPfPKiS2_S2_iiPiPyS0_S3_S4_S0_S3_S3_S3_S3_S3_S3_S3_mmmmS2_iiiiE5Q_len], %r414;
	mov.b32 	%r415, 0;
	st.shared.u32 	[_ZZ22bc_gpu_update_edge_optILb1ELi2EEvPfPKiS2_S2_iiPiPyS0_S3_S4_S0_S3_S3_S3_S3_S3_S3_S3_mmmmS2_iiiiE6Q2_len], %r415;
$L__BB7_117:
	bar.sync 	0;
	setp.ge.s32 	%p179, %r1, %r472;
	@%p179 bra 	$L__BB7_125;
	mov.u32 	%r484, %r1;
$L__BB7_119:
	setp.ne.s32 	%p180, %r484, 0;
	@%p180 bra 	$L__BB7_122;
	ld.shared.u64 	%rd459, [_ZZ22bc_gpu_update_edge_optILb1ELi2EEvPfPKiS2_S2_iiPiPyS0_S3_S4_S0_S3_S3_S3_S3_S3_S3_S3_mmmmS2_iiiiE5Q_row];
	ld.u32 	%r419, [%rd459];
	setp.ne.s32 	%p182, %r419, 1;
	@%p182 bra 	$L__BB7_124;
	ld.shared.u64 	%rd460, [_ZZ22bc_gpu_update_edge_optILb1ELi2EEvPfPKiS2_S2_iiPiPyS0_S3_S4_S0_S3_S3_S3_S3_S3_S3_S3_mmmmS2_iiiiE6Q2_row];
	ld.u32 	%r420, [%rd460];
	ld.shared.u64 	%rd461, [_ZZ22bc_gpu_update_edge_optILb1ELi2EEvPfPKiS2_S2_iiPiPyS0_S3_S4_S0_S3_S3_S3_S3_S3_S3_S3_mmmmS2_iiiiE8temp_row];
	st.u32 	[%rd461], %r420;
	bra.uni 	$L__BB7_124;
$L__BB7_122:
	ld.shared.u64 	%rd450, [_ZZ22bc_gpu_update_edge_optILb1ELi2EEvPfPKiS2_S2_iiPiPyS0_S3_S4_S0_S3_S3_S3_S3_S3_S3_S3_mmmmS2_iiiiE5Q_row];
	mul.wide.s32 	%rd451, %r484, 4;
	add.s64 	%rd452, %rd450, %rd451;
	ld.u32 	%r66, [%rd452];
	ld.u32 	%r416, [%rd452+-4];
	sub.s32 	%r417, %r66, %r416;
	setp.ne.s32 	%p181, %r417, 1;
	@%p181 bra 	$L__BB7_124;
	ld.shared.u64 	%rd453, [_ZZ22bc_gpu_update_edge_optILb1ELi2EEvPfPKiS2_S2_iiPiPyS0_S3_S4_S0_S3_S3_S3_S3_S3_S3_S3_mmmmS2_iiiiE6Q2_row];
	mul.wide.s32 	%rd454, %r484, 4;
	add.s64 	%rd455, %rd453, %rd454;
	ld.u32 	%r418, [%rd455];
	ld.shared.u64 	%rd456, [_ZZ22bc_gpu_update_edge_optILb1ELi2EEvPfPKiS2_S2_iiPiPyS0_S3_S4_S0_S3_S3_S3_S3_S3_S3_S3_mmmmS2_iiiiE8temp_row];
	mul.wide.s32 	%rd457, %r66, 4;
	add.s64 	%rd458, %rd456, %rd457;
	st.u32 	[%rd458+-4], %r418;
$L__BB7_124:
	add.s32 	%r484, %r484, %r4;
	setp.lt.s32 	%p183, %r484, %r472;
	@%p183 bra 	$L__BB7_119;
$L__BB7_125:
	bar.sync 	0;
	ld.shared.u32 	%r421, [_ZZ22bc_gpu_update_edge_optILb1ELi2EEvPfPKiS2_S2_iiPiPyS0_S3_S4_S0_S3_S3_S3_S3_S3_S3_S3_mmmmS2_iiiiE5Q_len];
	setp.ge.s32 	%p184, %r1, %r421;
	mov.u32 	%r499, %r1;
	@%p184 bra 	$L__BB7_168;
	mov.u32 	%r485, %r1;
$L__BB7_127:
	ld.shared.u64 	%rd462, [_ZZ22bc_gpu_update_edge_optILb1ELi2EEvPfPKiS2_S2_iiPiPyS0_S3_S4_S0_S3_S3_S3_S3_S3_S3_S3_mmmmS2_iiiiE8temp_row];
	mul.wide.s32 	%rd463, %r485, 4;
	add.s64 	%rd464, %rd462, %rd463;
	ld.u32 	%r422, [%rd464];
	ld.shared.u64 	%rd465, [_ZZ22bc_gpu_update_edge_optILb1ELi2EEvPfPKiS2_S2_iiPiPyS0_S3_S4_S0_S3_S3_S3_S3_S3_S3_S3_mmmmS2_iiiiE5Q_row];
	add.s64 	%rd466, %rd465, %rd463;
	st.u32 	[%rd466], %r422;
	atom.shared.add.u32 	%r423, [_ZZ22bc_gpu_update_edge_optILb1ELi2EEvPfPKiS2_S2_iiPiPyS0_S3_S4_S0_S3_S3_S3_S3_S3_S3_S3_mmmmS2_iiiiE6QQ_len], 1;
	ld.shared.u64 	%rd467, [_ZZ22bc_gpu_update_edge_optILb1ELi2EEvPfPKiS2_S2_iiPiPyS0_S3_S4_S0_S3_S3_S3_S3_S3_S3_S3_mmmmS2_iiiiE8temp_row];
	add.s64 	%rd468, %rd467, %rd463;
	ld.u32 	%r424, [%rd468];
	ld.shared.u64 	%rd469, [_ZZ22bc_gpu_update_edge_optILb1ELi2EEvPfPKiS2_S2_iiPiPyS0_S3_S4_S0_S3_S3_S3_S3_S3_S3_S3_mmmmS2_iiiiE6QQ_row];
	mul.wide.s32 	%rd470, %r423, 4;
	add.s64 	%rd471, %rd469, %rd470;
	st.u32 	[%rd471], %r424;
	add.s32 	%r485, %r485, %r4;
	ld.shared.u32 	%r425, [_ZZ22bc_gpu_update_edge_optILb1ELi2EEvPfPKiS2_S2_iiPiPyS0_S3_S4_S0_S3_S3_S3_S3_S3_S3_S3_mmmmS2_iiiiE5Q_len];
	setp.lt.s32 	%p185, %r485, %r425;
	mov.u32 	%r499, %r1;
	@%p185 bra 	$L__BB7_127;
	bra.uni 	$L__BB7_168;
$L__BB7_128:
	shl.b32 	%r315, %r488, 2;
	mov.u32 	%r316, _ZZ22bc_gpu_update_edge_optILb1ELi2EEvPfPKiS2_S2_iiPiPyS0_S3_S4_S0_S3_S3_S3_S3_S3_S3_S3_mmmmS2_iiiiE9Q2_shared;
	add.s32 	%r79, %r316, %r315;
	ld.shared.u32 	%r80, [%r79];
	shl.b32 	%r317, %r74, 2;
	add.s32 	%r81, %r316, %r317;
	ld.shared.u32 	%r82, [%r81];
	setp.ge.s32 	%p130, %r80, %r82;
	@%p130 bra 	$L__BB7_130;
	st.shared.u32 	[%r79], %r82;
	st.shared.u32 	[%r81], %r80;
$L__BB7_130:
	add.s32 	%r488, %r488, %r4;
	setp.lt.u32 	%p132, %r488, %r472;
	@%p132 bra 	$L__BB7_76;
$L__BB7_131:
	bar.sync 	0;
	shr.u32 	%r84, %r487, 1;
	setp.gt.u32 	%p133, %r487, 1;
	mov.u32 	%r487, %r84;
	@%p133 bra 	$L__BB7_74;
$L__BB7_132:
	shl.b32 	%r486, %r486, 1;
	setp.gt.s32 	%p134, %r486, %r472;
	@%p134 bra 	$L__BB7_133;
	bra.uni 	$L__BB7_73;
$L__BB7_133:
	setp.ge.u32 	%p135, %r1, %r472;
	mov.u32 	%r489, %r1;
	@%p135 bra 	$L__BB7_140;
$L__BB7_134:
	setp.ne.s32 	%p136, %r489, 0;
	@%p136 bra 	$L__BB7_136;
	mov.b32 	%r334, 1;
	st.shared.u32 	[_ZZ22bc_gpu_update_edge_optILb1ELi2EEvPfPKiS2_S2_iiPiPyS0_S3_S4_S0_S3_S3_S3_S3_S3_S3_S3_mmmmS2_iiiiE8Q_shared], %r334;
	bra.uni 	$L__BB7_139;
$L__BB7_136:
	shl.b32 	%r321, %r489, 2;
	mov.u32 	%r322, _ZZ22bc_gpu_update_edge_optILb1ELi2EEvPfPKiS2_S2_iiPiPyS0_S3_S4_S0_S3_S3_S3_S3_S3_S3_S3_mmmmS2_iiiiE9Q2_shared;
	add.s32 	%r323, %r322, %r321;
	ld.shared.u32 	%r324, [%r323];
	ld.shared.u32 	%r325, [%r323+-4];
	setp.ne.s32 	%p137, %r324, %r325;
	@%p137 bra 	$L__BB7_138;
	shl.b32 	%r330, %r489, 2;
	mov.u32 	%r331, _ZZ22bc_gpu_update_edge_optILb1ELi2EEvPfPKiS2_S2_iiPiPyS0_S3_S4_S0_S3_S3_S3_S3_S3_S3_S3_mmmmS2_iiiiE8Q_shared;
	add.s32 	%r332, %r331, %r330;
	mov.b32 	%r333, 0;
	st.shared.u32 	[%r332], %r333;
	bra.uni 	$L__BB7_139;
$L__BB7_138:
	shl.b32 	%r326, %r489, 2;
	mov.u32 	%r327, _ZZ22bc_gpu_update_edge_optILb1ELi2EEvPfPKiS2_S2_iiPiPyS0_S3_S4_S0_S3_S3_S3_S3_S3_S3_S3_mmmmS2_iiiiE8Q_shared;
	add.s32 	%r328, %r327, %r326;
	mov.b32 	%r329, 1;
	st.shared.u32 	[%r328], %r329;
$L__BB7_139:
	add.s32 	%r489, %r489, %r4;
	setp.lt.u32 	%p138, %r489, %r472;
	@%p138 bra 	$L__BB7_134;
$L__BB7_140:
	bar.sync 	0;
	@%p135 bra 	$L__BB7_143;
	mov.u32 	%r490, %r1;
$L__BB7_142:
	shl.b32 	%r335, %r490, 2;
	mov.u32 	%r336, _ZZ22bc_gpu_update_edge_optILb1ELi2EEvPfPKiS2_S2_iiPiPyS0_S3_S4_S0_S3_S3_S3_S3_S3_S3_S3_mmmmS2_iiiiE8Q_shared;
	add.s32 	%r337, %r336, %r335;
	ld.shared.u32 	%r338, [%r337];
	mov.u32 	%r339, _ZZ22bc_gpu_update_edge_optILb1ELi2EEvPfPKiS2_S2_iiPiPyS0_S3_S4_S0_S3_S3_S3_S3_S3_S3_S3_mmmmS2_iiiiE4temp;
	add.s32 	%r340, %r339, %r335;
	st.shared.u32 	[%r340], %r338;
	add.s32 	%r490, %r490, %r4;
	setp.lt.u32 	%p140, %r490, %r472;
	@%p140 bra 	$L__BB7_142;
$L__BB7_143:
	bar.sync 	0;
	mov.b32 	%r494, 0;
	@%p125 bra 	$L__BB7_151;
	mov.b32 	%r494, 0;
	mov.b32 	%r492, 1;
	mov.u32 	%r493, %r492;
$L__BB7_145:
	xor.b32  	%r494, %r494, 1;
	xor.b32  	%r493, %r493, 1;
	bar.sync 	0;
	@%p135 bra 	$L__BB7_150;
	mul.lo.s32 	%r97, %r493, %r472;
	mul.lo.s32 	%r98, %r494, %r472;
	mov.u32 	%r495, %r1;
$L__BB7_147:
	add.s32 	%r100, %r495, %r97;
	shl.b32 	%r344, %r100, 2;
	mov.u32 	%r345, _ZZ22bc_gpu_update_edge_optILb1ELi2EEvPfPKiS2_S2_iiPiPyS0_S3_S4_S0_S3_S3_S3_S3_S3_S3_S3_mmmmS2_iiiiE4temp;
	add.s32 	%r346, %r345, %r344;
	ld.shared.u32 	%r101, [%r346];
	add.s32 	%r347, %r495, %r98;
	shl.b32 	%r348, %r347, 2;
	add.s32 	%r102, %r345, %r348;
	st.shared.u32 	[%r102], %r101;
	setp.lt.u32 	%p143, %r495, %r492;
	@%p143 bra 	$L__BB7_149;
	sub.s32 	%r349, %r100, %r492;
	shl.b32 	%r350, %r349, 2;
	mov.u32 	%r351, _ZZ22bc_gpu_update_edge_optILb1ELi2EEvPfPKiS2_S2_iiPiPyS0_S3_S4_S0_S3_S3_S3_S3_S3_S3_S3_mmmmS2_iiiiE4temp;
	add.s32 	%r352, %r351, %r350;
	ld.shared.u32 	%r353, [%r352];
	add.s32 	%r354, %r101, %r353;
	st.shared.u32 	[%r102], %r354;
$L__BB7_149:
	add.s32 	%r495, %r495, %r4;
	setp.lt.u32 	%p144, %r495, %r472;
	@%p144 bra 	$L__BB7_147;
$L__BB7_150:
	shl.b32 	%r492, %r492, 1;
	setp.lt.s32 	%p145, %r492, %r472;
	@%p145 bra 	$L__BB7_145;
$L__BB7_151:
	@%p135 bra 	$L__BB7_154;
	mul.lo.s32 	%r91, %r494, %r472;
	mov.u32 	%r496, %r1;
$L__BB7_153:
	add.s32 	%r355, %r496, %r91;
	shl.b32 	%r356, %r355, 2;
	mov.u32 	%r357, _ZZ22bc_gpu_update_edge_optILb1ELi2EEvPfPKiS2_S2_iiPiPyS0_S3_S4_S0_S3_S3_S3_S3_S3_S3_S3_mmmmS2_iiiiE4temp;
	add.s32 	%r358, %r357, %r356;
	ld.shared.u32 	%r359, [%r358];
	shl.b32 	%r360, %r496, 2;
	mov.u32 	%r361, _ZZ22bc_gpu_update_edge_optILb1ELi2EEvPfPKiS2_S2_iiPiPyS0_S3_S4_S0_S3_S3_S3_S3_S3_S3_S3_mmmmS2_iiiiE8Q_shared;
	add.s32 	%r362, %r361, %r360;
	st.shared.u32 	[%r362], %r359;
	add.s32 	%r496, %r496, %r4;
	setp.lt.u32 	%p147, %r496, %r472;
	@%p147 bra 	$L__BB7_153;
$L__BB7_154:
	bar.sync 	0;
	@%p4 bra 	$L__BB7_156;
	ld.shared.u32 	%r363, [_ZZ22bc_gpu_update_edge_optILb1ELi2EEvPfPKiS2_S2_iiPiPyS0_S3_S4_S0_S3_S3_S3_S3_S3_S3_S3_mmmmS2_iiiiE6Q2_len];
	shl.b32 	%r364, %r363, 2;
	mov.u32 	%r365, _ZZ22bc_gpu_update_edge_optILb1ELi2EEvPfPKiS2_S2_iiPiPyS0_S3_S4_S0_S3_S3_S3_S3_S3_S3_S3_mmmmS2_iiiiE8Q_shared;
	add.s32 	%r366, %r365, %r364;
	ld.shared.u32 	%r367, [%r366+-4];
	st.shared.u32 	[_ZZ22bc_gpu_update_edge_optILb1ELi2EEvPfPKiS2_S2_iiPiPyS0_S3_S4_S0_S3_S3_S3_S3_S3_S3_S3_mmmmS2_iiiiE5Q_len], %r367;
	mov.b32 	%r368, 0;
	st.shared.u32 	[_ZZ22bc_gpu_update_edge_optILb1ELi2EEvPfPKiS2_S2_iiPiPyS0_S3_S4_S0_S3_S3_S3_S3_S3_S3_S3_mmmmS2_iiiiE6Q2_len], %r368;
$L__BB7_156:
	bar.sync 	0;
	setp.ge.s32 	%p149, %r1, %r472;
	@%p149 bra 	$L__BB7_164;
	ld.shared.u32 	%r107, [_ZZ22bc_gpu_update_edge_optILb1ELi2EEvPfPKiS2_S2_iiPiPyS0_S3_S4_S0_S3_S3_S3_S3_S3_S3_S3_mmmmS2_iiiiE8Q_shared];
	ld.shared.u32 	%r108, [_ZZ22bc_gpu_update_edge_optILb1ELi2EEvPfPKiS2_S2_iiPiPyS0_S3_S4_S0_S3_S3_S3_S3_S3_S3_S3_mmmmS2_iiiiE9Q2_shared];
	shl.b32 	%r369, %r107, 2;
	mov.u32 	%r370, _ZZ22bc_gpu_update_edge_optILb1ELi2EEvPfPKiS2_S2_iiPiPyS0_S3_S4_S0_S3_S3_S3_S3_S3_S3_S3_mmmmS2_iiiiE4temp;
	add.s32 	%r109, %r370, %r369;
	mov.u32 	%r497, %r1;
$L__BB7_158:
	setp.ne.s32 	%p150, %r497, 0;
	@%p150 bra 	$L__BB7_161;
	setp.ne.s32 	%p152, %r107, 1;
	@%p152 bra 	$L__BB7_163;
	st.shared.u32 	[%r109+-4], %r108;
	bra.uni 	$L__BB7_163;
$L__BB7_161:
	shl.b32 	%r371, %r497, 2;
	mov.u32 	%r372, _ZZ22bc_gpu_update_edge_optILb1ELi2EEvPfPKiS2_S2_iiPiPyS0_S3_S4_S0_S3_S3_S3_S3_S3_S3_S3_mmmmS2_iiiiE8Q_shared;
	add.s32 	%r373, %r372, %r371;
	ld.shared.u32 	%r111, [%r373];
	ld.shared.u32 	%r374, [%r373+-4];
	sub.s32 	%r375, %r111, %r374;
	setp.ne.s32 	%p151, %r375, 1;
	@%p151 bra 	$L__BB7_163;
	shl.b32 	%r376, %r497, 2;
	mov.u32 	%r377, _ZZ22bc_gpu_update_edge_optILb1ELi2EEvPfPKiS2_S2_iiPiPyS0_S3_S4_S0_S3_S3_S3_S3_S3_S3_S3_mmmmS2_iiiiE9Q2_shared;
	add.s32 	%r378, %r377, %r376;
	ld.shared.u32 	%r379, [%r378];
	shl.b32 	%r380, %r111, 2;
	mov.u32 	%r381, _ZZ22bc_gpu_update_edge_optILb1ELi2EEvPfPKiS2_S2_iiPiPyS0_S3_S4_S0_S3_S3_S3_S3_S3_S3_S3_mmmmS2_iiiiE4temp;
	add.s32 	%r382, %r381, %r380;
	st.shared.u32 	[%r382+-4], %r379;
$L__BB7_163:
	add.s32 	%r497, %r497, %r4;
	setp.lt.s32 	%p153, %r497, %r472;
	@%p153 bra 	$L__BB7_158;
$L__BB7_164:
	bar.sync 	0;
	ld.shared.u32 	%r383, [_ZZ22bc_gpu_update_edge_optILb1ELi2EEvPfPKiS2_S2_iiPiPyS0_S3_S4_S0_S3_S3_S3_S3_S3_S3_S3_mmmmS2_iiiiE5Q_len];
	setp.ge.s32 	%p154, %r1, %r383;
	mov.u32 	%r499, %r1;
	@%p154 bra 	$L__BB7_168;
	mov.u32 	%r498, %r1;
$L__BB7_166:
	shl.b32 	%r384, %r498, 2;
	mov.u32 	%r385, _ZZ22bc_gpu_update_edge_optILb1ELi2EEvPfPKiS2_S2_iiPiPyS0_S3_S4_S0_S3_S3_S3_S3_S3_S3_S3_mmmmS2_iiiiE4temp;
	add.s32 	%r386, %r385, %r384;
	ld.shared.u32 	%r387, [%r386];
	mov.u32 	%r388, _ZZ22bc_gpu_update_edge_optILb1ELi2EEvPfPKiS2_S2_iiPiPyS0_S3_S4_S0_S3_S3_S3_S3_S3_S3_S3_mmmmS2_iiiiE8Q_shared;
	add.s32 	%r389, %r388, %r384;
	st.shared.u32 	[%r389], %r387;
	atom.shared.add.u32 	%r390, [_ZZ22bc_gpu_update_edge_optILb1ELi2EEvPfPKiS2_S2_iiPiPyS0_S3_S4_S0_S3_S3_S3_S3_S3_S3_S3_mmmmS2_iiiiE6QQ_len], 1;
	ld.shared.u64 	%rd417, [_ZZ22bc_gpu_update_edge_optILb1ELi2EEvPfPKiS2_S2_iiPiPyS0_S3_S4_S0_S3_S3_S3_S3_S3_S3_S3_mmmmS2_iiiiE6QQ_row];
	mul.wide.s32 	%rd418, %r390, 4;
	add.s64 	%rd419, %rd417, %rd418;
	st.u32 	[%rd419], %r387;
	add.s32 	%r498, %r498, %r4;
	ld.shared.u32 	%r391, [_ZZ22bc_gpu_update_edge_optILb1ELi2EEvPfPKiS2_S2_iiPiPyS0_S3_S4_S0_S3_S3_S3_S3_S3_S3_S3_mmmmS2_iiiiE5Q_len];
	setp.lt.s32 	%p155, %r498, %r391;
	mov.u32 	%r499, %r1;
	@%p155 bra 	$L__BB7_166;
	bra.uni 	$L__BB7_168;
$L__BB7_167:
	add.s32 	%r499, %r499, %r4;
$L__BB7_168:
	bar.sync 	0;
	bra.uni 	$L__BB7_41;
$L__BB7_169:
	bar.sync 	0;
	@%p103 bra 	$L__BB7_172;
	ld.shared.u64 	%rd31, [_ZZ22bc_gpu_update_edge_optILb1ELi2EEvPfPKiS2_S2_iiPiPyS0_S3_S4_S0_S3_S3_S3_S3_S3_S3_S3_mmmmS2_iiiiE5d_row];
	mov.u32 	%r500, %r1;
$L__BB7_171:
	mul.wide.s32 	%rd472, %r500, 4;
	add.s64 	%rd473, %rd31, %rd472;
	ld.u32 	%r426, [%rd473];
	add.s32 	%r427, %r426, 1;
	atom.shared.max.s32 	%r428, [_ZZ22bc_gpu_update_edge_optILb1ELi2EEvPfPKiS2_S2_iiPiPyS0_S3_S4_S0_S3_S3_S3_S3_S3_S3_S3_mmmmS2_iiiiE13current_depth], %r427;
	add.s32 	%r500, %r500, %r4;
	setp.lt.s32 	%p187, %r500, %r167;
	@%p187 bra 	$L__BB7_171;
$L__BB7_172:
	bar.sync 	0;
	@%p4 bra 	$L__BB7_174;
	ld.shared.u32 	%r429, [_ZZ22bc_gpu_update_edge_optILb1ELi2EEvPfPKiS2_S2_iiPiPyS0_S3_S4_S0_S3_S3_S3_S3_S3_S3_S3_mmmmS2_iiiiE13current_depth];
	add.s32 	%r430, %r429, -1;
	st.shared.u32 	[_ZZ22bc_gpu_update_edge_optILb1ELi2EEvPfPKiS2_S2_iiPiPyS0_S3_S4_S0_S3_S3_S3_S3_S3_S3_S3_mmmmS2_iiiiE13current_depth], %r430;
$L__BB7_174:
	bar.sync 	0;
	@%p4 bra 	$L__BB7_176;
	mov.b32 	%r431, 0;
	st.shared.u32 	[_ZZ22bc_gpu_update_edge_optILb1ELi2EEvPfPKiS2_S2_iiPiPyS0_S3_S4_S0_S3_S3_S3_S3_S3_S3_S3_mmmmS2_iiiiE6Q2_len], %r431;
$L__BB7_176:
	bar.sync 	0;
	ld.shared.u32 	%r432, [_ZZ22bc_gpu_update_edge_optILb1ELi2EEvPfPKiS2_S2_iiPiPyS0_S3_S4_S0_S3_S3_S3_S3_S3_S3_S3_mmmmS2_iiiiE13current_depth];
	setp.lt.s32 	%p190, %r432, 2;
	@%p190 bra 	$L__BB7_177;
	bra.uni 	$L__BB7_185;
$L__BB7_177:
	mov.u32 	%r505, %r1;
	@%p103 bra 	$L__BB7_184;
$L__BB7_178:
	ld.shared.u32 	%r454, [_ZZ22bc_gpu_update_edge_optILb1ELi2EEvPfPKiS2_S2_iiPiPyS0_S3_S4_S0_S3_S3_S3_S3_S3_S3_S3_mmmmS2_iiiiE1i];
	setp.eq.s32 	%p207, %r505, %r454;
	@%p207 bra 	$L__BB7_181;
	ld.shared.u64 	%rd519, [_ZZ22bc_gpu_update_edge_optILb1ELi2EEvPfPKiS2_S2_iiPiPyS0_S3_S4_S0_S3_S3_S3_S3_S3_S3_S3_mmmmS2_iiiiE11touched_row];
	mul.wide.s32 	%rd520, %r505, 4;
	add.s64 	%rd521, %rd519, %rd520;
	ld.u32 	%r455, [%rd521];
	setp.eq.s32 	%p208, %r455, 0;
	@%p208 bra 	$L__BB7_181;
	ld.shared.u64 	%rd522, [_ZZ22bc_gpu_update_edge_optILb1ELi2EEvPfPKiS2_S2_iiPiPyS0_S3_S4_S0_S3_S3_S3_S3_S3_S3_S3_mmmmS2_iiiiE13delta_hat_row];
	mul.wide.s32 	%rd523, %r505, 4;
	add.s64 	%rd524, %rd522, %rd523;
	ld.f32 	%f59, [%rd524];
	ld.shared.u64 	%rd525, [_ZZ22bc_gpu_update_edge_optILb1ELi2EEvPfPKiS2_S2_iiPiPyS0_S3_S4_S0_S3_S3_S3_S3_S3_S3_S3_mmmmS2_iiiiE9delta_row];
	add.s64 	%rd526, %rd525, %rd523;
	ld.f32 	%f60, [%rd526];
	sub.f32 	%f61, %f59, %f60;
	add.s64 	%rd527, %rd4, %rd523;
	atom.global.add.f32 	%f62, [%rd527], %f61;
$L__BB7_181:
	ld.shared.u64 	%rd528, [_ZZ22bc_gpu_update_edge_optILb1ELi2EEvPfPKiS2_S2_iiPiPyS0_S3_S4_S0_S3_S3_S3_S3_S3_S3_S3_mmmmS2_iiiiE13sigma_hat_row];
	mul.wide.s32 	%rd529, %r505, 8;
	add.s64 	%rd530, %rd528, %rd529;
	ld.u64 	%rd531, [%rd530];
	ld.shared.u64 	%rd532, [_ZZ22bc_gpu_update_edge_optILb1ELi2EEvPfPKiS2_S2_iiPiPyS0_S3_S4_S0_S3_S3_S3_S3_S3_S3_S3_mmmmS2_iiiiE9sigma_row];
	add.s64 	%rd533, %rd532, %rd529;
	st.u64 	[%rd533], %rd531;
	ld.shared.u64 	%rd534, [_ZZ22bc_gpu_update_edge_optILb1ELi2EEvPfPKiS2_S2_iiPiPyS0_S3_S4_S0_S3_S3_S3_S3_S3_S3_S3_mmmmS2_iiiiE11touched_row];
	mul.wide.s32 	%rd535, %r505, 4;
	add.s64 	%rd536, %rd534, %rd535;
	ld.u32 	%r456, [%rd536];
	setp.eq.s32 	%p209, %r456, 0;
	@%p209 bra 	$L__BB7_183;
	ld.shared.u64 	%rd537, [_ZZ22bc_gpu_update_edge_optILb1ELi2EEvPfPKiS2_S2_iiPiPyS0_S3_S4_S0_S3_S3_S3_S3_S3_S3_S3_mmmmS2_iiiiE13delta_hat_row];
	mul.wide.s32 	%rd538, %r505, 4;
	add.s64 	%rd539, %rd537, %rd538;
	ld.f32 	%f63, [%rd539];
	ld.shared.u64 	%rd540, [_ZZ22bc_gpu_update_edge_optILb1ELi2EEvPfPKiS2_S2_iiPiPyS0_S3_S4_S0_S3_S3_S3_S3_S3_S3_S3_mmmmS2_iiiiE9delta_row];
	add.s64 	%rd541, %rd540, %rd538;
	st.f32 	[%rd541], %f63;
$L__BB7_183:
	add.s32 	%r505, %r505, %r4;
	setp.lt.s32 	%p210, %r505, %r167;
	@%p210 bra 	$L__BB7_178;
$L__BB7_184:
	bar.sync 	0;
	bra.uni 	$L__BB7_260;
$L__BB7_185:
	ld.shared.u32 	%r504, [_ZZ22bc_gpu_update_edge_optILb1ELi2EEvPfPKiS2_S2_iiPiPyS0_S3_S4_S0_S3_S3_S3_S3_S3_S3_S3_mmmmS2_iiiiE6QQ_len];
	setp.ge.s32 	%p191, %r1, %r504;
	@%p191 bra 	$L__BB7_201;
	mov.u32 	%r502, %r1;
$L__BB7_187:
	ld.shared.u64 	%rd474, [_ZZ22bc_gpu_update_edge_optILb1ELi2EEvPfPKiS2_S2_iiPiPyS0_S3_S4_S0_S3_S3_S3_S3_S3_S3_S3_mmmmS2_iiiiE6QQ_row];
	mul.wide.s32 	%rd475, %r502, 4;
	add.s64 	%rd476, %rd474, %rd475;
	ld.u32 	%r122, [%rd476];
	setp.eq.s32 	%p192, %r122, -1;
	@%p192 bra 	$L__BB7_200;
	ld.shared.u64 	%rd477, [_ZZ22bc_gpu_update_edge_optILb1ELi2EEvPfPKiS2_S2_iiPiPyS0_S3_S4_S0_S3_S3_S3_S3_S3_S3_S3_mmmmS2_iiiiE5d_row];
	mul.wide.s32 	%rd478, %r122, 4;
	add.s64 	%rd479, %rd477, %rd478;
	ld.u32 	%r433, [%rd479];
	ld.shared.u32 	%r434, [_ZZ22bc_gpu_update_edge_optILb1ELi2EEvPfPKiS2_S2_iiPiPyS0_S3_S4_S0_S3_S3_S3_S3_S3_S3_S3_mmmmS2_iiiiE13current_depth];
	setp.ne.s32 	%p193, %r433, %r434;
	@%p193 bra 	$L__BB7_200;
	mul.wide.s32 	%rd480, %r122, 4;
	add.s64 	%rd481, %rd1, %rd480;
	ld.global.nc.u32 	%r503, [%rd481];
	ld.global.nc.u32 	%r124, [%rd481+4];
	setp.ge.s32 	%p194, %r503, %r124;
	@%p194 bra 	$L__BB7_200;
$L__BB7_190:
	mul.wide.s32 	%rd482, %r503, 4;
	add.s64 	%rd483, %rd2, %rd482;
	ld.global.nc.u32 	%r126, [%rd483];
	ld.shared.u64 	%rd484, [_ZZ22bc_gpu_update_edge_optILb1ELi2EEvPfPKiS2_S2_iiPiPyS0_S3_S4_S0_S3_S3_S3_S3_S3_S3_S3_mmmmS2_iiiiE5d_row];
	mul.wide.s32 	%rd485, %r126, 4;
	add.s64 	%rd486, %rd484, %rd485;
	ld.u32 	%r435, [%rd486];
	ld.shared.u32 	%r436, [_ZZ22bc_gpu_update_edge_optILb1ELi2EEvPfPKiS2_S2_iiPiPyS0_S3_S4_S0_S3_S3_S3_S3_S3_S3_S3_mmmmS2_iiiiE13current_depth];
	add.s32 	%r437, %r436, -1;
	setp.eq.s32 	%p195, %r435, %r437;
	mov.f32 	%f67, 0f00000000;
	@%p195 bra 	$L__BB7_192;
	mov.f32 	%f68, 0f00000000;
	ld.shared.u64 	%rd559, [_ZZ22bc_gpu_update_edge_optILb1ELi2EEvPfPKiS2_S2_iiPiPyS0_S3_S4_S0_S3_S3_S3_S3_S3_S3_S3_mmmmS2_iiiiE13delta_hat_row];
	bra.uni 	$L__BB7_198;
$L__BB7_192:
	ld.shared.u64 	%rd487, [_ZZ22bc_gpu_update_edge_optILb1ELi2EEvPfPKiS2_S2_iiPiPyS0_S3_S4_S0_S3_S3_S3_S3_S3_S3_S3_mmmmS2_iiiiE11touched_row];
	mul.wide.s32 	%rd488, %r126, 4;
	add.s64 	%rd33, %rd487, %rd488;
	ld.u32 	%r438, [%rd33];
	setp.eq.s32 	%p196, %r438, -1;
	@%p196 bra 	$L__BB7_195;
	atom.exch.b32 	%r439, [%rd33], 1;
	setp.ne.s32 	%p197, %r439, 0;
	@%p197 bra 	$L__BB7_195;
	ld.shared.u64 	%rd489, [_ZZ22bc_gpu_update_edge_optILb1ELi2EEvPfPKiS2_S2_iiPiPyS0_S3_S4_S0_S3_S3_S3_S3_S3_S3_S3_mmmmS2_iiiiE9delta_row];
	mul.wide.s32 	%rd490, %r126, 4;
	add.s64 	%rd491, %rd489, %rd490;
	ld.f32 	%f46, [%rd491];
	add.f32 	%f67, %f46, 0f00000000;
	atom.shared.add.u32 	%r440, [_ZZ22bc_gpu_update_edge_optILb1ELi2EEvPfPKiS2_S2_iiPiPyS0_S3_S4_S0_S3_S3_S3_S3_S3_S3_S3_mmmmS2_iiiiE6Q2_len], 1;
	ld.shared.u64 	%rd492, [_ZZ22bc_gpu_update_edge_optILb1ELi2EEvPfPKiS2_S2_iiPiPyS0_S3_S4_S0_S3_S3_S3_S3_S3_S3_S3_mmmmS2_iiiiE6QQ_row];
	ld.shared.u32 	%r441, [_ZZ22bc_gpu_update_edge_optILb1ELi2EEvPfPKiS2_S2_iiPiPyS0_S3_S4_S0_S3_S3_S3_S3_S3_S3_S3_mmmmS2_iiiiE6QQ_len];
	add.s32 	%r442, %r441, %r440;
	mul.wide.s32 	%rd493, %r442, 4;
	add.s64 	%rd494, %rd492, %rd493;
	st.u32 	[%rd494], %r126;
$L__BB7_195:
	ld.shared.u64 	%rd495, [_ZZ22bc_gpu_update_edge_optILb1ELi2EEvPfPKiS2_S2_iiPiPyS0_S3_S4_S0_S3_S3_S3_S3_S3_S3_S3_mmmmS2_iiiiE13sigma_hat_row];
	mul.wide.s32 	%rd496, %r126, 8;
	add.s64 	%rd497, %rd495, %rd496;
	ld.u64 	%rd498, [%rd497];
	cvt.rn.f32.u64 	%f47, %rd498;
	mul.wide.s32 	%rd499, %r122, 8;
	add.s64 	%rd500, %rd495, %rd499;
	ld.u64 	%rd501, [%rd500];
	cvt.rn.f32.u64 	%f48, %rd501;
	div.rn.f32 	%f49, %f47, %f48;
	ld.shared.u64 	%rd559, [_ZZ22bc_gpu_update_edge_optILb1ELi2EEvPfPKiS2_S2_iiPiPyS0_S3_S4_S0_S3_S3_S3_S3_S3_S3_S3_mmmmS2_iiiiE13delta_hat_row];
	mul.wide.s32 	%rd502, %r122, 4;
	add.s64 	%rd503, %rd559, %rd502;
	ld.f32 	%f50, [%rd503];
	add.f32 	%f51, %f50, 0f3F800000;
	fma.rn.f32 	%f68, %f49, %f51, %f67;
	ld.shared.u64 	%rd504, [_ZZ22bc_gpu_update_edge_optILb1ELi2EEvPfPKiS2_S2_iiPiPyS0_S3_S4_S0_S3_S3_S3_S3_S3_S3_S3_mmmmS2_iiiiE11touched_row];
	mul.wide.s32 	%rd505, %r126, 4;
	add.s64 	%rd506, %rd504, %rd505;
	ld.u32 	%r443, [%rd506];
	setp.ne.s32 	%p198, %r443, 1;
	@%p198 bra 	$L__BB7_198;
	ld.shared.u32 	%r444, [_ZZ22bc_gpu_update_edge_optILb1ELi2EEvPfPKiS2_S2_iiPiPyS0_S3_S4_S0_S3_S3_S3_S3_S3_S3_S3_mmmmS2_iiiiE6u_high];
	setp.eq.s32 	%p199, %r126, %r444;
	ld.shared.u32 	%r445, [_ZZ22bc_gpu_update_edge_optILb1ELi2EEvPfPKiS2_S2_iiPiPyS0_S3_S4_S0_S3_S3_S3_S3_S3_S3_S3_mmmmS2_iiiiE5u_low];
	setp.eq.s32 	%p200, %r122, %r445;
	and.pred  	%p201, %p199, %p200;
	@%p201 bra 	$L__BB7_198;
	ld.shared.u64 	%rd507, [_ZZ22bc_gpu_update_edge_optILb1ELi2EEvPfPKiS2_S2_iiPiPyS0_S3_S4_S0_S3_S3_S3_S3_S3_S3_S3_mmmmS2_iiiiE9sigma_row];
	mul.wide.s32 	%rd508, %r126, 8;
	add.s64 	%rd509, %rd507, %rd508;
	ld.u64 	%rd510, [%rd509];
	cvt.rn.f32.u64 	%f52, %rd510;
	mul.wide.s32 	%rd511, %r122, 8;
	add.s64 	%rd512, %rd507, %rd511;
	ld.u64 	%rd513, [%rd512];
	cvt.rn.f32.u64 	%f53, %rd513;
	div.rn.f32 	%f54, %f52, %f53;
	ld.shared.u64 	%rd514, [_ZZ22bc_gpu_update_edge_optILb1ELi2EEvPfPKiS2_S2_iiPiPyS0_S3_S4_S0_S3_S3_S3_S3_S3_S3_S3_mmmmS2_iiiiE9delta_row];
	mul.wide.s32 	%rd515, %r122, 4;
	add.s64 	%rd516, %rd514, %rd515;
	ld.f32 	%f55, [%rd516];
	add.f32 	%f56, %f55, 0f3F800000;
	mul.f32 	%f57, %f54, %f56;
	sub.f32 	%f68, %f68, %f57;
$L__BB7_198:
	mul.wide.s32 	%rd517, %r126, 4;
	add.s64 	%rd518, %rd559, %rd517;
	atom.add.f32 	%f58, [%rd518], %f68;
	add.s32 	%r503, %r503, 1;
	setp.lt.s32 	%p202, %r503, %r124;
	@%p202 bra 	$L__BB7_190;
	ld.shared.u32 	%r504, [_ZZ22bc_gpu_update_edge_optILb1ELi2EEvPfPKiS2_S2_iiPiPyS0_S3_S4_S0_S3_S3_S3_S3_S3_S3_S3_mmmmS2_iiiiE6QQ_len];
$L__BB7_200:
	add.s32 	%r502, %r502, %r4;
	setp.lt.s32 	%p203, %r502, %r504;
	@%p203 bra 	$L__BB7_187;
$L__BB7_201:
	bar.sync 	0;
	@%p4 bra 	$L__BB7_203;
	ld.shared.u32 	%r447, [_ZZ22bc_gpu_update_edge_optILb1ELi2EEvPfPKiS2_S2_iiPiPyS0_S3_S4_S0_S3_S3_S3_S3_S3_S3_S3_mmmmS2_iiiiE6Q2_len];
	ld.shared.u32 	%r448, [_ZZ22bc_gpu_update_edge_optILb1ELi2EEvPfPKiS2_S2_iiPiPyS0_S3_S4_S0_S3_S3_S3_S3_S3_S3_S3_mmmmS2_iiiiE6QQ_len];
	add.s32 	%r449, %r448, %r447;
	st.shared.u32 	[_ZZ22bc_gpu_update_edge_optILb1ELi2EEvPfPKiS2_S2_iiPiPyS0_S3_S4_S0_S3_S3_S3_S3_S3_S3_S3_mmmmS2_iiiiE6QQ_len], %r449;
	mov.b32 	%r450, 0;
	st.shared.u32 	[_ZZ22bc_gpu_update_edge_optILb1ELi2EEvPfPKiS2_S2_iiPiPyS0_S3_S4_S0_S3_S3_S3_S3_S3_S3_S3_mmmmS2_iiiiE6Q2_len], %r450;
	ld.shared.u32 	%r451, [_ZZ22bc_gpu_update_edge_optILb1ELi2EEvPfPKiS2_S2_iiPiPyS0_S3_S4_S0_S3_S3_S3_S3_S3_S3_S3_mmmmS2_iiiiE13current_depth];
	add.s32 	%r452, %r451, -1;
	st.shared.u32 	[_ZZ22bc_gpu_update_edge_optILb1ELi2EEvPfPKiS2_S2_iiPiPyS0_S3_S4_S0_S3_S3_S3_S3_S3_S3_S3_mmmmS2_iiiiE13current_depth], %r452;
$L__BB7_203:
	bar.sync 	0;
	ld.shared.u32 	%r453, [_ZZ22bc_gpu_update_edge_optILb1ELi2EEvPfPKiS2_S2_iiPiPyS0_S3_S4_S0_S3_S3_S3_S3_S3_S3_S3_mmmmS2_iiiiE13current_depth];
	setp.gt.s32 	%p205, %r453, 1;
	@%p205 bra 	$L__BB7_185;
	bra.uni 	$L__BB7_177;
$L__BB7_204:
	@%p4 bra 	$L__BB7_206;
	st.shared.u64 	[_ZZ22bc_gpu_update_edge_optILb1ELi2EEvPfPKiS2_S2_iiPiPyS0_S3_S4_S0_S3_S3_S3_S3_S3_S3_S3_mmmmS2_iiiiE11touched_row_0], %rd5;
	st.shared.u64 	[_ZZ22bc_gpu_update_edge_optILb1ELi2EEvPfPKiS2_S2_iiPiPyS0_S3_S4_S0_S3_S3_S3_S3_S3_S3_S3_mmmmS2_iiiiE13sigma_hat_row_0], %rd6;
	st.shared.u64 	[_ZZ22bc_gpu_update_edge_optILb1ELi2EEvPfPKiS2_S2_iiPiPyS0_S3_S4_S0_S3_S3_S3_S3_S3_S3_S3_mmmmS2_iiiiE13delta_hat_row_0], %rd7;
	st.shared.u64 	[_ZZ22bc_gpu_update_edge_optILb1ELi2EEvPfPKiS2_S2_iiPiPyS0_S3_S4_S0_S3_S3_S3_S3_S3_S3_S3_mmmmS2_iiiiE9moved_row], %rd8;
	st.shared.u64 	[_ZZ22bc_gpu_update_edge_optILb1ELi2EEvPfPKiS2_S2_iiPiPyS0_S3_S4_S0_S3_S3_S3_S3_S3_S3_S3_mmmmS2_iiiiE12movement_row], %rd9;
	st.shared.u64 	[_ZZ22bc_gpu_update_edge_optILb1ELi2EEvPfPKiS2_S2_iiPiPyS0_S3_S4_S0_S3_S3_S3_S3_S3_S3_S3_mmmmS2_iiiiE5Q_row_0], %rd10;
	st.shared.u64 	[_ZZ22bc_gpu_update_edge_optILb1ELi2EEvPfPKiS2_S2_iiPiPyS0_S3_S4_S0_S3_S3_S3_S3_S3_S3_S3_mmmmS2_iiiiE6Q2_row_0], %rd11;
	st.shared.u64 	[_ZZ22bc_gpu_update_edge_optILb1ELi2EEvPfPKiS2_S2_iiPiPyS0_S3_S4_S0_S3_S3_S3_S3_S3_S3_S3_mmmmS2_iiiiE6QQ_row_0], %rd12;
$L__BB7_206:
	setp.ge.s32 	%p20, %r1, %r167;
	bar.sync 	0;
	@%p20 bra 	$L__BB7_212;
	mov.u32 	%r506, %r1;
$L__BB7_208:
	ld.shared.u32 	%r185, [_ZZ22bc_gpu_update_edge_optILb1ELi2EEvPfPKiS2_S2_iiPiPyS0_S3_S4_S0_S3_S3_S3_S3_S3_S3_S3_mmmmS2_iiiiE5u_low];
	setp.ne.s32 	%p21, %r506, %r185;
	@%p21 bra 	$L__BB7_210;
	ld.shared.u64 	%rd123, [_ZZ22bc_gpu_update_edge_optILb1ELi2EEvPfPKiS2_S2_iiPiPyS0_S3_S4_S0_S3_S3_S3_S3_S3_S3_S3_mmmmS2_iiiiE11touched_row_0];
	mul.wide.s32 	%rd124, %r506, 4;
	add.s64 	%rd125, %rd123, %rd124;
	mov.b32 	%r187, -1;
	st.u32 	[%rd125], %r187;
	ld.shared.u64 	%rd126, [_ZZ22bc_gpu_update_edge_optILb1ELi2EEvPfPKiS2_S2_iiPiPyS0_S3_S4_S0_S3_S3_S3_S3_S3_S3_S3_mmmmS2_iiiiE9sigma_row];
	ld.shared.u32 	%r188, [_ZZ22bc_gpu_update_edge_optILb1ELi2EEvPfPKiS2_S2_iiPiPyS0_S3_S4_S0_S3_S3_S3_S3_S3_S3_S3_mmmmS2_iiiiE6u_high];
	mul.wide.s32 	%rd127, %r188, 8;
	add.s64 	%rd128, %rd126, %rd127;
	ld.u64 	%rd129, [%rd128];
	ld.shared.u64 	%rd130, [_ZZ22bc_gpu_update_edge_optILb1ELi2EEvPfPKiS2_S2_iiPiPyS0_S3_S4_S0_S3_S3_S3_S3_S3_S3_S3_mmmmS2_iiiiE13sigma_hat_row_0];
	mul.wide.s32 	%rd131, %r506, 8;
	add.s64 	%rd132, %rd130, %rd131;
	st.u64 	[%rd132], %rd129;
	ld.shared.u64 	%rd133, [_ZZ22bc_gpu_update_edge_optILb1ELi2EEvPfPKiS2_S2_iiPiPyS0_S3_S4_S0_S3_S3_S3_S3_S3_S3_S3_mmmmS2_iiiiE9moved_row];
	add.s64 	%rd134, %rd133, %rd124;
	mov.b32 	%r189, 1;
	st.u32 	[%rd134], %r189;
	ld.shared.u64 	%rd135, [_ZZ22bc_gpu_update_edge_optILb1ELi2EEvPfPKiS2_S2_iiPiPyS0_S3_S4_S0_S3_S3_S3_S3_S3_S3_S3_mmmmS2_iiiiE5d_row];
	ld.shared.u32 	%r190, [_ZZ22bc_gpu_update_edge_optILb1ELi2EEvPfPKiS2_S2_iiPiPyS0_S3_S4_S0_S3_S3_S3_S3_S3_S3_S3_mmmmS2_iiiiE5u_low];
	mul.wide.s32 	%rd136, %r190, 4;
	add.s64 	%rd137, %rd135, %rd136;
	ld.u32 	%r191, [%rd137];
	ld.shared.u32 	%r192, [_ZZ22bc_gpu_update_edge_optILb1ELi2EEvPfPKiS2_S2_iiPiPyS0_S3_S4_S0_S3_S3_S3_S3_S3_S3_S3_mmmmS2_iiiiE6u_high];
	mul.wide.s32 	%rd138, %r192, 4;
	add.s64 	%rd139, %rd135, %rd138;
	ld.u32 	%r193, [%rd139];
	not.b32 	%r194, %r193;
	add.s32 	%r195, %r191, %r194;
	ld.shared.u64 	%rd140, [_ZZ22bc_gpu_update_edge_optILb1ELi2EEvPfPKiS2_S2_iiPiPyS0_S3_S4_S0_S3_S3_S3_S3_S3_S3_S3_mmmmS2_iiiiE12movement_row];
	add.s64 	%rd141, %rd140, %rd124;
	st.u32 	[%rd141], %r195;
	ld.shared.u64 	%rd142, [_ZZ22bc_gpu_update_edge_optILb1ELi2EEvPfPKiS2_S2_iiPiPyS0_S3_S4_S0_S3_S3_S3_S3_S3_S3_S3_mmmmS2_iiiiE5Q_row_0];
	add.s64 	%rd143, %rd142, %rd124;
	st.u32 	[%rd143], %r189;
	bra.uni 	$L__BB7_211;
$L__BB7_210:
	ld.shared.u64 	%rd110, [_ZZ22bc_gpu_update_edge_optILb1ELi2EEvPfPKiS2_S2_iiPiPyS0_S3_S4_S0_S3_S3_S3_S3_S3_S3_S3_mmmmS2_iiiiE11touched_row_0];
	mul.wide.s32 	%rd111, %r506, 4;
	add.s64 	%rd112, %rd110, %rd111;
	mov.b32 	%r186, 0;
	st.u32 	[%rd112], %r186;
	ld.shared.u64 	%rd113, [_ZZ22bc_gpu_update_edge_optILb1ELi2EEvPfPKiS2_S2_iiPiPyS0_S3_S4_S0_S3_S3_S3_S3_S3_S3_S3_mmmmS2_iiiiE13sigma_hat_row_0];
	mul.wide.s32 	%rd114, %r506, 8;
	add.s64 	%rd115, %rd113, %rd114;
	mov.b64 	%rd116, 0;
	st.u64 	[%rd115], %rd116;
	ld.shared.u64 	%rd117, [_ZZ22bc_gpu_update_edge_optILb1ELi2EEvPfPKiS2_S2_iiPiPyS0_S3_S4_S0_S3_S3_S3_S3_S3_S3_S3_mmmmS2_iiiiE9moved_row];
	add.s64 	%rd118, %rd117, %rd111;
	st.u32 	[%rd118], %r186;
	ld.shared.u64 	%rd119, [_ZZ22bc_gpu_update_edge_optILb1ELi2EEvPfPKiS2_S2_iiPiPyS0_S3_S4_S0_S3_S3_S3_S3_S3_S3_S3_mmmmS2_iiiiE12movement_row];
	add.s64 	%rd120, %rd119, %rd111;
	st.u32 	[%rd120], %r186;
	ld.shared.u64 	%rd121, [_ZZ22bc_gpu_update_edge_optILb1ELi2EEvPfPKiS2_S2_iiPiPyS0_S3_S4_S0_S3_S3_S3_S3_S3_S3_S3_mmmmS2_iiiiE5Q_row_0];
	add.s64 	%rd122, %rd121, %rd111;
	st.u32 	[%rd122], %r186;
$L__BB7_211:
	ld.shared.u64 	%rd144, [_ZZ22bc_gpu_update_edge_optILb1ELi2EEvPfPKiS2_S2_iiPiPyS0_S3_S4_S0_S3_S3_S3_S3_S3_S3_S3_mmmmS2_iiiiE13delta_hat_row_0];
	mul.wide.s32 	%rd145, %r506, 4;
	add.s64 	%rd146, %rd144, %rd145;
	mov.b32 	%r196, 0;
	st.u32 	[%rd146], %r196;
	ld.shared.u64 	%rd147, [_ZZ22bc_gpu_update_edge_optILb1ELi2EEvPfPKiS2_S2_iiPiPyS0_S3_S4_S0_S3_S3_S3_S3_S3_S3_S3_mmmmS2_iiiiE6QQ_row_0];
	add.s64 	%rd148, %rd147, %rd145;
	st.u32 	[%rd148], %r196;
	ld.shared.u64 	%rd149, [_ZZ22bc_gpu_update_edge_optILb1ELi2EEvPfPKiS2_S2_iiPiPyS0_S3_S4_S0_S3_S3_S3_S3_S3_S3_S3_mmmmS2_iiiiE6Q2_row_0];
	add.s64 	%rd150, %rd149, %rd145;
	st.u32 	[%rd150], %r196;
	add.s32 	%r506, %r506, %r4;
	setp.lt.s32 	%p22, %r506, %r167;
	@%p22 bra 	$L__BB7_208;
$L__BB7_212:
	@%p4 bra 	$L__BB7_214;
	ld.shared.u64 	%rd151, [_ZZ22bc_gpu_update_edge_optILb1ELi2EEvPfPKiS2_S2_iiPiPyS0_S3_S4_S0_S3_S3_S3_S3_S3_S3_S3_mmmmS2_iiiiE5d_row];
	ld.shared.u32 	%r197, [_ZZ22bc_gpu_update_edge_optILb1ELi2EEvPfPKiS2_S2_iiPiPyS0_S3_S4_S0_S3_S3_S3_S3_S3_S3_S3_mmmmS2_iiiiE5u_low];
	mul.wide.s32 	%rd152, %r197, 4;
	add.s64 	%rd153, %rd151, %rd152;
	ld.u32 	%r198, [%rd153];
	st.shared.u32 	[_ZZ22bc_gpu_update_edge_optILb1ELi2EEvPfPKiS2_S2_iiPiPyS0_S3_S4_S0_S3_S3_S3_S3_S3_S3_S3_mmmmS2_iiiiE13current_depth_0], %r198;
	mov.b16 	%rs4, 0;
	st.shared.u8 	[_ZZ22bc_gpu_update_edge_optILb1ELi2EEvPfPKiS2_S2_iiPiPyS0_S3_S4_S0_S3_S3_S3_S3_S3_S3_S3_mmmmS2_iiiiE4done_0], %rs4;
$L__BB7_214:
	bar.sync 	0;
	ld.shared.u8 	%rs5, [_ZZ22bc_gpu_update_edge_optILb1ELi2EEvPfPKiS2_S2_iiPiPyS0_S3_S4_S0_S3_S3_S3_S3_S3_S3_S3_mmmmS2_iiiiE4done_0];
	setp.ne.s16 	%p24, %rs5, 0;
	@%p24 bra 	$L__BB7_240;
$L__BB7_215:
	setp.ge.s32 	%p25, %r1, %r5;
	bar.sync 	0;
	mov.b16 	%rs6, 1;
	st.shared.u8 	[_ZZ22bc_gpu_update_edge_optILb1ELi2EEvPfPKiS2_S2_iiPiPyS0_S3_S4_S0_S3_S3_S3_S3_S3_S3_S3_mmmmS2_iiiiE4done_0], %rs6;
	bar.sync 	0;
	@%p25 bra 	$L__BB7_227;
	mov.u32 	%r507, %r1;
$L__BB7_217:
	mul.wide.s32 	%rd154, %r507, 4;
	add.s64 	%rd155, %rd3, %rd154;
	ld.global.nc.u32 	%r136, [%rd155];
	ld.shared.u64 	%rd156, [_ZZ22bc_gpu_update_edge_optILb1ELi2EEvPfPKiS2_S2_iiPiPyS0_S3_S4_S0_S3_S3_S3_S3_S3_S3_S3_mmmmS2_iiiiE5Q_row_0];
	mul.wide.s32 	%rd157, %r136, 4;
	add.s64 	%rd158, %rd156, %rd157;
	ld.u32 	%r199, [%rd158];
	setp.eq.s32 	%p26, %r199, 0;
	@%p26 bra 	$L__BB7_226;
	mul.wide.s32 	%rd159, %r507, 4;
	add.s64 	%rd160, %rd2, %rd159;
	ld.global.nc.u32 	%r137, [%rd160];
	ld.shared.u64 	%rd161, [_ZZ22bc_gpu_update_edge_optILb1ELi2EEvPfPKiS2_S2_iiPiPyS0_S3_S4_S0_S3_S3_S3_S3_S3_S3_S3_mmmmS2_iiiiE12movement_row];
	mul.wide.s32 	%rd162, %r136, 4;
	add.s64 	%rd163, %rd161, %rd162;
	ld.u32 	%r200, [%rd163];
	mul.wide.s32 	%rd164, %r137, 4;
	add.s64 	%rd165, %rd161, %rd164;
	ld.u32 	%r201, [%rd165];
	sub.s32 	%r202, %r200, %r201;
	ld.shared.u64 	%rd166, [_ZZ22bc_gpu_update_edge_optILb1ELi2EEvPfPKiS2_S2_iiPiPyS0_S3_S4_S0_S3_S3_S3_S3_S3_S3_S3_mmmmS2_iiiiE5d_row];
	add.s64 	%rd167, %rd166, %rd162;
	ld.u32 	%r203, [%rd167];
	add.s64 	%rd168, %rd166, %rd164;
	ld.u32 	%r204, [%rd168];
	not.b32 	%r205, %r203;
	add.s32 	%r206, %r202, %r205;
	add.s32 	%r138, %r206, %r204;
	setp.lt.s32 	%p27, %r138, 1;
	@%p27 bra 	$L__BB7_221;
	ld.shared.u64 	%rd190, [_ZZ22bc_gpu_update_edge_optILb1ELi2EEvPfPKiS2_S2_iiPiPyS0_S3_S4_S0_S3_S3_S3_S3_S3_S3_S3_mmmmS2_iiiiE13sigma_hat_row_0];
	mul.wide.s32 	%rd191, %r137, 8;
	add.s64 	%rd192, %rd190, %rd191;
	mul.wide.s32 	%rd193, %r136, 8;
	add.s64 	%rd194, %rd190, %rd193;
	ld.u64 	%rd195, [%rd194];
	atom.add.u64 	%rd196, [%rd192], %rd195;
	ld.shared.u64 	%rd197, [_ZZ22bc_gpu_update_edge_optILb1ELi2EEvPfPKiS2_S2_iiPiPyS0_S3_S4_S0_S3_S3_S3_S3_S3_S3_S3_mmmmS2_iiiiE9moved_row];
	mul.wide.s32 	%rd198, %r137, 4;
	add.s64 	%rd199, %rd197, %rd198;
	mov.b32 	%r210, 1;
	st.u32 	[%rd199], %r210;
	ld.shared.u64 	%rd200, [_ZZ22bc_gpu_update_edge_optILb1ELi2EEvPfPKiS2_S2_iiPiPyS0_S3_S4_S0_S3_S3_S3_S3_S3_S3_S3_mmmmS2_iiiiE12movement_row];
	add.s64 	%rd201, %rd200, %rd198;
	atom.max.s32 	%r211, [%rd201], %r138;
	ld.shared.u64 	%rd202, [_ZZ22bc_gpu_update_edge_optILb1ELi2EEvPfPKiS2_S2_iiPiPyS0_S3_S4_S0_S3_S3_S3_S3_S3_S3_S3_mmmmS2_iiiiE11touched_row_0];
	add.s64 	%rd36, %rd202, %rd198;
	ld.u32 	%r212, [%rd36];
	setp.ne.s32 	%p33, %r212, 0;
	@%p33 bra 	$L__BB7_226;
	mov.b32 	%r213, -1;
	st.u32 	[%rd36], %r213;
	mov.b16 	%rs8, 0;
	st.shared.u8 	[_ZZ22bc_gpu_update_edge_optILb1ELi2EEvPfPKiS2_S2_iiPiPyS0_S3_S4_S0_S3_S3_S3_S3_S3_S3_S3_mmmmS2_iiiiE4done_0], %rs8;
	ld.shared.u64 	%rd203, [_ZZ22bc_gpu_update_edge_optILb1ELi2EEvPfPKiS2_S2_iiPiPyS0_S3_S4_S0_S3_S3_S3_S3_S3_S3_S3_mmmmS2_iiiiE6Q2_row_0];
	mul.wide.s32 	%rd204, %r137, 4;
	add.s64 	%rd205, %rd203, %rd204;
	mov.b32 	%r214, 1;
	st.u32 	[%rd205], %r214;
	bra.uni 	$L__BB7_226;
$L__BB7_221:
	setp.ne.s32 	%p28, %r138, 0;
	ld.shared.u64 	%rd560, [_ZZ22bc_gpu_update_edge_optILb1ELi2EEvPfPKiS2_S2_iiPiPyS0_S3_S4_S0_S3_S3_S3_S3_S3_S3_S3_mmmmS2_iiiiE11touched_row_0];
	@%p28 bra 	$L__BB7_224;
	mul.wide.s32 	%rd169, %r137, 4;
	add.s64 	%rd170, %rd560, %rd169;
	atom.exch.b32 	%r207, [%rd170], -1;
	setp.eq.s32 	%p29, %r207, 0;
	@%p29 bra 	$L__BB7_318;
	ld.shared.u64 	%rd560, [_ZZ22bc_gpu_update_edge_optILb1ELi2EEvPfPKiS2_S2_iiPiPyS0_S3_S4_S0_S3_S3_S3_S3_S3_S3_S3_mmmmS2_iiiiE11touched_row_0];
$L__BB7_224:
	mul.wide.s32 	%rd171, %r137, 4;
	add.s64 	%rd172, %rd560, %rd171;
	ld.u32 	%r208, [%rd172];
	setp.ne.s32 	%p31, %r208, -1;
	or.pred  	%p32, %p28, %p31;
	@%p32 bra 	$L__BB7_226;
	ld.shared.u64 	%rd173, [_ZZ22bc_gpu_update_edge_optILb1ELi2EEvPfPKiS2_S2_iiPiPyS0_S3_S4_S0_S3_S3_S3_S3_S3_S3_S3_mmmmS2_iiiiE13sigma_hat_row_0];
	mul.wide.s32 	%rd174, %r137, 8;
	add.s64 	%rd175, %rd173, %rd174;
	mul.wide.s32 	%rd176, %r136, 8;
	add.s64 	%rd177, %rd173, %rd176;
	ld.u64 	%rd178, [%rd177];
	atom.add.u64 	%rd179, [%rd175], %rd178;
$L__BB7_226:
	add.s32 	%r507, %r507, %r4;
	setp.lt.s32 	%p34, %r507, %r5;
	@%p34 bra 	$L__BB7_217;
$L__BB7_227:
	bar.sync 	0;
	@%p20 bra 	$L__BB7_232;
	ld.shared.u64 	%rd562, [_ZZ22bc_gpu_update_edge_optILb1ELi2EEvPfPKiS2_S2_iiPiPyS0_S3_S4_S0_S3_S3_S3_S3_S3_S3_S3_mmmmS2_iiiiE5Q_row_0];
	mov.u32 	%r508, %r1;
$L__BB7_229:
	mul.wide.s32 	%rd206, %r508, 4;
	add.s64 	%rd42, %rd562, %rd206;
	ld.u32 	%r215, [%rd42];
	setp.eq.s32 	%p36, %r215, 0;
	@%p36 bra 	$L__BB7_231;
	mov.b32 	%r216, 0;
	st.u32 	[%rd42], %r216;
	ld.shared.u64 	%rd207, [_ZZ22bc_gpu_update_edge_optILb1ELi2EEvPfPKiS2_S2_iiPiPyS0_S3_S4_S0_S3_S3_S3_S3_S3_S3_S3_mmmmS2_iiiiE12movement_row];
	mul.wide.s32 	%rd208, %r508, 4;
	add.s64 	%rd209, %rd207, %rd208;
	ld.u32 	%r217, [%rd209];
	ld.shared.u64 	%rd210, [_ZZ22bc_gpu_update_edge_optILb1ELi2EEvPfPKiS2_S2_iiPiPyS0_S3_S4_S0_S3_S3_S3_S3_S3_S3_S3_mmmmS2_iiiiE5d_row];
	add.s64 	%rd211, %rd210, %rd208;
	ld.u32 	%r218, [%rd211];
	sub.s32 	%r219, %r218, %r217;
	st.u32 	[%rd211], %r219;
	ld.shared.u64 	%rd212, [_ZZ22bc_gpu_update_edge_optILb1ELi2EEvPfPKiS2_S2_iiPiPyS0_S3_S4_S0_S3_S3_S3_S3_S3_S3_S3_mmmmS2_iiiiE6QQ_row_0];
	add.s64 	%rd213, %rd212, %rd208;
	mov.b32 	%r220, 1;
	st.u32 	[%rd213], %r220;
	ld.shared.u64 	%rd562, [_ZZ22bc_gpu_update_edge_optILb1ELi2EEvPfPKiS2_S2_iiPiPyS0_S3_S4_S0_S3_S3_S3_S3_S3_S3_S3_mmmmS2_iiiiE5Q_row_0];
$L__BB7_231:
	add.s32 	%r508, %r508, %r4;
	setp.lt.s32 	%p37, %r508, %r167;
	@%p37 bra 	$L__BB7_229;
$L__BB7_232:
	bar.sync 	0;
	@%p20 bra 	$L__BB7_237;
	ld.shared.u64 	%rd564, [_ZZ22bc_gpu_update_edge_optILb1ELi2EEvPfPKiS2_S2_iiPiPyS0_S3_S4_S0_S3_S3_S3_S3_S3_S3_S3_mmmmS2_iiiiE6Q2_row_0];
	mov.u32 	%r509, %r1;
$L__BB7_234:
	mul.wide.s32 	%rd214, %r509, 4;
	add.s64 	%rd215, %rd564, %rd214;
	ld.u32 	%r221, [%rd215];
	setp.ne.s32 	%p39, %r221, 1;
	@%p39 bra 	$L__BB7_236;
	ld.shared.u64 	%rd216, [_ZZ22bc_gpu_update_edge_optILb1ELi2EEvPfPKiS2_S2_iiPiPyS0_S3_S4_S0_S3_S3_S3_S3_S3_S3_S3_mmmmS2_iiiiE5Q_row_0];
	mul.wide.s32 	%rd217, %r509, 4;
	add.s64 	%rd218, %rd216, %rd217;
	mov.b32 	%r222, 1;
	st.u32 	[%rd218], %r222;
	ld.shared.u64 	%rd219, [_ZZ22bc_gpu_update_edge_optILb1ELi2EEvPfPKiS2_S2_iiPiPyS0_S3_S4_S0_S3_S3_S3_S3_S3_S3_S3_mmmmS2_iiiiE6Q2_row_0];
	add.s64 	%rd220, %rd219, %rd217;
	mov.b32 	%r223, 0;
	st.u32 	[%rd220], %r223;
	ld.shared.u64 	%rd564, [_ZZ22bc_gpu_update_edge_optILb1ELi2EEvPfPKiS2_S2_iiPiPyS0_S3_S4_S0_S3_S3_S3_S3_S3_S3_S3_mmmmS2_iiiiE6Q2_row_0];
$L__BB7_236:
	add.s32 	%r509, %r509, %r4;
	setp.lt.s32 	%p40, %r509, %r167;
	@%p40 bra 	$L__BB7_234;
$L__BB7_237:
	bar.sync 	0;
	ld.shared.u32 	%r224, [_ZZ22bc_gpu_update_edge_optILb1ELi2EEvPfPKiS2_S2_iiPiPyS0_S3_S4_S0_S3_S3_S3_S3_S3_S3_S3_mmmmS2_iiiiE13current_depth_0];
	setp.eq.s32 	%p42, %r224, 2147483647;
	or.pred  	%p43, %p4, %p42;
	@%p43 bra 	$L__BB7_239;
	add.s32 	%r225, %r224, 1;
	st.shared.u32 	[_ZZ22bc_gpu_update_edge_optILb1ELi2EEvPfPKiS2_S2_iiPiPyS0_S3_S4_S0_S3_S3_S3_S3_S3_S3_S3_mmmmS2_iiiiE13current_depth_0], %r225;
$L__BB7_239:
	ld.shared.u8 	%rs9, [_ZZ22bc_gpu_update_edge_optILb1ELi2EEvPfPKiS2_S2_iiPiPyS0_S3_S4_S0_S3_S3_S3_S3_S3_S3_S3_mmmmS2_iiiiE4done_0];
	setp.eq.s16 	%p44, %rs9, 0;
	@%p44 bra 	$L__BB7_215;
$L__BB7_240:
	bar.sync 	0;
	@%p20 bra 	$L__BB7_247;
	mov.u32 	%r510, %r1;
$L__BB7_242:
	ld.shared.u32 	%r226, [_ZZ22bc_gpu_update_edge_optILb1ELi2EEvPfPKiS2_S2_iiPiPyS0_S3_S4_S0_S3_S3_S3_S3_S3_S3_S3_mmmmS2_iiiiE5u_low];
	setp.eq.s32 	%p46, %r510, %r226;
	@%p46 bra 	$L__BB7_244;
	ld.shared.u64 	%rd221, [_ZZ22bc_gpu_update_edge_optILb1ELi2EEvPfPKiS2_S2_iiPiPyS0_S3_S4_S0_S3_S3_S3_S3_S3_S3_S3_mmmmS2_iiiiE9moved_row];
	mul.wide.s32 	%rd222, %r510, 4;
	add.s64 	%rd223, %rd221, %rd222;
	ld.u32 	%r227, [%rd223];
	setp.eq.s32 	%p47, %r227, 0;
	@%p47 bra 	$L__BB7_245;
$L__BB7_244:
	ld.shared.u64 	%rd224, [_ZZ22bc_gpu_update_edge_optILb1ELi2EEvPfPKiS2_S2_iiPiPyS0_S3_S4_S0_S3_S3_S3_S3_S3_S3_S3_mmmmS2_iiiiE11touched_row_0];
	mul.wide.s32 	%rd225, %r510, 4;
	add.s64 	%rd226, %rd224, %rd225;
	ld.u32 	%r228, [%rd226];
	setp.ne.s32 	%p48, %r228, 0;
	@%p48 bra 	$L__BB7_246;
$L__BB7_245:
	ld.shared.u64 	%rd227, [_ZZ22bc_gpu_update_edge_optILb1ELi2EEvPfPKiS2_S2_iiPiPyS0_S3_S4_S0_S3_S3_S3_S3_S3_S3_S3_mmmmS2_iiiiE9sigma_row];
	mul.wide.s32 	%rd228, %r510, 8;
	add.s64 	%rd229, %rd227, %rd228;
	ld.u64 	%rd230, [%rd229];
	ld.shared.u64 	%rd231, [_ZZ22bc_gpu_update_edge_optILb1ELi2EEvPfPKiS2_S2_iiPiPyS0_S3_S4_S0_S3_S3_S3_S3_S3_S3_S3_mmmmS2_iiiiE13sigma_hat_row_0];
	add.s64 	%rd232, %rd231, %rd228;
	ld.u64 	%rd233, [%rd232];
	add.s64 	%rd234, %rd233, %rd230;
	st.u64 	[%rd232], %rd234;
$L__BB7_246:
	ld.shared.u64 	%rd235, [_ZZ22bc_gpu_update_edge_optILb1ELi2EEvPfPKiS2_S2_iiPiPyS0_S3_S4_S0_S3_S3_S3_S3_S3_S3_S3_mmmmS2_iiiiE6Q2_row_0];
	mul.wide.s32 	%rd236, %r510, 4;
	add.s64 	%rd237, %rd235, %rd236;
	mov.b32 	%r229, 0;
	st.u32 	[%rd237], %r229;
	add.s32 	%r510, %r510, %r4;
	setp.lt.s32 	%p49, %r510, %r167;
	@%p49 bra 	$L__BB7_242;
$L__BB7_247:
	bar.sync 	0;
	@%p4 bra 	$L__BB7_249;
	mov.b16 	%rs10, 0;
	st.shared.u8 	[_ZZ22bc_gpu_update_edge_optILb1ELi2EEvPfPKiS2_S2_iiPiPyS0_S3_S4_S0_S3_S3_S3_S3_S3_S3_S3_mmmmS2_iiiiE6repeat], %rs10;
$L__BB7_249:
	bar.sync 	0;
	ld.shared.u32 	%r230, [_ZZ22bc_gpu_update_edge_optILb1ELi2EEvPfPKiS2_S2_iiPiPyS0_S3_S4_S0_S3_S3_S3_S3_S3_S3_S3_mmmmS2_iiiiE13current_depth_0];
	setp.lt.s32 	%p51, %r230, 1;
	@%p51 bra 	$L__BB7_250;
	bra.uni 	$L__BB7_265;
$L__BB7_250:
	mov.u32 	%r515, %r1;
	@%p20 bra 	$L__BB7_259;
$L__BB7_251:
	ld.shared.u64 	%rd317, [_ZZ22bc_gpu_update_edge_optILb1ELi2EEvPfPKiS2_S2_iiPiPyS0_S3_S4_S0_S3_S3_S3_S3_S3_S3_S3_mmmmS2_iiiiE13delta_hat_row_0];
	mul.wide.s32 	%rd318, %r515, 4;
	add.s64 	%rd70, %rd317, %rd318;
	ld.f32 	%f37, [%rd70];
	setp.geu.f32 	%p97, %f37, 0f00000000;
	@%p97 bra 	$L__BB7_253;
	mov.b32 	%r263, 0;
	st.u32 	[%rd70], %r263;
$L__BB7_253:
	ld.shared.u32 	%r264, [_ZZ22bc_gpu_update_edge_optILb1ELi2EEvPfPKiS2_S2_iiPiPyS0_S3_S4_S0_S3_S3_S3_S3_S3_S3_S3_mmmmS2_iiiiE1i];
	setp.eq.s32 	%p98, %r515, %r264;
	@%p98 bra 	$L__BB7_256;
	ld.shared.u64 	%rd319, [_ZZ22bc_gpu_update_edge_optILb1ELi2EEvPfPKiS2_S2_iiPiPyS0_S3_S4_S0_S3_S3_S3_S3_S3_S3_S3_mmmmS2_iiiiE11touched_row_0];
	mul.wide.s32 	%rd320, %r515, 4;
	add.s64 	%rd321, %rd319, %rd320;
	ld.u32 	%r265, [%rd321];
	setp.eq.s32 	%p99, %r265, 0;
	@%p99 bra 	$L__BB7_256;
	ld.shared.u64 	%rd322, [_ZZ22bc_gpu_update_edge_optILb1ELi2EEvPfPKiS2_S2_iiPiPyS0_S3_S4_S0_S3_S3_S3_S3_S3_S3_S3_mmmmS2_iiiiE13delta_hat_row_0];
	mul.wide.s32 	%rd323, %r515, 4;
	add.s64 	%rd324, %rd322, %rd323;
	ld.f32 	%f38, [%rd324];
	ld.shared.u64 	%rd325, [_ZZ22bc_gpu_update_edge_optILb1ELi2EEvPfPKiS2_S2_iiPiPyS0_S3_S4_S0_S3_S3_S3_S3_S3_S3_S3_mmmmS2_iiiiE9delta_row];
	add.s64 	%rd326, %rd325, %rd323;
	ld.f32 	%f39, [%rd326];
	sub.f32 	%f40, %f38, %f39;
	add.s64 	%rd327, %rd4, %rd323;
	atom.global.add.f32 	%f41, [%rd327], %f40;
$L__BB7_256:
	ld.shared.u64 	%rd328, [_ZZ22bc_gpu_update_edge_optILb1ELi2EEvPfPKiS2_S2_iiPiPyS0_S3_S4_S0_S3_S3_S3_S3_S3_S3_S3_mmmmS2_iiiiE13sigma_hat_row_0];
	mul.wide.s32 	%rd329, %r515, 8;
	add.s64 	%rd330, %rd328, %rd329;
	ld.u64 	%rd331, [%rd330];
	ld.shared.u64 	%rd332, [_ZZ22bc_gpu_update_edge_optILb1ELi2EEvPfPKiS2_S2_iiPiPyS0_S3_S4_S0_S3_S3_S3_S3_S3_S3_S3_mmmmS2_iiiiE9sigma_row];
	add.s64 	%rd333, %rd332, %rd329;
	st.u64 	[%rd333], %rd331;
	ld.shared.u64 	%rd334, [_ZZ22bc_gpu_update_edge_optILb1ELi2EEvPfPKiS2_S2_iiPiPyS0_S3_S4_S0_S3_S3_S3_S3_S3_S3_S3_mmmmS2_iiiiE11touched_row_0];
	mul.wide.s32 	%rd335, %r515, 4;
	add.s64 	%rd336, %rd334, %rd335;
	ld.u32 	%r266, [%rd336];
	setp.eq.s32 	%p100, %r266, 0;
	@%p100 bra 	$L__BB7_258;
	ld.shared.u64 	%rd337, [_ZZ22bc_gpu_update_edge_optILb1ELi2EEvPfPKiS2_S2_iiPiPyS0_S3_S4_S0_S3_S3_S3_S3_S3_S3_S3_mmmmS2_iiiiE13delta_hat_row_0];
	mul.wide.s32 	%rd338, %r515, 4;
	add.s64 	%rd339, %rd337, %rd338;
	ld.f32 	%f42, [%rd339];
	ld.shared.u64 	%rd340, [_ZZ22bc_gpu_update_edge_optILb1ELi2EEvPfPKiS2_S2_iiPiPyS0_S3_S4_S0_S3_S3_S3_S3_S3_S3_S3_mmmmS2_iiiiE9delta_row];
	add.s64 	%rd341, %rd340, %rd338;
	st.f32 	[%rd341], %f42;
$L__BB7_258:
	add.s32 	%r515, %r515, %r4;
	setp.lt.s32 	%p101, %r515, %r167;
	@%p101 bra 	$L__BB7_251;
$L__BB7_259:
	bar.sync 	0;
$L__BB7_260:
	bar.sync 	0;
	@%p4 bra 	$L__BB7_262;
	ld.shared.u32 	%r457, [_ZZ22bc_gpu_update_edge_optILb1ELi2EEvPfPKiS2_S2_iiPiPyS0_S3_S4_S0_S3_S3_S3_S3_S3_S3_S3_mmmmS2_iiiiE1l];
	setp.eq.s32 	%p212, %r457, %r3;
	add.s32 	%r458, %r457, 1;
	mov.u32 	%r459, %nctaid.x;
	selp.b32 	%r460, %r459, %r458, %p212;
	st.shared.u32 	[_ZZ22bc_gpu_update_edge_optILb1ELi2EEvPfPKiS2_S2_iiPiPyS0_S3_S4_S0_S3_S3_S3_S3_S3_S3_S3_mmmmS2_iiiiE1l], %r460;
$L__BB7_262:
	bar.sync 	0;
$L__BB7_263:
	ld.shared.u32 	%r464, [_ZZ22bc_gpu_update_edge_optILb1ELi2EEvPfPKiS2_S2_iiPiPyS0_S3_S4_S0_S3_S3_S3_S3_S3_S3_S3_mmmmS2_iiiiE1l];
	setp.lt.s32 	%p214, %r464, %r170;
	@%p214 bra 	$L__BB7_4;
$L__BB7_264:
	ret;
$L__BB7_265:
	setp.ge.s32 	%p52, %r1, %r5;
	@%p52 bra 	$L__BB7_285;
	mov.u32 	%r511, %r1;
$L__BB7_267:
	mul.wide.s32 	%rd238, %r511, 4;
	add.s64 	%rd239, %rd3, %rd238;
	ld.global.nc.u32 	%r148, [%rd239];
	ld.shared.u64 	%rd240, [_ZZ22bc_gpu_update_edge_optILb1ELi2EEvPfPKiS2_S2_iiPiPyS0_S3_S4_S0_S3_S3_S3_S3_S3_S3_S3_mmmmS2_iiiiE6QQ_row_0];
	mul.wide.s32 	%rd241, %r148, 4;
	add.s64 	%rd242, %rd240, %rd241;
	ld.u32 	%r231, [%rd242];
	setp.eq.s32 	%p53, %r231, 0;
	@%p53 bra 	$L__BB7_284;
	ld.shared.u64 	%rd49, [_ZZ22bc_gpu_update_edge_optILb1ELi2EEvPfPKiS2_S2_iiPiPyS0_S3_S4_S0_S3_S3_S3_S3_S3_S3_S3_mmmmS2_iiiiE5d_row];
	mul.wide.s32 	%rd243, %r148, 4;
	add.s64 	%rd244, %rd49, %rd243;
	ld.u32 	%r149, [%rd244];
	ld.shared.u32 	%r232, [_ZZ22bc_gpu_update_edge_optILb1ELi2EEvPfPKiS2_S2_iiPiPyS0_S3_S4_S0_S3_S3_S3_S3_S3_S3_S3_mmmmS2_iiiiE13current_depth_0];
	setp.ne.s32 	%p54, %r149, %r232;
	@%p54 bra 	$L__BB7_284;
	mul.wide.s32 	%rd245, %r511, 4;
	add.s64 	%rd246, %rd2, %rd245;
	ld.global.nc.u32 	%r150, [%rd246];
	mul.wide.s32 	%rd247, %r150, 4;
	add.s64 	%rd248, %rd49, %rd247;
	ld.u32 	%r151, [%rd248];
	add.s32 	%r233, %r149, -1;
	setp.ne.s32 	%p55, %r151, %r233;
	mov.f32 	%f69, 0f00000000;
	@%p55 bra 	$L__BB7_277;
	ld.shared.u64 	%rd565, [_ZZ22bc_gpu_update_edge_optILb1ELi2EEvPfPKiS2_S2_iiPiPyS0_S3_S4_S0_S3_S3_S3_S3_S3_S3_S3_mmmmS2_iiiiE11touched_row_0];
	mul.wide.s32 	%rd275, %r150, 4;
	add.s64 	%rd51, %rd565, %rd275;
	ld.u32 	%r240, [%rd51];
	setp.eq.s32 	%p61, %r240, -1;
	@%p61 bra 	$L__BB7_273;
	atom.exch.b32 	%r241, [%rd51], 1;
	setp.ne.s32 	%p62, %r241, 0;
	ld.shared.u64 	%rd565, [_ZZ22bc_gpu_update_edge_optILb1ELi2EEvPfPKiS2_S2_iiPiPyS0_S3_S4_S0_S3_S3_S3_S3_S3_S3_S3_mmmmS2_iiiiE11touched_row_0];
	@%p62 bra 	$L__BB7_273;
	ld.shared.u64 	%rd276, [_ZZ22bc_gpu_update_edge_optILb1ELi2EEvPfPKiS2_S2_iiPiPyS0_S3_S4_S0_S3_S3_S3_S3_S3_S3_S3_mmmmS2_iiiiE9delta_row];
	mul.wide.s32 	%rd277, %r150, 4;
	add.s64 	%rd278, %rd276, %rd277;
	ld.f32 	%f69, [%rd278];
	add.s64 	%rd279, %rd565, %rd277;
	mov.b32 	%r242, 1;
	st.u32 	[%rd279], %r242;
	ld.shared.u64 	%rd280, [_ZZ22bc_gpu_update_edge_optILb1ELi2EEvPfPKiS2_S2_iiPiPyS0_S3_S4_S0_S3_S3_S3_S3_S3_S3_S3_mmmmS2_iiiiE6QQ_row_0];
	add.s64 	%rd281, %rd280, %rd277;
	st.u32 	[%rd281], %r242;
	ld.shared.u64 	%rd565, [_ZZ22bc_gpu_update_edge_optILb1ELi2EEvPfPKiS2_S2_iiPiPyS0_S3_S4_S0_S3_S3_S3_S3_S3_S3_S3_mmmmS2_iiiiE11touched_row_0];
$L__BB7_273:
	ld.shared.u64 	%rd282, [_ZZ22bc_gpu_update_edge_optILb1ELi2EEvPfPKiS2_S2_iiPiPyS0_S3_S4_S0_S3_S3_S3_S3_S3_S3_S3_mmmmS2_iiiiE13sigma_hat_row_0];
	mul.wide.s32 	%rd283, %r150, 8;
	add.s64 	%rd284, %rd282, %rd283;
	ld.u64 	%rd285, [%rd284];
	cvt.rn.f32.u64 	%f25, %rd285;
	mul.wide.s32 	%rd286, %r148, 8;
	add.s64 	%rd287, %rd282, %rd286;
	ld.u64 	%rd288, [%rd287];
	cvt.rn.f32.u64 	%f26, %rd288;
	div.rn.f32 	%f27, %f25, %f26;
	ld.shared.u64 	%rd55, [_ZZ22bc_gpu_update_edge_optILb1ELi2EEvPfPKiS2_S2_iiPiPyS0_S3_S4_S0_S3_S3_S3_S3_S3_S3_S3_mmmmS2_iiiiE13delta_hat_row_0];
	mul.wide.s32 	%rd289, %r148, 4;
	add.s64 	%rd290, %rd55, %rd289;
	ld.f32 	%f28, [%rd290];
	add.f32 	%f29, %f28, 0f3F800000;
	fma.rn.f32 	%f70, %f27, %f29, %f69;
	mul.wide.s32 	%rd291, %r150, 4;
	add.s64 	%rd292, %rd565, %rd291;
	ld.u32 	%r243, [%rd292];
	setp.lt.s32 	%p63, %r243, 1;
	@%p63 bra 	$L__BB7_276;
	ld.shared.u32 	%r244, [_ZZ22bc_gpu_update_edge_optILb1ELi2EEvPfPKiS2_S2_iiPiPyS0_S3_S4_S0_S3_S3_S3_S3_S3_S3_S3_mmmmS2_iiiiE6u_high];
	setp.eq.s32 	%p64, %r150, %r244;
	ld.shared.u32 	%r245, [_ZZ22bc_gpu_update_edge_optILb1ELi2EEvPfPKiS2_S2_iiPiPyS0_S3_S4_S0_S3_S3_S3_S3_S3_S3_S3_mmmmS2_iiiiE5u_low];
	setp.eq.s32 	%p65, %r148, %r245;
	and.pred  	%p66, %p64, %p65;
	@%p66 bra 	$L__BB7_276;
	ld.shared.u64 	%rd293, [_ZZ22bc_gpu_update_edge_optILb1ELi2EEvPfPKiS2_S2_iiPiPyS0_S3_S4_S0_S3_S3_S3_S3_S3_S3_S3_mmmmS2_iiiiE9sigma_row];
	mul.wide.s32 	%rd294, %r150, 8;
	add.s64 	%rd295, %rd293, %rd294;
	ld.u64 	%rd296, [%rd295];
	cvt.rn.f32.u64 	%f30, %rd296;
	mul.wide.s32 	%rd297, %r148, 8;
	add.s64 	%rd298, %rd293, %rd297;
	ld.u64 	%rd299, [%rd298];
	cvt.rn.f32.u64 	%f31, %rd299;
	div.rn.f32 	%f32, %f30, %f31;
	ld.shared.u64 	%rd300, [_ZZ22bc_gpu_update_edge_optILb1ELi2EEvPfPKiS2_S2_iiPiPyS0_S3_S4_S0_S3_S3_S3_S3_S3_S3_S3_mmmmS2_iiiiE9delta_row];
	mul.wide.s32 	%rd301, %r148, 4;
	add.s64 	%rd302, %rd300, %rd301;
	ld.f32 	%f33, [%rd302];
	add.f32 	%f34, %f33, 0f3F800000;
	mul.f32 	%f35, %f32, %f34;
	sub.f32 	%f70, %f70, %f35;
$L__BB7_276:
	mul.wide.s32 	%rd303, %r150, 4;
	add.s64 	%rd304, %rd55, %rd303;
	atom.add.f32 	%f36, [%rd304], %f70;
	bra.uni 	$L__BB7_284;
$L__BB7_277:
	setp.ne.s32 	%p56, %r151, %r149;
	@%p56 bra 	$L__BB7_284;
	ld.shared.u64 	%rd56, [_ZZ22bc_gpu_update_edge_optILb1ELi2EEvPfPKiS2_S2_iiPiPyS0_S3_S4_S0_S3_S3_S3_S3_S3_S3_S3_mmmmS2_iiiiE9moved_row];
	mul.wide.s32 	%rd249, %r148, 4;
	add.s64 	%rd250, %rd56, %rd249;
	ld.u32 	%r234, [%rd250];
	setp.eq.s32 	%p57, %r234, 0;
	@%p57 bra 	$L__BB7_284;
	mul.wide.s32 	%rd251, %r150, 4;
	add.s64 	%rd252, %rd56, %rd251;
	ld.u32 	%r235, [%rd252];
	setp.ne.s32 	%p58, %r235, 0;
	mov.f32 	%f71, 0f00000000;
	@%p58 bra 	$L__BB7_284;
	ld.shared.u64 	%rd253, [_ZZ22bc_gpu_update_edge_optILb1ELi2EEvPfPKiS2_S2_iiPiPyS0_S3_S4_S0_S3_S3_S3_S3_S3_S3_S3_mmmmS2_iiiiE11touched_row_0];
	mul.wide.s32 	%rd254, %r150, 4;
	add.s64 	%rd57, %rd253, %rd254;
	ld.u32 	%r236, [%rd57];
	setp.eq.s32 	%p59, %r236, -1;
	@%p59 bra 	$L__BB7_283;
	atom.exch.b32 	%r237, [%rd57], 1;
	setp.ne.s32 	%p60, %r237, 0;
	@%p60 bra 	$L__BB7_283;
	ld.shared.u64 	%rd255, [_ZZ22bc_gpu_update_edge_optILb1ELi2EEvPfPKiS2_S2_iiPiPyS0_S3_S4_S0_S3_S3_S3_S3_S3_S3_S3_mmmmS2_iiiiE9delta_row];
	mul.wide.s32 	%rd256, %r150, 4;
	add.s64 	%rd257, %rd255, %rd256;
	ld.f32 	%f71, [%rd257];
	ld.shared.u64 	%rd258, [_ZZ22bc_gpu_update_edge_optILb1ELi2EEvPfPKiS2_S2_iiPiPyS0_S3_S4_S0_S3_S3_S3_S3_S3_S3_S3_mmmmS2_iiiiE11touched_row_0];
	add.s64 	%rd259, %rd258, %rd256;
	mov.b32 	%r238, 1;
	st.u32 	[%rd259], %r238;
	ld.shared.u64 	%rd260, [_ZZ22bc_gpu_update_edge_optILb1ELi2EEvPfPKiS2_S2_iiPiPyS0_S3_S4_S0_S3_S3_S3_S3_S3_S3_S3_mmmmS2_iiiiE6QQ_row_0];
	add.s64 	%rd261, %rd260, %rd256;
	mov.b32 	%r239, 2;
	st.u32 	[%rd261], %r239;
	mov.b16 	%rs11, 1;
	st.shared.u8 	[_ZZ22bc_gpu_update_edge_optILb1ELi2EEvPfPKiS2_S2_iiPiPyS0_S3_S4_S0_S3_S3_S3_S3_S3_S3_S3_mmmmS2_iiiiE6repeat], %rs11;
$L__BB7_283:
	ld.shared.u64 	%rd262, [_ZZ22bc_gpu_update_edge_optILb1ELi2EEvPfPKiS2_S2_iiPiPyS0_S3_S4_S0_S3_S3_S3_S3_S3_S3_S3_mmmmS2_iiiiE9sigma_row];
	mul.wide.s32 	%rd263, %r150, 8;
	add.s64 	%rd264, %rd262, %rd263;
	ld.u64 	%rd265, [%rd264];
	cvt.rn.f32.u64 	%f15, %rd265;
	mul.wide.s32 	%rd266, %r148, 8;
	add.s64 	%rd267, %rd262, %rd266;
	ld.u64 	%rd268, [%rd267];
	cvt.rn.f32.u64 	%f16, %rd268;
	div.rn.f32 	%f17, %f15, %f16;
	ld.shared.u64 	%rd269, [_ZZ22bc_gpu_update_edge_optILb1ELi2EEvPfPKiS2_S2_iiPiPyS0_S3_S4_S0_S3_S3_S3_S3_S3_S3_S3_mmmmS2_iiiiE9delta_row];
	mul.wide.s32 	%rd270, %r148, 4;
	add.s64 	%rd271, %rd269, %rd270;
	ld.f32 	%f18, [%rd271];
	add.f32 	%f19, %f18, 0f3F800000;
	mul.f32 	%f20, %f17, %f19;
	sub.f32 	%f21, %f71, %f20;
	ld.shared.u64 	%rd272, [_ZZ22bc_gpu_update_edge_optILb1ELi2EEvPfPKiS2_S2_iiPiPyS0_S3_S4_S0_S3_S3_S3_S3_S3_S3_S3_mmmmS2_iiiiE13delta_hat_row_0];
	mul.wide.s32 	%rd273, %r150, 4;
	add.s64 	%rd274, %rd272, %rd273;
	atom.add.f32 	%f22, [%rd274], %f21;
$L__BB7_284:
	add.s32 	%r511, %r511, %r4;
	setp.lt.s32 	%p67, %r511, %r5;
	@%p67 bra 	$L__BB7_267;
$L__BB7_285:
	bar.sync 	0;
	ld.shared.u8 	%rs12, [_ZZ22bc_gpu_update_edge_optILb1ELi2EEvPfPKiS2_S2_iiPiPyS0_S3_S4_S0_S3_S3_S3_S3_S3_S3_S3_mmmmS2_iiiiE6repeat];
	setp.eq.s16 	%p68, %rs12, 0;
	@%p68 bra 	$L__BB7_294;
	@%p20 bra 	$L__BB7_292;
	ld.shared.u64 	%rd566, [_ZZ22bc_gpu_update_edge_optILb1ELi2EEvPfPKiS2_S2_iiPiPyS0_S3_S4_S0_S3_S3_S3_S3_S3_S3_S3_mmmmS2_iiiiE6QQ_row_0];
	mov.u32 	%r512, %r1;
$L__BB7_288:
	mul.wide.s32 	%rd305, %r512, 4;
	add.s64 	%rd61, %rd566, %rd305;
	ld.u32 	%r154, [%rd61];
	setp.lt.s32 	%p70, %r154, 1;
	@%p70 bra 	$L__BB7_291;
	ld.shared.u64 	%rd306, [_ZZ22bc_gpu_update_edge_optILb1ELi2EEvPfPKiS2_S2_iiPiPyS0_S3_S4_S0_S3_S3_S3_S3_S3_S3_S3_mmmmS2_iiiiE5d_row];
	mul.wide.s32 	%rd307, %r512, 4;
	add.s64 	%rd308, %rd306, %rd307;
	ld.u32 	%r247, [%rd308];
	ld.shared.u32 	%r248, [_ZZ22bc_gpu_update_edge_optILb1ELi2EEvPfPKiS2_S2_iiPiPyS0_S3_S4_S0_S3_S3_S3_S3_S3_S3_S3_mmmmS2_iiiiE13current_depth_0];
	setp.ne.s32 	%p71, %r247, %r248;
	@%p71 bra 	$L__BB7_291;
	add.s32 	%r249, %r154, -1;
	st.u32 	[%rd61], %r249;
	ld.shared.u64 	%rd566, [_ZZ22bc_gpu_update_edge_optILb1ELi2EEvPfPKiS2_S2_iiPiPyS0_S3_S4_S0_S3_S3_S3_S3_S3_S3_S3_mmmmS2_iiiiE6QQ_row_0];
$L__BB7_291:
	add.s32 	%r512, %r512, %r4;
	setp.lt.s32 	%p72, %r512, %r167;
	@%p72 bra 	$L__BB7_288;
$L__BB7_292:
	ld.shared.u32 	%r250, [_ZZ22bc_gpu_update_edge_optILb1ELi2EEvPfPKiS2_S2_iiPiPyS0_S3_S4_S0_S3_S3_S3_S3_S3_S3_S3_mmmmS2_iiiiE13current_depth_0];
	setp.eq.s32 	%p75, %r250, 2147483647;
	mov.pred 	%p215, 0;
	or.pred  	%p76, %p4, %p75;
	@%p76 bra 	$L__BB7_300;
	add.s32 	%r251, %r250, 1;
	st.shared.u32 	[_ZZ22bc_gpu_update_edge_optILb1ELi2EEvPfPKiS2_S2_iiPiPyS0_S3_S4_S0_S3_S3_S3_S3_S3_S3_S3_mmmmS2_iiiiE13current_depth_0], %r251;
	mov.b16 	%rs13, 0;
	st.shared.u8 	[_ZZ22bc_gpu_update_edge_optILb1ELi2EEvPfPKiS2_S2_iiPiPyS0_S3_S4_S0_S3_S3_S3_S3_S3_S3_S3_mmmmS2_iiiiE6repeat], %rs13;
	mov.pred 	%p215, -1;
	bra.uni 	$L__BB7_300;
$L__BB7_294:
	mov.pred 	%p215, -1;
	@%p20 bra 	$L__BB7_300;
	ld.shared.u64 	%rd568, [_ZZ22bc_gpu_update_edge_optILb1ELi2EEvPfPKiS2_S2_iiPiPyS0_S3_S4_S0_S3_S3_S3_S3_S3_S3_S3_mmmmS2_iiiiE6QQ_row_0];
	mov.u32 	%r513, %r1;
$L__BB7_296:
	mul.wide.s32 	%rd309, %r513, 4;
	add.s64 	%rd65, %rd568, %rd309;
	ld.u32 	%r158, [%rd65];
	setp.lt.s32 	%p80, %r158, 1;
	@%p80 bra 	$L__BB7_299;
	ld.shared.u64 	%rd310, [_ZZ22bc_gpu_update_edge_optILb1ELi2EEvPfPKiS2_S2_iiPiPyS0_S3_S4_S0_S3_S3_S3_S3_S3_S3_S3_mmmmS2_iiiiE5d_row];
	mul.wide.s32 	%rd311, %r513, 4;
	add.s64 	%rd312, %rd310, %rd311;
	ld.u32 	%r252, [%rd312];
	ld.shared.u32 	%r253, [_ZZ22bc_gpu_update_edge_optILb1ELi2EEvPfPKiS2_S2_iiPiPyS0_S3_S4_S0_S3_S3_S3_S3_S3_S3_S3_mmmmS2_iiiiE13current_depth_0];
	setp.ne.s32 	%p81, %r252, %r253;
	@%p81 bra 	$L__BB7_299;
	add.s32 	%r254, %r158, -1;
	st.u32 	[%rd65], %r254;
	ld.shared.u64 	%rd568, [_ZZ22bc_gpu_update_edge_optILb1ELi2EEvPfPKiS2_S2_iiPiPyS0_S3_S4_S0_S3_S3_S3_S3_S3_S3_S3_mmmmS2_iiiiE6QQ_row_0];
$L__BB7_299:
	add.s32 	%r513, %r513, %r4;
	setp.lt.s32 	%p83, %r513, %r167;
	@%p83 bra 	$L__BB7_296;
$L__BB7_300:
	ld.shared.u32 	%r160, [_ZZ22bc_gpu_update_edge_optILb1ELi2EEvPfPKiS2_S2_iiPiPyS0_S3_S4_S0_S3_S3_S3_S3_S3_S3_S3_mmmmS2_iiiiE13current_depth_0];
	setp.ne.s32 	%p84, %r160, 2147483647;
	not.pred 	%p85, %p215;
	or.pred  	%p86, %p84, %p85;
	@%p86 bra 	$L__BB7_308;
	@%p4 bra 	$L__BB7_303;
	mov.b16 	%rs15, 0;
	st.shared.u8 	[_ZZ22bc_gpu_update_edge_optILb1ELi2EEvPfPKiS2_S2_iiPiPyS0_S3_S4_S0_S3_S3_S3_S3_S3_S3_S3_mmmmS2_iiiiE7QQfound], %rs15;
	mov.b32 	%r255, 0;
	st.shared.u32 	[_ZZ22bc_gpu_update_edge_optILb1ELi2EEvPfPKiS2_S2_iiPiPyS0_S3_S4_S0_S3_S3_S3_S3_S3_S3_S3_mmmmS2_iiiiE5maxQQ], %r255;
$L__BB7_303:
	bar.sync 	0;
	@%p20 bra 	$L__BB7_309;
	ld.shared.u64 	%rd68, [_ZZ22bc_gpu_update_edge_optILb1ELi2EEvPfPKiS2_S2_iiPiPyS0_S3_S4_S0_S3_S3_S3_S3_S3_S3_S3_mmmmS2_iiiiE6QQ_row_0];
	ld.shared.u64 	%rd69, [_ZZ22bc_gpu_update_edge_optILb1ELi2EEvPfPKiS2_S2_iiPiPyS0_S3_S4_S0_S3_S3_S3_S3_S3_S3_S3_mmmmS2_iiiiE5d_row];
	mov.u32 	%r514, %r1;
$L__BB7_305:
	mul.wide.s32 	%rd313, %r514, 4;
	add.s64 	%rd314, %rd68, %rd313;
	ld.u32 	%r256, [%rd314];
	setp.lt.s32 	%p89, %r256, 1;
	@%p89 bra 	$L__BB7_307;
	mov.b16 	%rs16, 1;
	st.shared.u8 	[_ZZ22bc_gpu_update_edge_optILb1ELi2EEvPfPKiS2_S2_iiPiPyS0_S3_S4_S0_S3_S3_S3_S3_S3_S3_S3_mmmmS2_iiiiE7QQfound], %rs16;
	mul.wide.s32 	%rd315, %r514, 4;
	add.s64 	%rd316, %rd69, %rd315;
	ld.u32 	%r257, [%rd316];
	atom.shared.max.s32 	%r258, [_ZZ22bc_gpu_update_edge_optILb1ELi2EEvPfPKiS2_S2_iiPiPyS0_S3_S4_S0_S3_S3_S3_S3_S3_S3_S3_mmmmS2_iiiiE5maxQQ], %r257;
$L__BB7_307:
	add.s32 	%r514, %r514, %r4;
	setp.lt.s32 	%p90, %r514, %r167;
	@%p90 bra 	$L__BB7_305;
	bra.uni 	$L__BB7_309;
$L__BB7_308:
	mov.b16 	%rs14, 1;
	st.shared.u8 	[_ZZ22bc_gpu_update_edge_optILb1ELi2EEvPfPKiS2_S2_iiPiPyS0_S3_S4_S0_S3_S3_S3_S3_S3_S3_S3_mmmmS2_iiiiE7QQfound], %rs14;
	st.shared.u32 	[_ZZ22bc_gpu_update_edge_optILb1ELi2EEvPfPKiS2_S2_iiPiPyS0_S3_S4_S0_S3_S3_S3_S3_S3_S3_S3_mmmmS2_iiiiE5maxQQ], %r160;
$L__BB7_309:
	bar.sync 	0;
	@%p4 bra 	$L__BB7_317;
	ld.shared.u8 	%rs17, [_ZZ22bc_gpu_update_edge_optILb1ELi2EEvPfPKiS2_S2_iiPiPyS0_S3_S4_S0_S3_S3_S3_S3_S3_S3_S3_mmmmS2_iiiiE6repeat];
	setp.eq.s16 	%p92, %rs17, 0;
	@%p92 bra 	$L__BB7_312;
	mov.b16 	%rs18, 0;
	st.shared.u8 	[_ZZ22bc_gpu_update_edge_optILb1ELi2EEvPfPKiS2_S2_iiPiPyS0_S3_S4_S0_S3_S3_S3_S3_S3_S3_S3_mmmmS2_iiiiE6repeat], %rs18;
	bra.uni 	$L__BB7_317;
$L__BB7_312:
	ld.shared.u8 	%rs19, [_ZZ22bc_gpu_update_edge_optILb1ELi2EEvPfPKiS2_S2_iiPiPyS0_S3_S4_S0_S3_S3_S3_S3_S3_S3_S3_mmmmS2_iiiiE7QQfound];
	setp.ne.s16 	%p93, %rs19, 0;
	@%p93 bra 	$L__BB7_314;
	mov.b32 	%r261, 0;
	st.shared.u32 	[_ZZ22bc_gpu_update_edge_optILb1ELi2EEvPfPKiS2_S2_iiPiPyS0_S3_S4_S0_S3_S3_S3_S3_S3_S3_S3_mmmmS2_iiiiE13current_depth_0], %r261;
	bra.uni 	$L__BB7_317;
$L__BB7_314:
	ld.shared.u32 	%r163, [_ZZ22bc_gpu_update_edge_optILb1ELi2EEvPfPKiS2_S2_iiPiPyS0_S3_S4_S0_S3_S3_S3_S3_S3_S3_S3_mmmmS2_iiiiE13current_depth_0];
	setp.ne.s32 	%p94, %r163, 2147483647;
	@%p94 bra 	$L__BB7_316;
	ld.shared.u32 	%r260, [_ZZ22bc_gpu_update_edge_optILb1ELi2EEvPfPKiS2_S2_iiPiPyS0_S3_S4_S0_S3_S3_S3_S3_S3_S3_S3_mmmmS2_iiiiE5maxQQ];
	st.shared.u32 	[_ZZ22bc_gpu_update_edge_optILb1ELi2EEvPfPKiS2_S2_iiPiPyS0_S3_S4_S0_S3_S3_S3_S3_S3_S3_S3_mmmmS2_iiiiE13current_depth_0], %r260;
	bra.uni 	$L__BB7_317;
$L__BB7_316:
	add.s32 	%r259, %r163, -1;
	st.shared.u32 	[_ZZ22bc_gpu_update_edge_optILb1ELi2EEvPfPKiS2_S2_iiPiPyS0_S3_S4_S0_S3_S3_S3_S3_S3_S3_S3_mmmmS2_iiiiE13current_depth_0], %r259;
$L__BB7_317:
	bar.sync 	0;
	ld.shared.u32 	%r262, [_ZZ22bc_gpu_update_edge_optILb1ELi2EEvPfPKiS2_S2_iiPiPyS0_S3_S4_S0_S3_S3_S3_S3_S3_S3_S3_mmmmS2_iiiiE13current_depth_0];
	setp.gt.s32 	%p95, %r262, 0;
	@%p95 bra 	$L__BB7_265;
	bra.uni 	$L__BB7_250;
$L__BB7_318:
	ld.shared.u64 	%rd180, [_ZZ22bc_gpu_update_edge_optILb1ELi2EEvPfPKiS2_S2_iiPiPyS0_S3_S4_S0_S3_S3_S3_S3_S3_S3_S3_mmmmS2_iiiiE13sigma_hat_row_0];
	mul.wide.s32 	%rd181, %r137, 8;
	add.s64 	%rd182, %rd180, %rd181;
	mul.wide.s32 	%rd183, %r136, 8;
	add.s64 	%rd184, %rd180, %rd183;
	ld.u64 	%rd185, [%rd184];
	atom.add.u64 	%rd186, [%rd182], %rd185;
	mov.b16 	%rs7, 0;
	st.shared.u8 	[_ZZ22bc_gpu_update_edge_optILb1ELi2EEvPfPKiS2_S2_iiPiPyS0_S3_S4_S0_S3_S3_S3_S3_S3_S3_S3_mmmmS2_iiiiE4done_0], %rs7;
	ld.shared.u64 	%rd187, [_ZZ22bc_gpu_update_edge_optILb1ELi2EEvPfPKiS2_S2_iiPiPyS0_S3_S4_S0_S3_S3_S3_S3_S3_S3_S3_mmmmS2_iiiiE6Q2_row_0];
	mul.wide.s32 	%rd188, %r137, 4;
	add.s64 	%rd189, %rd187, %rd188;
	mov.b32 	%r209, 1;
	st.u32 	[%rd189], %r209;
	bra.uni 	$L__BB7_226;

}
	// .globl	_Z22bc_gpu_update_edge_SOAILb0EEvPfP10graph_dataiiPiPyS0_P11vertex_dataS3_mmPKiiiii
.visible .entry _Z22bc_gpu_update_edge_SOAILb0EEvPfP10graph_dataiiPiPyS0_P11vertex_dataS3_mmPKiiiii(
	.param .u64 .ptr .align 1 _Z22bc_gpu_update_edge_SOAILb0EEvPfP10graph_dataiiPiPyS0_P11vertex_dataS3_mmPKiiiii_param_0,
	.param .u64 .ptr .align 1 _Z22bc_gpu_update_edge_SOAILb0EEvPfP10graph_dataiiPiPyS0_P11vertex_dataS3_mmPKiiiii_param_1,
	.param .u32 _Z22bc_gpu_update_edge_SOAILb0EEvPfP10graph_dataiiPiPyS0_P11vertex_dataS3_mmPKiiiii_param_2,
	.param .u32 _Z22bc_gpu_update_edge_SOAILb0EEvPfP10graph_dataiiPiPyS0_P11vertex_dataS3_mmPKiiiii_param_3,
	.param .u64 .ptr .align 1 _Z22bc_gpu_update_edge_SOAILb0EEvPfP10graph_dataiiPiPyS0_P11vertex_dataS3_mmPKiiiii_param_4,
	.param .u64 .ptr .align 1 _Z22bc_gpu_update_edge_SOAILb0EEvPfP10graph_dataiiPiPyS0_P11vertex_dataS3_mmPKiiiii_param_5,
	.param .u64 .ptr .align 1 _Z22bc_gpu_update_edge_SOAILb0EEvPfP10graph_dataiiPiPyS0_P11vertex_dataS3_mmPKiiiii_param_6,
	.param .u64 .ptr .align 1 _Z22bc_gpu_update_edge_SOAILb0EEvPfP10graph_dataiiPiPyS0_P11vertex_dataS3_mmPKiiiii_param_7,
	.param .u64 .ptr .align 1 _Z22bc_gpu_update_edge_SOAILb0EEvPfP10graph_dataiiPiPyS0_P11vertex_dataS3_mmPKiiiii_param_8,
	.param .u64 _Z22bc_gpu_update_edge_SOAILb0EEvPfP10graph_dataiiPiPyS0_P11vertex_dataS3_mmPKiiiii_param_9,
	.param .u64 _Z22bc_gpu_update_edge_SOAILb0EEvPfP10graph_dataiiPiPyS0_P11vertex_dataS3_mmPKiiiii_param_10,
	.param .u64 .ptr .align 1 _Z22bc_gpu_update_edge_SOAILb0EEvPfP10graph_dataiiPiPyS0_P11vertex_dataS3_mmPKiiiii_param_11,
	.param .u32 _Z22bc_gpu_update_edge_SOAILb0EEvPfP10graph_dataiiPiPyS0_P11vertex_dataS3_mmPKiiiii_param_12,
	.param .u32 _Z22bc_gpu_update_edge_SOAILb0EEvPfP10graph_dataiiPiPyS0_P11vertex_dataS3_mmPKiiiii_param_13,
	.param .u32 _Z22bc_gpu_update_edge_SOAILb0EEvPfP10graph_dataiiPiPyS0_P11vertex_dataS3_mmPKiiiii_param_14,
	.param .u32 _Z22bc_gpu_update_edge_SOAILb0EEvPfP10graph_dataiiPiPyS0_P11vertex_dataS3_mmPKiiiii_param_15
)
{
	.reg .pred 	%p<147>;
	.reg .b16 	%rs<27>;
	.reg .b32 	%r<325>;
	.reg .b32 	%f<83>;
	.reg .b64 	%rd<545>;
	// demoted variable
	.shared .align 1 .u8 _ZZ22bc_gpu_update_edge_SOAILb0EEvPfP10graph_dataiiPiPyS0_P11vertex_dataS3_mmPKiiiiiE7compute;
	// demoted variable
	.shared .align 4 .u32 _ZZ22bc_gpu_update_edge_SOAILb0EEvPfP10graph_dataiiPiPyS0_P11vertex_dataS3_mmPKiiiiiE9recompute;
	// demoted variable
	.shared .align 4 .u32 _ZZ22bc_gpu_update_edge_SOAILb0EEvPfP10graph_dataiiPiPyS0_P11vertex_dataS3_mmPKiiiiiE5u_low;
	// demoted variable
	.shared .align 4 .u32 _ZZ22bc_gpu_update_edge_SOAILb0EEvPfP10graph_dataiiPiPyS0_P11vertex_dataS3_mmPKiiiiiE6u_high;
	// demoted variable
	.shared .align 8 .u64 _ZZ22bc_gpu_update_edge_SOAILb0EEvPfP10graph_dataiiPiPyS0_P11vertex_dataS3_mmPKiiiiiE5d_row;
	// demoted variable
	.shared .align 8 .u64 _ZZ22bc_gpu_update_edge_SOAILb0EEvPfP10graph_dataiiPiPyS0_P11vertex_dataS3_mmPKiiiiiE9sigma_row;
	// demoted variable
	.shared .align 8 .u64 _ZZ22bc_gpu_update_edge_SOAILb0EEvPfP10graph_dataiiPiPyS0_P11vertex_dataS3_mmPKiiiiiE9delta_row;
	// demoted variable
	.shared .align 4 .u32 _ZZ22bc_gpu_update_edge_SOAILb0EEvPfP10graph_dataiiPiPyS0_P11vertex_dataS3_mmPKiiiiiE13current_depth;
	// demoted variable
	.shared .align 1 .u8 _ZZ22bc_gpu_update_edge_SOAILb0EEvPfP10graph_dataiiPiPyS0_P11vertex_dataS3_mmPKiiiiiE4done;
	// demoted variable
	.shared .align 4 .u32 _ZZ22bc_gpu_update_edge_SOAILb0EEvPfP10graph_dataiiPiPyS0_P11vertex_dataS3_mmPKiiiiiE13current_depth_0;
	// demoted variable
	.shared .align 1 .u8 _ZZ22bc_gpu_update_edge_SOAILb0EEvPfP10graph_dataiiPiPyS0_P11vertex_dataS3_mmPKiiiiiE4done_0;
	// demoted variable
	.shared .align 1 .u8 _ZZ22bc_gpu_update_edge_SOAILb0EEvPfP10graph_dataiiPiPyS0_P11vertex_dataS3_mmPKiiiiiE10first_iter;
	// demoted variable
	.shared .align 1 .u8 _ZZ22bc_gpu_update_edge_SOAILb0EEvPfP10graph_dataiiPiPyS0_P11vertex_dataS3_mmPKiiiiiE6repeat;
	// demoted variable
	.shared .align 4 .u32 _ZZ22bc_gpu_update_edge_SOAILb0EEvPfP10graph_dataiiPiPyS0_P11vertex_dataS3_mmPKiiiiiE13current_depth_1;
	// demoted variable
	.shared .align 1 .u8 _ZZ22bc_gpu_update_edge_SOAILb0EEvPfP10graph_dataiiPiPyS0_P11vertex_dataS3_mmPKiiiiiE4done_1;
	ld.param.u64 	%rd62, [_Z22bc_gpu_update_edge_SOAILb0EEvPfP10graph_dataiiPiPyS0_P11vertex_dataS3_mmPKiiiii_param_0];
	ld.param.u64 	%rd63, [_Z22bc_gpu_update_edge_SOAILb0EEvPfP10graph_dataiiPiPyS0_P11vertex_dataS3_mmPKiiiii_param_1];
	ld.param.u32 	%r119, [_Z22bc_gpu_update_edge_SOAILb0EEvPfP10graph_dataiiPiPyS0_P11vertex_dataS3_mmPKiiiii_param_2];
	ld.param.u32 	%r120, [_Z22bc_gpu_update_edge_SOAILb0EEvPfP10graph_dataiiPiPyS0_P11vertex_dataS3_mmPKiiiii_param_3];
	ld.param.u64 	%rd56, [_Z22bc_gpu_update_edge_SOAILb0EEvPfP10graph_dataiiPiPyS0_P11vertex_dataS3_mmPKiiiii_param_4];
	ld.param.u64 	%rd58, [_Z22bc_gpu_update_edge_SOAILb0EEvPfP10graph_dataiiPiPyS0_P11vertex_dataS3_mmPKiiiii_param_6];
	ld.param.u64 	%rd64, [_Z22bc_gpu_update_edge_SOAILb0EEvPfP10graph_dataiiPiPyS0_P11vertex_dataS3_mmPKiiiii_param_7];
	ld.param.u64 	%rd59, [_Z22bc_gpu_update_edge_SOAILb0EEvPfP10graph_dataiiPiPyS0_P11vertex_dataS3_mmPKiiiii_param_8];
	ld.param.u64 	%rd60, [_Z22bc_gpu_update_edge_SOAILb0EEvPfP10graph_dataiiPiPyS0_P11vertex_dataS3_mmPKiiiii_param_9];
	ld.param.u64 	%rd61, [_Z22bc_gpu_update_edge_SOAILb0EEvPfP10graph_dataiiPiPyS0_P11vertex_dataS3_mmPKiiiii_param_10];
	ld.param.u32 	%r121, [_Z22bc_gpu_update_edge_SOAILb0EEvPfP10graph_dataiiPiPyS0_P11vertex_dataS3_mmPKiiiii_param_13];
	ld.param.u32 	%r122, [_Z22bc_gpu_update_edge_SOAILb0EEvPfP10graph_dataiiPiPyS0_P11vertex_dataS3_mmPKiiiii_param_14];
	ld.param.u32 	%r123, [_Z22bc_gpu_update_edge_SOAILb0EEvPfP10graph_dataiiPiPyS0_P11vertex_dataS3_mmPKiiiii_param_15];
	cvta.to.global.u64 	%rd1, %rd64;
	cvta.to.global.u64 	%rd2, %rd63;
	cvta.to.global.u64 	%rd3, %rd62;
	mov.u32 	%r1, %ctaid.x;
	setp.ge.s32 	%p1, %r1, %r121;
	@%p1 bra 	$L__BB8_200;
	mov.u32 	%r2, %tid.x;
	mov.u32 	%r3, %ntid.x;
	shl.b32 	%r4, %r120, 1;
	mul.lo.s32 	%r5, %r119, %r1;
	mov.u32 	%r124, %nctaid.x;
	add.s32 	%r6, %r124, -1;
	and.b32  	%r7, %r119, 3;
	and.b32  	%r8, %r119, 2147483644;
	cvta.to.global.u64 	%rd4, %rd59;
	cvta.to.global.u64 	%rd5, %rd56;
	mov.u32 	%r324, %r1;
$L__BB8_2:
	setp.ne.s32 	%p2, %r2, 0;
	@%p2 bra 	$L__BB8_6;
	mul.wide.u32 	%rd65, %r324, 4;
	add.s64 	%rd66, %rd4, %rd65;
	atom.global.exch.b32 	%r125, [%rd66], 1;
	setp.ne.s32 	%p3, %r125, 0;
	@%p3 bra 	$L__BB8_5;
	mov.b16 	%rs2, 1;
	st.shared.u8 	[_ZZ22bc_gpu_update_edge_SOAILb0EEvPfP10graph_dataiiPiPyS0_P11vertex_dataS3_mmPKiiiiiE7compute], %rs2;
	bra.uni 	$L__BB8_6;
$L__BB8_5:
	mov.b16 	%rs1, 0;
	st.shared.u8 	[_ZZ22bc_gpu_update_edge_SOAILb0EEvPfP10graph_dataiiPiPyS0_P11vertex_dataS3_mmPKiiiiiE7compute], %rs1;
$L__BB8_6:
	bar.sync 	0;
	ld.shared.u8 	%rs3, [_ZZ22bc_gpu_update_edge_SOAILb0EEvPfP10graph_dataiiPiPyS0_P11vertex_dataS3_mmPKiiiiiE7compute];
	setp.eq.s16 	%p4, %rs3, 0;
	@%p4 bra 	$L__BB8_199;
	setp.ne.s32 	%p5, %r2, 0;
	@%p5 bra 	$L__BB8_19;
	ld.param.u64 	%rd530, [_Z22bc_gpu_update_edge_SOAILb0EEvPfP10graph_dataiiPiPyS0_P11vertex_dataS3_mmPKiiiii_param_5];
	cvt.u64.u32 	%rd67, %r324;
	mul.lo.s64 	%rd68, %rd60, %rd67;
	add.s64 	%rd69, %rd5, %rd68;
	add.s64 	%rd70, %rd56, %rd68;
	st.shared.u64 	[_ZZ22bc_gpu_update_edge_SOAILb0EEvPfP10graph_dataiiPiPyS0_P11vertex_dataS3_mmPKiiiiiE5d_row], %rd70;
	mad.lo.s64 	%rd71, %rd61, %rd67, %rd530;
	st.shared.u64 	[_ZZ22bc_gpu_update_edge_SOAILb0EEvPfP10graph_dataiiPiPyS0_P11vertex_dataS3_mmPKiiiiiE9sigma_row], %rd71;
	add.s64 	%rd72, %rd58, %rd68;
	st.shared.u64 	[_ZZ22bc_gpu_update_edge_SOAILb0EEvPfP10graph_dataiiPiPyS0_P11vertex_dataS3_mmPKiiiiiE9delta_row], %rd72;
	mul.wide.s32 	%rd73, %r122, 4;
	add.s64 	%rd74, %rd69, %rd73;
	ld.global.u32 	%r10, [%rd74];
	mul.wide.s32 	%rd75, %r123, 4;
	add.s64 	%rd76, %rd69, %rd75;
	ld.global.u32 	%r11, [%rd76];
	sub.s32 	%r12, %r10, %r11;
	setp.ne.s32 	%p6, %r12, 0;
	@%p6 bra 	$L__BB8_10;
	mov.b32 	%r130, 0;
	st.shared.u32 	[_ZZ22bc_gpu_update_edge_SOAILb0EEvPfP10graph_dataiiPiPyS0_P11vertex_dataS3_mmPKiiiiiE9recompute], %r130;
	bra.uni 	$L__BB8_19;
$L__BB8_10:
	setp.ne.s32 	%p7, %r10, 2147483647;
	setp.ne.s32 	%p8, %r11, 2147483647;
	and.pred  	%p9, %p7, %p8;
	@%p9 bra 	$L__BB8_12;
	mov.b32 	%r129, 3;
	st.shared.u32 	[_ZZ22bc_gpu_update_edge_SOAILb0EEvPfP10graph_dataiiPiPyS0_P11vertex_dataS3_mmPKiiiiiE9recompute], %r129;
	bra.uni 	$L__BB8_19;
$L__BB8_12:
	abs.s32 	%r126, %r12;
	setp.ne.s32 	%p10, %r126, 1;
	@%p10 bra 	$L__BB8_16;
	mov.b32 	%r128, 1;
	st.shared.u32 	[_ZZ22bc_gpu_update_edge_SOAILb0EEvPfP10graph_dataiiPiPyS0_P11vertex_dataS3_mmPKiiiiiE9recompute], %r128;
	setp.le.s32 	%p12, %r10, %r11;
	@%p12 bra 	$L__BB8_15;
	st.shared.u32 	[_ZZ22bc_gpu_update_edge_SOAILb0EEvPfP10graph_dataiiPiPyS0_P11vertex_dataS3_mmPKiiiiiE5u_low], %r122;
	st.shared.u32 	[_ZZ22bc_gpu_update_edge_SOAILb0EEvPfP10graph_dataiiPiPyS0_P11vertex_dataS3_mmPKiiiiiE6u_high], %r123;
	bra.uni 	$L__BB8_19;
$L__BB8_15:
	st.shared.u32 	[_ZZ22bc_gpu_update_edge_SOAILb0EEvPfP10graph_dataiiPiPyS0_P11vertex_dataS3_mmPKiiiiiE6u_high], %r122;
	st.shared.u32 	[_ZZ22bc_gpu_update_edge_SOAILb0EEvPfP10graph_dataiiPiPyS0_P11vertex_dataS3_mmPKiiiiiE5u_low], %r123;
	bra.uni 	$L__BB8_19;
$L__BB8_16:
	mov.b32 	%r127, 2;
	st.shared.u32 	[_ZZ22bc_gpu_update_edge_SOAILb0EEvPfP10graph_dataiiPiPyS0_P11vertex_dataS3_mmPKiiiiiE9recompute], %r127;
	setp.le.s32 	%p11, %r10, %r11;
	@%p11 bra 	$L__BB8_18;
	st.shared.u32 	[_ZZ22bc_gpu_update_edge_SOAILb0EEvPfP10graph_dataiiPiPyS0_P11vertex_dataS3_mmPKiiiiiE5u_low], %r122;
	st.shared.u32 	[_ZZ22bc_gpu_update_edge_SOAILb0EEvPfP10graph_dataiiPiPyS0_P11vertex_dataS3_mmPKiiiiiE6u_high], %r123;
	bra.uni 	$L__BB8_19;
$L__BB8_18:
	st.shared.u32 	[_ZZ22bc_gpu_update_edge_SOAILb0EEvPfP10graph_dataiiPiPyS0_P11vertex_dataS3_mmPKiiiiiE6u_high], %r122;
	st.shared.u32 	[_ZZ22bc_gpu_update_edge_SOAILb0EEvPfP10graph_dataiiPiPyS0_P11vertex_dataS3_mmPKiiiiiE5u_low], %r123;
$L__BB8_19:
	bar.sync 	0;
	ld.shared.u32 	%r131, [_ZZ22bc_gpu_update_edge_SOAILb0EEvPfP10graph_dataiiPiPyS0_P11vertex_dataS3_mmPKiiiiiE9recompute];
	setp.eq.s32 	%p13, %r131, 3;
	@%p13 bra 	$L__BB8_172;
	setp.eq.s32 	%p14, %r131, 2;
	@%p14 bra 	$L__BB8_64;
	setp.ne.s32 	%p15, %r131, 1;
	@%p15 bra 	$L__BB8_198;
	setp.ge.s32 	%p116, %r2, %r119;
	@%p116 bra 	$L__BB8_28;
	mov.u32 	%r288, %r2;
$L__BB8_24:
	ld.shared.u32 	%r255, [_ZZ22bc_gpu_update_edge_SOAILb0EEvPfP10graph_dataiiPiPyS0_P11vertex_dataS3_mmPKiiiiiE5u_low];
	setp.ne.s32 	%p117, %r288, %r255;
	@%p117 bra 	$L__BB8_26;
	ld.global.u64 	%rd421, [%rd1];
	add.s32 	%r258, %r288, %r5;
	mul.wide.u32 	%rd422, %r258, 4;
	add.s64 	%rd423, %rd421, %rd422;
	mov.b32 	%r259, -1;
	st.u32 	[%rd423], %r259;
	ld.shared.u64 	%rd424, [_ZZ22bc_gpu_update_edge_SOAILb0EEvPfP10graph_dataiiPiPyS0_P11vertex_dataS3_mmPKiiiiiE9sigma_row];
	mul.wide.s32 	%rd425, %r288, 8;
	add.s64 	%rd426, %rd424, %rd425;
	ld.u64 	%rd427, [%rd426];
	ld.shared.u32 	%r260, [_ZZ22bc_gpu_update_edge_SOAILb0EEvPfP10graph_dataiiPiPyS0_P11vertex_dataS3_mmPKiiiiiE6u_high];
	mul.wide.s32 	%rd428, %r260, 8;
	add.s64 	%rd429, %rd424, %rd428;
	ld.u64 	%rd430, [%rd429];
	add.s64 	%rd431, %rd430, %rd427;
	ld.global.u64 	%rd432, [%rd1+8];
	mul.wide.u32 	%rd433, %r258, 8;
	add.s64 	%rd434, %rd432, %rd433;
	st.u64 	[%rd434], %rd431;
	bra.uni 	$L__BB8_27;
$L__BB8_26:
	ld.global.u64 	%rd411, [%rd1];
	add.s32 	%r256, %r288, %r5;
	mul.wide.u32 	%rd412, %r256, 4;
	add.s64 	%rd413, %rd411, %rd412;
	mov.b32 	%r257, 0;
	st.u32 	[%rd413], %r257;
	ld.shared.u64 	%rd414, [_ZZ22bc_gpu_update_edge_SOAILb0EEvPfP10graph_dataiiPiPyS0_P11vertex_dataS3_mmPKiiiiiE9sigma_row];
	mul.wide.s32 	%rd415, %r288, 8;
	add.s64 	%rd416, %rd414, %rd415;
	ld.u64 	%rd417, [%rd416];
	ld.global.u64 	%rd418, [%rd1+8];
	mul.wide.u32 	%rd419, %r256, 8;
	add.s64 	%rd420, %rd418, %rd419;
	st.u64 	[%rd420], %rd417;
$L__BB8_27:
	ld.global.u64 	%rd435, [%rd1+16];
	add.s32 	%r261, %r288, %r5;
	mul.wide.u32 	%rd436, %r261, 4;
	add.s64 	%rd437, %rd435, %rd436;
	mov.b32 	%r262, 0;
	st.u32 	[%rd437], %r262;
	add.s32 	%r288, %r288, %r3;
	setp.lt.s32 	%p118, %r288, %r119;
	@%p118 bra 	$L__BB8_24;
$L__BB8_28:
	setp.ne.s32 	%p119, %r2, 0;
	@%p119 bra 	$L__BB8_30;
	ld.shared.u64 	%rd438, [_ZZ22bc_gpu_update_edge_SOAILb0EEvPfP10graph_dataiiPiPyS0_P11vertex_dataS3_mmPKiiiiiE5d_row];
	ld.shared.u32 	%r263, [_ZZ22bc_gpu_update_edge_SOAILb0EEvPfP10graph_dataiiPiPyS0_P11vertex_dataS3_mmPKiiiiiE5u_low];
	mul.wide.s32 	%rd439, %r263, 4;
	add.s64 	%rd440, %rd438, %rd439;
	ld.u32 	%r264, [%rd440];
	st.shared.u32 	[_ZZ22bc_gpu_update_edge_SOAILb0EEvPfP10graph_dataiiPiPyS0_P11vertex_dataS3_mmPKiiiiiE13current_depth], %r264;
	mov.b16 	%rs22, 0;
	st.shared.u8 	[_ZZ22bc_gpu_update_edge_SOAILb0EEvPfP10graph_dataiiPiPyS0_P11vertex_dataS3_mmPKiiiiiE4done], %rs22;
$L__BB8_30:
	bar.sync 	0;
	ld.shared.u8 	%rs23, [_ZZ22bc_gpu_update_edge_SOAILb0EEvPfP10graph_dataiiPiPyS0_P11vertex_dataS3_mmPKiiiiiE4done];
	setp.ne.s16 	%p120, %rs23, 0;
	@%p120 bra 	$L__BB8_40;
$L__BB8_31:
	setp.ge.s32 	%p121, %r2, %r4;
	bar.sync 	0;
	mov.b16 	%rs24, 1;
	st.shared.u8 	[_ZZ22bc_gpu_update_edge_SOAILb0EEvPfP10graph_dataiiPiPyS0_P11vertex_dataS3_mmPKiiiiiE4done], %rs24;
	bar.sync 	0;
	@%p121 bra 	$L__BB8_39;
	ld.shared.u64 	%rd531, [_ZZ22bc_gpu_update_edge_SOAILb0EEvPfP10graph_dataiiPiPyS0_P11vertex_dataS3_mmPKiiiiiE5d_row];
	ld.shared.u32 	%r289, [_ZZ22bc_gpu_update_edge_SOAILb0EEvPfP10graph_dataiiPiPyS0_P11vertex_dataS3_mmPKiiiiiE13current_depth];
	mov.u32 	%r290, %r2;
$L__BB8_33:
	ld.global.u64 	%rd441, [%rd2+8];
	mul.wide.s32 	%rd442, %r290, 4;
	add.s64 	%rd443, %rd441, %rd442;
	ld.u32 	%r18, [%rd443];
	mul.wide.s32 	%rd444, %r18, 4;
	add.s64 	%rd445, %rd531, %rd444;
	ld.u32 	%r265, [%rd445];
	setp.ne.s32 	%p122, %r265, %r289;
	@%p122 bra 	$L__BB8_38;
	ld.global.u64 	%rd446, [%rd2];
	mul.wide.s32 	%rd447, %r290, 4;
	add.s64 	%rd448, %rd446, %rd447;
	ld.u32 	%r19, [%rd448];
	mul.wide.s32 	%rd449, %r19, 4;
	add.s64 	%rd450, %rd531, %rd449;
	ld.u32 	%r266, [%rd450];
	add.s32 	%r267, %r289, 1;
	setp.ne.s32 	%p123, %r266, %r267;
	@%p123 bra 	$L__BB8_38;
	ld.global.u64 	%rd451, [%rd1];
	add.s32 	%r20, %r19, %r5;
	mul.wide.u32 	%rd452, %r20, 4;
	add.s64 	%rd8, %rd451, %rd452;
	ld.u32 	%r268, [%rd8];
	setp.ne.s32 	%p124, %r268, 0;
	@%p124 bra 	$L__BB8_37;
	mov.b32 	%r269, -1;
	st.u32 	[%rd8], %r269;
	mov.b16 	%rs25, 0;
	st.shared.u8 	[_ZZ22bc_gpu_update_edge_SOAILb0EEvPfP10graph_dataiiPiPyS0_P11vertex_dataS3_mmPKiiiiiE4done], %rs25;
	ld.shared.u32 	%r289, [_ZZ22bc_gpu_update_edge_SOAILb0EEvPfP10graph_dataiiPiPyS0_P11vertex_dataS3_mmPKiiiiiE13current_depth];
$L__BB8_37:
	ld.global.u64 	%rd453, [%rd1+8];
	mul.wide.u32 	%rd454, %r20, 8;
	add.s64 	%rd455, %rd453, %rd454;
	add.s32 	%r270, %r18, %r5;
	mul.wide.u32 	%rd456, %r270, 8;
	add.s64 	%rd457, %rd453, %rd456;
	ld.u64 	%rd458, [%rd457];
	ld.shared.u64 	%rd459, [_ZZ22bc_gpu_update_edge_SOAILb0EEvPfP10graph_dataiiPiPyS0_P11vertex_dataS3_mmPKiiiiiE9sigma_row];
	mul.wide.s32 	%rd460, %r18, 8;
	add.s64 	%rd461, %rd459, %rd460;
	ld.u64 	%rd462, [%rd461];
	sub.s64 	%rd463, %rd458, %rd462;
	atom.add.u64 	%rd464, [%rd455], %rd463;
	ld.shared.u64 	%rd531, [_ZZ22bc_gpu_update_edge_SOAILb0EEvPfP10graph_dataiiPiPyS0_P11vertex_dataS3_mmPKiiiiiE5d_row];
$L__BB8_38:
	add.s32 	%r290, %r290, %r3;
	setp.lt.s32 	%p125, %r290, %r4;
	@%p125 bra 	$L__BB8_33;
$L__BB8_39:
	bar.sync 	0;
	ld.shared.u32 	%r271, [_ZZ22bc_gpu_update_edge_SOAILb0EEvPfP10graph_dataiiPiPyS0_P11vertex_dataS3_mmPKiiiiiE13current_depth];
	add.s32 	%r272, %r271, 1;
	st.shared.u32 	[_ZZ22bc_gpu_update_edge_SOAILb0EEvPfP10graph_dataiiPiPyS0_P11vertex_dataS3_mmPKiiiiiE13current_depth], %r272;
	ld.shared.u8 	%rs26, [_ZZ22bc_gpu_update_edge_SOAILb0EEvPfP10graph_dataiiPiPyS0_P11vertex_dataS3_mmPKiiiiiE4done];
	setp.eq.s16 	%p126, %rs26, 0;
	@%p126 bra 	$L__BB8_31;
$L__BB8_40:
	bar.sync 	0;
	ld.shared.u32 	%r273, [_ZZ22bc_gpu_update_edge_SOAILb0EEvPfP10graph_dataiiPiPyS0_P11vertex_dataS3_mmPKiiiiiE13current_depth];
	add.s32 	%r294, %r273, -1;
	st.shared.u32 	[_ZZ22bc_gpu_update_edge_SOAILb0EEvPfP10graph_dataiiPiPyS0_P11vertex_dataS3_mmPKiiiiiE13current_depth], %r294;
	setp.lt.s32 	%p127, %r273, 3;
	@%p127 bra 	$L__BB8_41;
	bra.uni 	$L__BB8_51;
$L__BB8_41:
	setp.ge.s32 	%p139, %r2, %r119;
	mov.u32 	%r297, %r2;
	@%p139 bra 	$L__BB8_50;
$L__BB8_42:
	setp.eq.s32 	%p140, %r297, %r324;
	@%p140 bra 	$L__BB8_45;
	ld.global.u64 	%rd504, [%rd1];
	add.s32 	%r37, %r297, %r5;
	mul.wide.u32 	%rd505, %r37, 4;
	add.s64 	%rd506, %rd504, %rd505;
	ld.u32 	%r285, [%rd506];
	setp.eq.s32 	%p141, %r285, 0;
	@%p141 bra 	$L__BB8_45;
	ld.global.u64 	%rd507, [%rd1+16];
	add.s64 	%rd509, %rd507, %rd505;
	ld.f32 	%f70, [%rd509];
	ld.shared.u64 	%rd510, [_ZZ22bc_gpu_update_edge_SOAILb0EEvPfP10graph_dataiiPiPyS0_P11vertex_dataS3_mmPKiiiiiE9delta_row];
	mul.wide.s32 	%rd511, %r297, 4;
	add.s64 	%rd512, %rd510, %rd511;
	ld.f32 	%f71, [%rd512];
	sub.f32 	%f72, %f70, %f71;
	add.s64 	%rd513, %rd3, %rd511;
	atom.global.add.f32 	%f73, [%rd513], %f72;
$L__BB8_45:
	add.s32 	%r297, %r297, %r3;
	setp.lt.s32 	%p142, %r297, %r119;
	@%p142 bra 	$L__BB8_42;
	mov.u32 	%r298, %r2;
$L__BB8_47:
	ld.global.u64 	%rd514, [%rd1+8];
	add.s32 	%r40, %r298, %r5;
	mul.wide.u32 	%rd515, %r40, 8;
	add.s64 	%rd516, %rd514, %rd515;
	ld.u64 	%rd517, [%rd516];
	ld.shared.u64 	%rd518, [_ZZ22bc_gpu_update_edge_SOAILb0EEvPfP10graph_dataiiPiPyS0_P11vertex_dataS3_mmPKiiiiiE9sigma_row];
	mul.wide.s32 	%rd519, %r298, 8;
	add.s64 	%rd520, %rd518, %rd519;
	st.u64 	[%rd520], %rd517;
	ld.global.u64 	%rd521, [%rd1];
	mul.wide.u32 	%rd522, %r40, 4;
	add.s64 	%rd523, %rd521, %rd522;
	ld.u32 	%r286, [%rd523];
	setp.eq.s32 	%p143, %r286, 0;
	@%p143 bra 	$L__BB8_49;
	ld.global.u64 	%rd524, [%rd1+16];
	mul.wide.u32 	%rd525, %r40, 4;
	add.s64 	%rd526, %rd524, %rd525;
	ld.f32 	%f74, [%rd526];
	ld.shared.u64 	%rd527, [_ZZ22bc_gpu_update_edge_SOAILb0EEvPfP10graph_dataiiPiPyS0_P11vertex_dataS3_mmPKiiiiiE9delta_row];
	mul.wide.s32 	%rd528, %r298, 4;
	add.s64 	%rd529, %rd527, %rd528;
	st.f32 	[%rd529], %f74;
$L__BB8_49:
	add.s32 	%r298, %r298, %r3;
	setp.lt.s32 	%p144, %r298, %r119;
	@%p144 bra 	$L__BB8_47;
$L__BB8_50:
	bar.sync 	0;
	bra.uni 	$L__BB8_198;
$L__BB8_51:
	setp.ge.s32 	%p128, %r2, %r4;
	@%p128 bra 	$L__BB8_63;
	ld.shared.u64 	%rd533, [_ZZ22bc_gpu_update_edge_SOAILb0EEvPfP10graph_dataiiPiPyS0_P11vertex_dataS3_mmPKiiiiiE5d_row];
	mov.u32 	%r295, %r2;
$L__BB8_53:
	ld.global.u64 	%rd465, [%rd2+8];
	mul.wide.s32 	%rd466, %r295, 4;
	add.s64 	%rd467, %rd465, %rd466;
	ld.u32 	%r29, [%rd467];
	mul.wide.s32 	%rd468, %r29, 4;
	add.s64 	%rd469, %rd533, %rd468;
	ld.u32 	%r274, [%rd469];
	setp.ne.s32 	%p129, %r274, %r294;
	@%p129 bra 	$L__BB8_62;
	ld.global.u64 	%rd470, [%rd2];
	mul.wide.s32 	%rd471, %r295, 4;
	add.s64 	%rd472, %rd470, %rd471;
	ld.u32 	%r30, [%rd472];
	mul.wide.s32 	%rd473, %r30, 4;
	add.s64 	%rd474, %rd533, %rd473;
	ld.u32 	%r275, [%rd474];
	add.s32 	%r276, %r294, -1;
	setp.ne.s32 	%p130, %r275, %r276;
	mov.f32 	%f78, 0f00000000;
	@%p130 bra 	$L__BB8_62;
	ld.global.u64 	%rd475, [%rd1];
	add.s32 	%r31, %r30, %r5;
	mul.wide.u32 	%rd476, %r31, 4;
	add.s64 	%rd13, %rd475, %rd476;
	ld.u32 	%r277, [%rd13];
	setp.eq.s32 	%p131, %r277, -1;
	@%p131 bra 	$L__BB8_58;
	atom.exch.b32 	%r278, [%rd13], 1;
	setp.ne.s32 	%p132, %r278, 0;
	@%p132 bra 	$L__BB8_58;
	ld.shared.u64 	%rd477, [_ZZ22bc_gpu_update_edge_SOAILb0EEvPfP10graph_dataiiPiPyS0_P11vertex_dataS3_mmPKiiiiiE9delta_row];
	mul.wide.s32 	%rd478, %r30, 4;
	add.s64 	%rd479, %rd477, %rd478;
	ld.f32 	%f57, [%rd479];
	add.f32 	%f78, %f57, 0f00000000;
$L__BB8_58:
	ld.global.u64 	%rd480, [%rd1+8];
	mul.wide.u32 	%rd481, %r31, 8;
	add.s64 	%rd482, %rd480, %rd481;
	ld.u64 	%rd483, [%rd482];
	cvt.rn.f32.u64 	%f58, %rd483;
	add.s32 	%r279, %r29, %r5;
	mul.wide.u32 	%rd484, %r279, 8;
	add.s64 	%rd485, %rd480, %rd484;
	ld.u64 	%rd486, [%rd485];
	cvt.rn.f32.u64 	%f59, %rd486;
	div.rn.f32 	%f60, %f58, %f59;
	ld.global.u64 	%rd14, [%rd1+16];
	mul.wide.u32 	%rd487, %r279, 4;
	add.s64 	%rd488, %rd14, %rd487;
	ld.f32 	%f61, [%rd488];
	add.f32 	%f62, %f61, 0f3F800000;
	fma.rn.f32 	%f79, %f60, %f62, %f78;
	ld.global.u64 	%rd489, [%rd1];
	mul.wide.u32 	%rd490, %r31, 4;
	add.s64 	%rd491, %rd489, %rd490;
	ld.u32 	%r280, [%rd491];
	setp.ne.s32 	%p133, %r280, 1;
	@%p133 bra 	$L__BB8_61;
	ld.shared.u32 	%r281, [_ZZ22bc_gpu_update_edge_SOAILb0EEvPfP10graph_dataiiPiPyS0_P11vertex_dataS3_mmPKiiiiiE6u_high];
	setp.eq.s32 	%p134, %r30, %r281;
	ld.shared.u32 	%r282, [_ZZ22bc_gpu_update_edge_SOAILb0EEvPfP10graph_dataiiPiPyS0_P11vertex_dataS3_mmPKiiiiiE5u_low];
	setp.eq.s32 	%p135, %r29, %r282;
	and.pred  	%p136, %p134, %p135;
	@%p136 bra 	$L__BB8_61;
	ld.shared.u64 	%rd492, [_ZZ22bc_gpu_update_edge_SOAILb0EEvPfP10graph_dataiiPiPyS0_P11vertex_dataS3_mmPKiiiiiE9sigma_row];
	mul.wide.s32 	%rd493, %r30, 8;
	add.s64 	%rd494, %rd492, %rd493;
	ld.u64 	%rd495, [%rd494];
	cvt.rn.f32.u64 	%f63, %rd495;
	mul.wide.s32 	%rd496, %r29, 8;
	add.s64 	%rd497, %rd492, %rd496;
	ld.u64 	%rd498, [%rd497];
	cvt.rn.f32.u64 	%f64, %rd498;
	div.rn.f32 	%f65, %f63, %f64;
	ld.shared.u64 	%rd499, [_ZZ22bc_gpu_update_edge_SOAILb0EEvPfP10graph_dataiiPiPyS0_P11vertex_dataS3_mmPKiiiiiE9delta_row];
	mul.wide.s32 	%rd500, %r29, 4;
	add.s64 	%rd501, %rd499, %rd500;
	ld.f32 	%f66, [%rd501];
	add.f32 	%f67, %f66, 0f3F800000;
	mul.f32 	%f68, %f65, %f67;
	sub.f32 	%f79, %f79, %f68;
$L__BB8_61:
	mul.wide.u32 	%rd502, %r31, 4;
	add.s64 	%rd503, %rd14, %rd502;
	atom.add.f32 	%f69, [%rd503], %f79;
	ld.shared.u64 	%rd533, [_ZZ22bc_gpu_update_edge_SOAILb0EEvPfP10graph_dataiiPiPyS0_P11vertex_dataS3_mmPKiiiiiE5d_row];
	ld.shared.u32 	%r294, [_ZZ22bc_gpu_update_edge_SOAILb0EEvPfP10graph_dataiiPiPyS0_P11vertex_dataS3_mmPKiiiiiE13current_depth];
$L__BB8_62:
	add.s32 	%r295, %r295, %r3;
	setp.lt.s32 	%p137, %r295, %r4;
	@%p137 bra 	$L__BB8_53;
$L__BB8_63:
	bar.sync 	0;
	ld.shared.u32 	%r284, [_ZZ22bc_gpu_update_edge_SOAILb0EEvPfP10graph_dataiiPiPyS0_P11vertex_dataS3_mmPKiiiiiE13current_depth];
	add.s32 	%r294, %r284, -1;
	st.shared.u32 	[_ZZ22bc_gpu_update_edge_SOAILb0EEvPfP10graph_dataiiPiPyS0_P11vertex_dataS3_mmPKiiiiiE13current_depth], %r294;
	setp.gt.s32 	%p138, %r284, 2;
	@%p138 bra 	$L__BB8_51;
	bra.uni 	$L__BB8_41;
$L__BB8_64:
	setp.ge.s32 	%p38, %r2, %r119;
	@%p38 bra 	$L__BB8_70;
	mov.u32 	%r299, %r2;
$L__BB8_66:
	ld.shared.u32 	%r146, [_ZZ22bc_gpu_update_edge_SOAILb0EEvPfP10graph_dataiiPiPyS0_P11vertex_dataS3_mmPKiiiiiE5u_low];
	setp.ne.s32 	%p39, %r299, %r146;
	@%p39 bra 	$L__BB8_68;
	ld.global.u64 	%rd155, [%rd1];
	add.s32 	%r149, %r299, %r5;
	mul.wide.u32 	%rd156, %r149, 4;
	add.s64 	%rd157, %rd155, %rd156;
	mov.b32 	%r150, -1;
	st.u32 	[%rd157], %r150;
	ld.shared.u64 	%rd158, [_ZZ22bc_gpu_update_edge_SOAILb0EEvPfP10graph_dataiiPiPyS0_P11vertex_dataS3_mmPKiiiiiE9sigma_row];
	ld.shared.u32 	%r151, [_ZZ22bc_gpu_update_edge_SOAILb0EEvPfP10graph_dataiiPiPyS0_P11vertex_dataS3_mmPKiiiiiE6u_high];
	mul.wide.s32 	%rd159, %r151, 8;
	add.s64 	%rd160, %rd158, %rd159;
	ld.u64 	%rd161, [%rd160];
	ld.global.u64 	%rd162, [%rd1+8];
	mul.wide.u32 	%rd163, %r149, 8;
	add.s64 	%rd164, %rd162, %rd163;
	st.u64 	[%rd164], %rd161;
	ld.global.u64 	%rd165, [%rd1+24];
	add.s64 	%rd166, %rd165, %rd156;
	mov.b32 	%r152, 1;
	st.u32 	[%rd166], %r152;
	ld.shared.u64 	%rd167, [_ZZ22bc_gpu_update_edge_SOAILb0EEvPfP10graph_dataiiPiPyS0_P11vertex_dataS3_mmPKiiiiiE5d_row];
	ld.shared.u32 	%r153, [_ZZ22bc_gpu_update_edge_SOAILb0EEvPfP10graph_dataiiPiPyS0_P11vertex_dataS3_mmPKiiiiiE5u_low];
	mul.wide.s32 	%rd168, %r153, 4;
	add.s64 	%rd169, %rd167, %rd168;
	ld.u32 	%r154, [%rd169];
	ld.shared.u32 	%r155, [_ZZ22bc_gpu_update_edge_SOAILb0EEvPfP10graph_dataiiPiPyS0_P11vertex_dataS3_mmPKiiiiiE6u_high];
	mul.wide.s32 	%rd170, %r155, 4;
	add.s64 	%rd171, %rd167, %rd170;
	ld.u32 	%r156, [%rd171];
	not.b32 	%r157, %r156;
	add.s32 	%r158, %r154, %r157;
	ld.global.u64 	%rd172, [%rd1+32];
	add.s64 	%rd173, %rd172, %rd156;
	st.u32 	[%rd173], %r158;
	ld.global.u64 	%rd174, [%rd1+40];
	add.s64 	%rd175, %rd174, %rd156;
	st.u32 	[%rd175], %r152;
	bra.uni 	$L__BB8_69;
$L__BB8_68:
	ld.global.u64 	%rd142, [%rd1];
	add.s32 	%r147, %r299, %r5;
	mul.wide.u32 	%rd143, %r147, 4;
	add.s64 	%rd144, %rd142, %rd143;
	mov.b32 	%r148, 0;
	st.u32 	[%rd144], %r148;
	ld.global.u64 	%rd145, [%rd1+8];
	mul.wide.u32 	%rd146, %r147, 8;
	add.s64 	%rd147, %rd145, %rd146;
	mov.b64 	%rd148, 0;
	st.u64 	[%rd147], %rd148;
	ld.global.u64 	%rd149, [%rd1+24];
	add.s64 	%rd150, %rd149, %rd143;
	st.u32 	[%rd150], %r148;
	ld.global.u64 	%rd151, [%rd1+32];
	add.s64 	%rd152, %rd151, %rd143;
	st.u32 	[%rd152], %r148;
	ld.global.u64 	%rd153, [%rd1+40];
	add.s64 	%rd154, %rd153, %rd143;
	st.u32 	[%rd154], %r148;
$L__BB8_69:
	ld.global.u64 	%rd176, [%rd1+16];
	add.s32 	%r159, %r299, %r5;
	mul.wide.u32 	%rd177, %r159, 4;
	add.s64 	%rd178, %rd176, %rd177;
	mov.b32 	%r160, 0;
	st.u32 	[%rd178], %r160;
	ld.global.u64 	%rd179, [%rd1+56];
	add.s64 	%rd180, %rd179, %rd177;
	st.u32 	[%rd180], %r160;
	ld.global.u64 	%rd181, [%rd1+48];
	add.s64 	%rd182, %rd181, %rd177;
	st.u32 	[%rd182], %r160;
	add.s32 	%r299, %r299, %r3;
	setp.lt.s32 	%p40, %r299, %r119;
	@%p40 bra 	$L__BB8_66;
$L__BB8_70:
	setp.ne.s32 	%p41, %r2, 0;
	@%p41 bra 	$L__BB8_72;
	ld.shared.u64 	%rd183, [_ZZ22bc_gpu_update_edge_SOAILb0EEvPfP10graph_dataiiPiPyS0_P11vertex_dataS3_mmPKiiiiiE5d_row];
	ld.shared.u32 	%r161, [_ZZ22bc_gpu_update_edge_SOAILb0EEvPfP10graph_dataiiPiPyS0_P11vertex_dataS3_mmPKiiiiiE5u_low];
	mul.wide.s32 	%rd184, %r161, 4;
	add.s64 	%rd185, %rd183, %rd184;
	ld.u32 	%r162, [%rd185];
	st.shared.u32 	[_ZZ22bc_gpu_update_edge_SOAILb0EEvPfP10graph_dataiiPiPyS0_P11vertex_dataS3_mmPKiiiiiE13current_depth_0], %r162;
	mov.b16 	%rs9, 0;
	st.shared.u8 	[_ZZ22bc_gpu_update_edge_SOAILb0EEvPfP10graph_dataiiPiPyS0_P11vertex_dataS3_mmPKiiiiiE4done_0], %rs9;
	mov.b16 	%rs10, 1;
	st.shared.u8 	[_ZZ22bc_gpu_update_edge_SOAILb0EEvPfP10graph_dataiiPiPyS0_P11vertex_dataS3_mmPKiiiiiE10first_iter], %rs10;
$L__BB8_72:
	bar.sync 	0;
	ld.shared.u8 	%rs11, [_ZZ22bc_gpu_update_edge_SOAILb0EEvPfP10graph_dataiiPiPyS0_P11vertex_dataS3_mmPKiiiiiE4done_0];
	setp.ne.s16 	%p42, %rs11, 0;
	@%p42 bra 	$L__BB8_97;
$L__BB8_73:
	setp.ge.s32 	%p43, %r2, %r119;
	bar.sync 	0;
	mov.b16 	%rs12, 1;
	st.shared.u8 	[_ZZ22bc_gpu_update_edge_SOAILb0EEvPfP10graph_dataiiPiPyS0_P11vertex_dataS3_mmPKiiiiiE4done_0], %rs12;
	bar.sync 	0;
	@%p43 bra 	$L__BB8_88;
	mov.u32 	%r300, %r2;
$L__BB8_75:
	ld.global.u64 	%rd186, [%rd1+40];
	add.s32 	%r45, %r300, %r5;
	mul.wide.u32 	%rd187, %r45, 4;
	add.s64 	%rd188, %rd186, %rd187;
	ld.u32 	%r163, [%rd188];
	setp.eq.s32 	%p44, %r163, 0;
	@%p44 bra 	$L__BB8_87;
	ld.global.u64 	%rd189, [%rd2+16];
	mul.wide.s32 	%rd190, %r300, 4;
	add.s64 	%rd191, %rd189, %rd190;
	ld.u32 	%r301, [%rd191];
	ld.u32 	%r164, [%rd191+4];
	setp.ge.s32 	%p45, %r301, %r164;
	@%p45 bra 	$L__BB8_86;
$L__BB8_77:
	ld.global.u64 	%rd192, [%rd2];
	mul.wide.s32 	%rd193, %r301, 4;
	add.s64 	%rd194, %rd192, %rd193;
	ld.u32 	%r165, [%rd194];
	ld.global.u64 	%rd195, [%rd1+32];
	mul.wide.u32 	%rd196, %r45, 4;
	add.s64 	%rd197, %rd195, %rd196;
	ld.u32 	%r166, [%rd197];
	add.s32 	%r48, %r165, %r5;
	mul.wide.u32 	%rd198, %r48, 4;
	add.s64 	%rd199, %rd195, %rd198;
	ld.u32 	%r167, [%rd199];
	sub.s32 	%r168, %r166, %r167;
	ld.shared.u64 	%rd200, [_ZZ22bc_gpu_update_edge_SOAILb0EEvPfP10graph_dataiiPiPyS0_P11vertex_dataS3_mmPKiiiiiE5d_row];
	mul.wide.s32 	%rd201, %r300, 4;
	add.s64 	%rd202, %rd200, %rd201;
	ld.u32 	%r169, [%rd202];
	mul.wide.s32 	%rd203, %r165, 4;
	add.s64 	%rd204, %rd200, %rd203;
	ld.u32 	%r170, [%rd204];
	not.b32 	%r171, %r169;
	add.s32 	%r172, %r168, %r171;
	add.s32 	%r49, %r172, %r170;
	setp.lt.s32 	%p46, %r49, 1;
	@%p46 bra 	$L__BB8_80;
	ld.global.u64 	%rd226, [%rd1+8];
	mul.wide.u32 	%rd227, %r48, 8;
	add.s64 	%rd228, %rd226, %rd227;
	mul.wide.u32 	%rd229, %r45, 8;
	add.s64 	%rd230, %rd226, %rd229;
	ld.u64 	%rd231, [%rd230];
	atom.add.u64 	%rd232, [%rd228], %rd231;
	ld.global.u64 	%rd233, [%rd1+24];
	mul.wide.u32 	%rd234, %r48, 4;
	add.s64 	%rd235, %rd233, %rd234;
	mov.b32 	%r176, 1;
	st.u32 	[%rd235], %r176;
	ld.global.u64 	%rd236, [%rd1+32];
	add.s64 	%rd237, %rd236, %rd234;
	atom.max.s32 	%r177, [%rd237], %r49;
	ld.global.u64 	%rd238, [%rd1];
	add.s64 	%rd17, %rd238, %rd234;
	ld.u32 	%r178, [%rd17];
	setp.ne.s32 	%p52, %r178, 0;
	@%p52 bra 	$L__BB8_85;
	mov.b32 	%r179, -1;
	st.u32 	[%rd17], %r179;
	mov.b16 	%rs14, 0;
	st.shared.u8 	[_ZZ22bc_gpu_update_edge_SOAILb0EEvPfP10graph_dataiiPiPyS0_P11vertex_dataS3_mmPKiiiiiE4done_0], %rs14;
	ld.global.u64 	%rd239, [%rd1+48];
	mul.wide.u32 	%rd240, %r48, 4;
	add.s64 	%rd241, %rd239, %rd240;
	mov.b32 	%r180, 1;
	st.u32 	[%rd241], %r180;
	bra.uni 	$L__BB8_85;
$L__BB8_80:
	setp.ne.s32 	%p47, %r49, 0;
	ld.global.u64 	%rd535, [%rd1];
	@%p47 bra 	$L__BB8_83;
	mul.wide.u32 	%rd205, %r48, 4;
	add.s64 	%rd206, %rd535, %rd205;
	atom.exch.b32 	%r173, [%rd206], -1;
	setp.eq.s32 	%p48, %r173, 0;
	@%p48 bra 	$L__BB8_208;
	ld.global.u64 	%rd535, [%rd1];
$L__BB8_83:
	mul.wide.u32 	%rd207, %r48, 4;
	add.s64 	%rd208, %rd535, %rd207;
	ld.u32 	%r174, [%rd208];
	setp.ne.s32 	%p50, %r174, -1;
	or.pred  	%p51, %p47, %p50;
	@%p51 bra 	$L__BB8_85;
	ld.global.u64 	%rd209, [%rd1+8];
	mul.wide.u32 	%rd210, %r48, 8;
	add.s64 	%rd211, %rd209, %rd210;
	mul.wide.u32 	%rd212, %r45, 8;
	add.s64 	%rd213, %rd209, %rd212;
	ld.u64 	%rd214, [%rd213];
	atom.add.u64 	%rd215, [%rd211], %rd214;
$L__BB8_85:
	add.s32 	%r301, %r301, 1;
	ld.global.u64 	%rd242, [%rd2+16];
	mul.wide.s32 	%rd243, %r300, 4;
	add.s64 	%rd244, %rd242, %rd243;
	ld.u32 	%r181, [%rd244+4];
	setp.lt.s32 	%p53, %r301, %r181;
	@%p53 bra 	$L__BB8_77;
$L__BB8_86:
	ld.global.u64 	%rd245, [%rd1+32];
	mul.wide.u32 	%rd246, %r45, 4;
	add.s64 	%rd247, %rd245, %rd246;
	ld.u32 	%r182, [%rd247];
	ld.shared.u64 	%rd248, [_ZZ22bc_gpu_update_edge_SOAILb0EEvPfP10graph_dataiiPiPyS0_P11vertex_dataS3_mmPKiiiiiE5d_row];
	mul.wide.s32 	%rd249, %r300, 4;
	add.s64 	%rd250, %rd248, %rd249;
	ld.u32 	%r183, [%rd250];
	sub.s32 	%r184, %r183, %r182;
	st.u32 	[%rd250], %r184;
	ld.global.u64 	%rd251, [%rd1+40];
	add.s64 	%rd252, %rd251, %rd246;
	mov.b32 	%r185, 0;
	st.u32 	[%rd252], %r185;
	ld.global.u64 	%rd253, [%rd1+56];
	add.s64 	%rd254, %rd253, %rd246;
	mov.b32 	%r186, 1;
	st.u32 	[%rd254], %r186;
$L__BB8_87:
	add.s32 	%r300, %r300, %r3;
	setp.lt.s32 	%p54, %r300, %r119;
	@%p54 bra 	$L__BB8_75;
$L__BB8_88:
	setp.ge.s32 	%p55, %r2, %r119;
	bar.sync 	0;
	@%p55 bra 	$L__BB8_93;
	mov.u32 	%r302, %r2;
$L__BB8_90:
	ld.global.u64 	%rd255, [%rd1+48];
	add.s32 	%r53, %r302, %r5;
	mul.wide.u32 	%rd256, %r53, 4;
	add.s64 	%rd257, %rd255, %rd256;
	ld.u32 	%r187, [%rd257];
	setp.ne.s32 	%p56, %r187, 1;
	@%p56 bra 	$L__BB8_92;
	ld.global.u64 	%rd258, [%rd1+40];
	add.s64 	%rd260, %rd258, %rd256;
	mov.b32 	%r188, 1;
	st.u32 	[%rd260], %r188;
	ld.global.u64 	%rd261, [%rd1+48];
	add.s64 	%rd262, %rd261, %rd256;
	mov.b32 	%r189, 0;
	st.u32 	[%rd262], %r189;
$L__BB8_92:
	add.s32 	%r302, %r302, %r3;
	setp.lt.s32 	%p57, %r302, %r119;
	@%p57 bra 	$L__BB8_90;
$L__BB8_93:
	setp.ne.s32 	%p58, %r2, 0;
	bar.sync 	0;
	@%p58 bra 	$L__BB8_96;
	ld.shared.u32 	%r190, [_ZZ22bc_gpu_update_edge_SOAILb0EEvPfP10graph_dataiiPiPyS0_P11vertex_dataS3_mmPKiiiiiE13current_depth_0];
	add.s32 	%r191, %r190, 1;
	st.shared.u32 	[_ZZ22bc_gpu_update_edge_SOAILb0EEvPfP10graph_dataiiPiPyS0_P11vertex_dataS3_mmPKiiiiiE13current_depth_0], %r191;
	ld.shared.u8 	%rs15, [_ZZ22bc_gpu_update_edge_SOAILb0EEvPfP10graph_dataiiPiPyS0_P11vertex_dataS3_mmPKiiiiiE10first_iter];
	setp.eq.s16 	%p59, %rs15, 0;
	@%p59 bra 	$L__BB8_96;
	mov.b16 	%rs16, 0;
	st.shared.u8 	[_ZZ22bc_gpu_update_edge_SOAILb0EEvPfP10graph_dataiiPiPyS0_P11vertex_dataS3_mmPKiiiiiE10first_iter], %rs16;
$L__BB8_96:
	ld.shared.u8 	%rs17, [_ZZ22bc_gpu_update_edge_SOAILb0EEvPfP10graph_dataiiPiPyS0_P11vertex_dataS3_mmPKiiiiiE4done_0];
	setp.eq.s16 	%p60, %rs17, 0;
	@%p60 bra 	$L__BB8_73;
$L__BB8_97:
	setp.ge.s32 	%p61, %r2, %r119;
	bar.sync 	0;
	@%p61 bra 	$L__BB8_104;
	mov.u32 	%r303, %r2;
$L__BB8_99:
	ld.shared.u32 	%r192, [_ZZ22bc_gpu_update_edge_SOAILb0EEvPfP10graph_dataiiPiPyS0_P11vertex_dataS3_mmPKiiiiiE5u_low];
	setp.eq.s32 	%p62, %r303, %r192;
	@%p62 bra 	$L__BB8_101;
	ld.global.u64 	%rd263, [%rd1+24];
	add.s32 	%r193, %r303, %r5;
	mul.wide.u32 	%rd264, %r193, 4;
	add.s64 	%rd265, %rd263, %rd264;
	ld.u32 	%r194, [%rd265];
	setp.eq.s32 	%p63, %r194, 0;
	@%p63 bra 	$L__BB8_102;
$L__BB8_101:
	ld.global.u64 	%rd266, [%rd1];
	add.s32 	%r195, %r303, %r5;
	mul.wide.u32 	%rd267, %r195, 4;
	add.s64 	%rd268, %rd266, %rd267;
	ld.u32 	%r196, [%rd268];
	setp.ne.s32 	%p64, %r196, 0;
	@%p64 bra 	$L__BB8_103;
$L__BB8_102:
	ld.shared.u64 	%rd269, [_ZZ22bc_gpu_update_edge_SOAILb0EEvPfP10graph_dataiiPiPyS0_P11vertex_dataS3_mmPKiiiiiE9sigma_row];
	mul.wide.s32 	%rd270, %r303, 8;
	add.s64 	%rd271, %rd269, %rd270;
	ld.u64 	%rd272, [%rd271];
	ld.global.u64 	%rd273, [%rd1+8];
	add.s32 	%r197, %r303, %r5;
	mul.wide.u32 	%rd274, %r197, 8;
	add.s64 	%rd275, %rd273, %rd274;
	ld.u64 	%rd276, [%rd275];
	add.s64 	%rd277, %rd276, %rd272;
	st.u64 	[%rd275], %rd277;
$L__BB8_103:
	ld.global.u64 	%rd278, [%rd1+48];
	add.s32 	%r198, %r303, %r5;
	mul.wide.u32 	%rd279, %r198, 4;
	add.s64 	%rd280, %rd278, %rd279;
	mov.b32 	%r199, 0;
	st.u32 	[%rd280], %r199;
	add.s32 	%r303, %r303, %r3;
	setp.lt.s32 	%p65, %r303, %r119;
	@%p65 bra 	$L__BB8_99;
$L__BB8_104:
	setp.ne.s32 	%p66, %r2, 0;
	bar.sync 	0;
	ld.shared.u32 	%r200, [_ZZ22bc_gpu_update_edge_SOAILb0EEvPfP10graph_dataiiPiPyS0_P11vertex_dataS3_mmPKiiiiiE13current_depth_0];
	add.s32 	%r201, %r200, -1;
	st.shared.u32 	[_ZZ22bc_gpu_update_edge_SOAILb0EEvPfP10graph_dataiiPiPyS0_P11vertex_dataS3_mmPKiiiiiE13current_depth_0], %r201;
	@%p66 bra 	$L__BB8_106;
	mov.b16 	%rs18, 0;
	st.shared.u8 	[_ZZ22bc_gpu_update_edge_SOAILb0EEvPfP10graph_dataiiPiPyS0_P11vertex_dataS3_mmPKiiiiiE6repeat], %rs18;
$L__BB8_106:
	bar.sync 	0;
	ld.shared.u32 	%r202, [_ZZ22bc_gpu_update_edge_SOAILb0EEvPfP10graph_dataiiPiPyS0_P11vertex_dataS3_mmPKiiiiiE13current_depth_0];
	setp.lt.s32 	%p67, %r202, 1;
	@%p67 bra 	$L__BB8_107;
	bra.uni 	$L__BB8_121;
$L__BB8_107:
	setp.ge.s32 	%p108, %r2, %r119;
	mov.u32 	%r307, %r2;
	@%p108 bra 	$L__BB8_120;
$L__BB8_108:
	ld.global.u64 	%rd383, [%rd1+16];
	add.s32 	%r251, %r307, %r5;
	mul.wide.u32 	%rd384, %r251, 4;
	add.s64 	%rd44, %rd383, %rd384;
	ld.f32 	%f49, [%rd44];
	setp.geu.f32 	%p109, %f49, 0f00000000;
	@%p109 bra 	$L__BB8_110;
	mov.b32 	%r252, 0;
	st.u32 	[%rd44], %r252;
$L__BB8_110:
	add.s32 	%r307, %r307, %r3;
	setp.lt.s32 	%p110, %r307, %r119;
	@%p110 bra 	$L__BB8_108;
	mov.u32 	%r308, %r2;
$L__BB8_112:
	setp.eq.s32 	%p111, %r308, %r324;
	@%p111 bra 	$L__BB8_115;
	ld.global.u64 	%rd385, [%rd1];
	add.s32 	%r81, %r308, %r5;
	mul.wide.u32 	%rd386, %r81, 4;
	add.s64 	%rd387, %rd385, %rd386;
	ld.u32 	%r253, [%rd387];
	setp.eq.s32 	%p112, %r253, 0;
	@%p112 bra 	$L__BB8_115;
	ld.global.u64 	%rd388, [%rd1+16];
	add.s64 	%rd390, %rd388, %rd386;
	ld.f32 	%f50, [%rd390];
	ld.shared.u64 	%rd391, [_ZZ22bc_gpu_update_edge_SOAILb0EEvPfP10graph_dataiiPiPyS0_P11vertex_dataS3_mmPKiiiiiE9delta_row];
	mul.wide.s32 	%rd392, %r308, 4;
	add.s64 	%rd393, %rd391, %rd392;
	ld.f32 	%f51, [%rd393];
	sub.f32 	%f52, %f50, %f51;
	add.s64 	%rd394, %rd3, %rd392;
	atom.global.add.f32 	%f53, [%rd394], %f52;
$L__BB8_115:
	add.s32 	%r308, %r308, %r3;
	setp.lt.s32 	%p113, %r308, %r119;
	@%p113 bra 	$L__BB8_112;
	mov.u32 	%r309, %r2;
$L__BB8_117:
	ld.global.u64 	%rd395, [%rd1+8];
	add.s32 	%r84, %r309, %r5;
	mul.wide.u32 	%rd396, %r84, 8;
	add.s64 	%rd397, %rd395, %rd396;
	ld.u64 	%rd398, [%rd397];
	ld.shared.u64 	%rd399, [_ZZ22bc_gpu_update_edge_SOAILb0EEvPfP10graph_dataiiPiPyS0_P11vertex_dataS3_mmPKiiiiiE9sigma_row];
	mul.wide.s32 	%rd400, %r309, 8;
	add.s64 	%rd401, %rd399, %rd400;
	st.u64 	[%rd401], %rd398;
	ld.global.u64 	%rd402, [%rd1];
	mul.wide.u32 	%rd403, %r84, 4;
	add.s64 	%rd404, %rd402, %rd403;
	ld.u32 	%r254, [%rd404];
	setp.eq.s32 	%p114, %r254, 0;
	@%p114 bra 	$L__BB8_119;
	ld.global.u64 	%rd405, [%rd1+16];
	mul.wide.u32 	%rd406, %r84, 4;
	add.s64 	%rd407, %rd405, %rd406;
	ld.f32 	%f54, [%rd407];
	ld.shared.u64 	%rd408, [_ZZ22bc_gpu_update_edge_SOAILb0EEvPfP10graph_dataiiPiPyS0_P11vertex_dataS3_mmPKiiiiiE9delta_row];
	mul.wide.s32 	%rd409, %r309, 4;
	add.s64 	%rd410, %rd408, %rd409;
	st.f32 	[%rd410], %f54;
$L__BB8_119:
	add.s32 	%r309, %r309, %r3;
	setp.lt.s32 	%p115, %r309, %r119;
	@%p115 bra 	$L__BB8_117;
$L__BB8_120:
	bar.sync 	0;
	bra.uni 	$L__BB8_198;
$L__BB8_121:
	setp.ge.s32 	%p68, %r2, %r4;
	@%p68 bra 	$L__BB8_141;
	mov.u32 	%r304, %r2;
$L__BB8_123:
	ld.global.u64 	%rd281, [%rd2+8];
	mul.wide.s32 	%rd282, %r304, 4;
	add.s64 	%rd283, %rd281, %rd282;
	ld.u32 	%r58, [%rd283];
	ld.global.u64 	%rd284, [%rd1+56];
	add.s32 	%r59, %r58, %r5;
	mul.wide.u32 	%rd285, %r59, 4;
	add.s64 	%rd286, %rd284, %rd285;
	ld.u32 	%r203, [%rd286];
	setp.eq.s32 	%p69, %r203, 0;
	@%p69 bra 	$L__BB8_140;
	ld.shared.u64 	%rd21, [_ZZ22bc_gpu_update_edge_SOAILb0EEvPfP10graph_dataiiPiPyS0_P11vertex_dataS3_mmPKiiiiiE5d_row];
	mul.wide.s32 	%rd287, %r58, 4;
	add.s64 	%rd288, %rd21, %rd287;
	ld.u32 	%r60, [%rd288];
	ld.shared.u32 	%r204, [_ZZ22bc_gpu_update_edge_SOAILb0EEvPfP10graph_dataiiPiPyS0_P11vertex_dataS3_mmPKiiiiiE13current_depth_0];
	setp.ne.s32 	%p70, %r60, %r204;
	@%p70 bra 	$L__BB8_140;
	ld.global.u64 	%rd289, [%rd2];
	mul.wide.s32 	%rd290, %r304, 4;
	add.s64 	%rd291, %rd289, %rd290;
	ld.u32 	%r61, [%rd291];
	mul.wide.s32 	%rd292, %r61, 4;
	add.s64 	%rd293, %rd21, %rd292;
	ld.u32 	%r62, [%rd293];
	add.s32 	%r205, %r60, -1;
	setp.ne.s32 	%p71, %r62, %r205;
	mov.f32 	%f80, 0f00000000;
	@%p71 bra 	$L__BB8_133;
	ld.global.u64 	%rd536, [%rd1];
	add.s32 	%r63, %r61, %r5;
	mul.wide.u32 	%rd321, %r63, 4;
	add.s64 	%rd23, %rd536, %rd321;
	ld.u32 	%r212, [%rd23];
	setp.eq.s32 	%p77, %r212, -1;
	@%p77 bra 	$L__BB8_129;
	atom.exch.b32 	%r213, [%rd23], 1;
	setp.ne.s32 	%p78, %r213, 0;
	ld.global.u64 	%rd536, [%rd1];
	@%p78 bra 	$L__BB8_129;
	ld.shared.u64 	%rd322, [_ZZ22bc_gpu_update_edge_SOAILb0EEvPfP10graph_dataiiPiPyS0_P11vertex_dataS3_mmPKiiiiiE9delta_row];
	mul.wide.s32 	%rd323, %r61, 4;
	add.s64 	%rd324, %rd322, %rd323;
	ld.f32 	%f80, [%rd324];
	mul.wide.u32 	%rd325, %r63, 4;
	add.s64 	%rd326, %rd536, %rd325;
	mov.b32 	%r214, 1;
	st.u32 	[%rd326], %r214;
	ld.global.u64 	%rd327, [%rd1+56];
	add.s64 	%rd328, %rd327, %rd325;
	st.u32 	[%rd328], %r214;
	ld.global.u64 	%rd536, [%rd1];
$L__BB8_129:
	ld.global.u64 	%rd329, [%rd1+8];
	mul.wide.u32 	%rd330, %r63, 8;
	add.s64 	%rd331, %rd329, %rd330;
	ld.u64 	%rd332, [%rd331];
	cvt.rn.f32.u64 	%f37, %rd332;
	mul.wide.u32 	%rd333, %r59, 8;
	add.s64 	%rd334, %rd329, %rd333;
	ld.u64 	%rd335, [%rd334];
	cvt.rn.f32.u64 	%f38, %rd335;
	div.rn.f32 	%f39, %f37, %f38;
	ld.global.u64 	%rd27, [%rd1+16];
	mul.wide.u32 	%rd336, %r59, 4;
	add.s64 	%rd337, %rd27, %rd336;
	ld.f32 	%f40, [%rd337];
	add.f32 	%f41, %f40, 0f3F800000;
	fma.rn.f32 	%f81, %f39, %f41, %f80;
	mul.wide.u32 	%rd338, %r63, 4;
	add.s64 	%rd339, %rd536, %rd338;
	ld.u32 	%r215, [%rd339];
	setp.lt.s32 	%p79, %r215, 1;
	@%p79 bra 	$L__BB8_132;
	ld.shared.u32 	%r216, [_ZZ22bc_gpu_update_edge_SOAILb0EEvPfP10graph_dataiiPiPyS0_P11vertex_dataS3_mmPKiiiiiE6u_high];
	setp.eq.s32 	%p80, %r61, %r216;
	ld.shared.u32 	%r217, [_ZZ22bc_gpu_update_edge_SOAILb0EEvPfP10graph_dataiiPiPyS0_P11vertex_dataS3_mmPKiiiiiE5u_low];
	setp.eq.s32 	%p81, %r58, %r217;
	and.pred  	%p82, %p80, %p81;
	@%p82 bra 	$L__BB8_132;
	ld.shared.u64 	%rd340, [_ZZ22bc_gpu_update_edge_SOAILb0EEvPfP10graph_dataiiPiPyS0_P11vertex_dataS3_mmPKiiiiiE9sigma_row];
	mul.wide.s32 	%rd341, %r61, 8;
	add.s64 	%rd342, %rd340, %rd341;
	ld.u64 	%rd343, [%rd342];
	cvt.rn.f32.u64 	%f42, %rd343;
	mul.wide.s32 	%rd344, %r58, 8;
	add.s64 	%rd345, %rd340, %rd344;
	ld.u64 	%rd346, [%rd345];
	cvt.rn.f32.u64 	%f43, %rd346;
	div.rn.f32 	%f44, %f42, %f43;
	ld.shared.u64 	%rd347, [_ZZ22bc_gpu_update_edge_SOAILb0EEvPfP10graph_dataiiPiPyS0_P11vertex_dataS3_mmPKiiiiiE9delta_row];
	mul.wide.s32 	%rd348, %r58, 4;
	add.s64 	%rd349, %rd347, %rd348;
	ld.f32 	%f45, [%rd349];
	add.f32 	%f46, %f45, 0f3F800000;
	mul.f32 	%f47, %f44, %f46;
	sub.f32 	%f81, %f81, %f47;
$L__BB8_132:
	mul.wide.u32 	%rd350, %r63, 4;
	add.s64 	%rd351, %rd27, %rd350;
	atom.add.f32 	%f48, [%rd351], %f81;
	bra.uni 	$L__BB8_140;
$L__BB8_133:
	setp.ne.s32 	%p72, %r62, %r60;
	@%p72 bra 	$L__BB8_140;
	ld.global.u64 	%rd28, [%rd1+24];
	mul.wide.u32 	%rd294, %r59, 4;
	add.s64 	%rd295, %rd28, %rd294;
	ld.u32 	%r206, [%rd295];
	setp.eq.s32 	%p73, %r206, 0;
	@%p73 bra 	$L__BB8_140;
	add.s32 	%r64, %r61, %r5;
	mul.wide.u32 	%rd296, %r64, 4;
	add.s64 	%rd297, %rd28, %rd296;
	ld.u32 	%r207, [%rd297];
	setp.ne.s32 	%p74, %r207, 0;
	mov.f32 	%f82, 0f00000000;
	@%p74 bra 	$L__BB8_140;
	ld.global.u64 	%rd298, [%rd1];
	mul.wide.u32 	%rd299, %r64, 4;
	add.s64 	%rd29, %rd298, %rd299;
	ld.u32 	%r208, [%rd29];
	setp.eq.s32 	%p75, %r208, -1;
	@%p75 bra 	$L__BB8_139;
	atom.exch.b32 	%r209, [%rd29], 1;
	setp.ne.s32 	%p76, %r209, 0;
	@%p76 bra 	$L__BB8_139;
	ld.shared.u64 	%rd300, [_ZZ22bc_gpu_update_edge_SOAILb0EEvPfP10graph_dataiiPiPyS0_P11vertex_dataS3_mmPKiiiiiE9delta_row];
	mul.wide.s32 	%rd301, %r61, 4;
	add.s64 	%rd302, %rd300, %rd301;
	ld.f32 	%f82, [%rd302];
	ld.global.u64 	%rd303, [%rd1];
	mul.wide.u32 	%rd304, %r64, 4;
	add.s64 	%rd305, %rd303, %rd304;
	mov.b32 	%r210, 1;
	st.u32 	[%rd305], %r210;
	ld.global.u64 	%rd306, [%rd1+56];
	add.s64 	%rd307, %rd306, %rd304;
	mov.b32 	%r211, 2;
	st.u32 	[%rd307], %r211;
	mov.b16 	%rs19, 1;
	st.shared.u8 	[_ZZ22bc_gpu_update_edge_SOAILb0EEvPfP10graph_dataiiPiPyS0_P11vertex_dataS3_mmPKiiiiiE6repeat], %rs19;
$L__BB8_139:
	ld.shared.u64 	%rd308, [_ZZ22bc_gpu_update_edge_SOAILb0EEvPfP10graph_dataiiPiPyS0_P11vertex_dataS3_mmPKiiiiiE9sigma_row];
	mul.wide.s32 	%rd309, %r61, 8;
	add.s64 	%rd310, %rd308, %rd309;
	ld.u64 	%rd311, [%rd310];
	cvt.rn.f32.u64 	%f27, %rd311;
	mul.wide.s32 	%rd312, %r58, 8;
	add.s64 	%rd313, %rd308, %rd312;
	ld.u64 	%rd314, [%rd313];
	cvt.rn.f32.u64 	%f28, %rd314;
	div.rn.f32 	%f29, %f27, %f28;
	ld.shared.u64 	%rd315, [_ZZ22bc_gpu_update_edge_SOAILb0EEvPfP10graph_dataiiPiPyS0_P11vertex_dataS3_mmPKiiiiiE9delta_row];
	mul.wide.s32 	%rd316, %r58, 4;
	add.s64 	%rd317, %rd315, %rd316;
	ld.f32 	%f30, [%rd317];
	add.f32 	%f31, %f30, 0f3F800000;
	mul.f32 	%f32, %f29, %f31;
	sub.f32 	%f33, %f82, %f32;
	ld.global.u64 	%rd318, [%rd1+16];
	mul.wide.u32 	%rd319, %r64, 4;
	add.s64 	%rd320, %rd318, %rd319;
	atom.add.f32 	%f34, [%rd320], %f33;
$L__BB8_140:
	add.s32 	%r304, %r304, %r3;
	setp.lt.s32 	%p83, %r304, %r4;
	@%p83 bra 	$L__BB8_123;
$L__BB8_141:
	setp.ne.s32 	%p84, %r2, 0;
	bar.sync 	0;
	ld.shared.u8 	%rs20, [_ZZ22bc_gpu_update_edge_SOAILb0EEvPfP10graph_dataiiPiPyS0_P11vertex_dataS3_mmPKiiiiiE6repeat];
	setp.eq.s16 	%p85, %rs20, 0;
	or.pred  	%p86, %p84, %p85;
	@%p86 bra 	$L__BB8_171;
	setp.lt.s32 	%p87, %r119, 1;
	@%p87 bra 	$L__BB8_170;
	setp.lt.u32 	%p88, %r119, 4;
	mov.b32 	%r306, 0;
	@%p88 bra 	$L__BB8_158;
	mov.b32 	%r305, 0;
$L__BB8_145:
	ld.global.u64 	%rd538, [%rd1+56];
	add.s32 	%r67, %r305, %r5;
	mul.wide.u32 	%rd352, %r67, 4;
	add.s64 	%rd31, %rd538, %rd352;
	ld.u32 	%r68, [%rd31];
	setp.lt.s32 	%p89, %r68, 1;
	@%p89 bra 	$L__BB8_148;
	ld.shared.u64 	%rd353, [_ZZ22bc_gpu_update_edge_SOAILb0EEvPfP10graph_dataiiPiPyS0_P11vertex_dataS3_mmPKiiiiiE5d_row];
	mul.wide.u32 	%rd354, %r305, 4;
	add.s64 	%rd355, %rd353, %rd354;
	ld.u32 	%r221, [%rd355];
	ld.shared.u32 	%r222, [_ZZ22bc_gpu_update_edge_SOAILb0EEvPfP10graph_dataiiPiPyS0_P11vertex_dataS3_mmPKiiiiiE13current_depth_0];
	setp.ne.s32 	%p90, %r221, %r222;
	@%p90 bra 	$L__BB8_148;
	add.s32 	%r223, %r68, -1;
	st.u32 	[%rd31], %r223;
	ld.global.u64 	%rd538, [%rd1+56];
$L__BB8_148:
	add.s32 	%r224, %r67, 1;
	mul.wide.u32 	%rd356, %r224, 4;
	add.s64 	%rd34, %rd538, %rd356;
	ld.u32 	%r69, [%rd34];
	setp.lt.s32 	%p91, %r69, 1;
	@%p91 bra 	$L__BB8_151;
	ld.shared.u64 	%rd357, [_ZZ22bc_gpu_update_edge_SOAILb0EEvPfP10graph_dataiiPiPyS0_P11vertex_dataS3_mmPKiiiiiE5d_row];
	mul.wide.u32 	%rd358, %r305, 4;
	add.s64 	%rd359, %rd357, %rd358;
	ld.u32 	%r225, [%rd359+4];
	ld.shared.u32 	%r226, [_ZZ22bc_gpu_update_edge_SOAILb0EEvPfP10graph_dataiiPiPyS0_P11vertex_dataS3_mmPKiiiiiE13current_depth_0];
	setp.ne.s32 	%p92, %r225, %r226;
	@%p92 bra 	$L__BB8_151;
	add.s32 	%r227, %r69, -1;
	st.u32 	[%rd34], %r227;
	ld.global.u64 	%rd538, [%rd1+56];
$L__BB8_151:
	add.s32 	%r228, %r67, 2;
	mul.wide.u32 	%rd360, %r228, 4;
	add.s64 	%rd37, %rd538, %rd360;
	ld.u32 	%r70, [%rd37];
	setp.lt.s32 	%p93, %r70, 1;
	@%p93 bra 	$L__BB8_154;
	ld.shared.u64 	%rd361, [_ZZ22bc_gpu_update_edge_SOAILb0EEvPfP10graph_dataiiPiPyS0_P11vertex_dataS3_mmPKiiiiiE5d_row];
	mul.wide.u32 	%rd362, %r305, 4;
	add.s64 	%rd363, %rd361, %rd362;
	ld.u32 	%r229, [%rd363+8];
	ld.shared.u32 	%r230, [_ZZ22bc_gpu_update_edge_SOAILb0EEvPfP10graph_dataiiPiPyS0_P11vertex_dataS3_mmPKiiiiiE13current_depth_0];
	setp.ne.s32 	%p94, %r229, %r230;
	@%p94 bra 	$L__BB8_154;
	add.s32 	%r231, %r70, -1;
	st.u32 	[%rd37], %r231;
	ld.global.u64 	%rd538, [%rd1+56];
$L__BB8_154:
	add.s32 	%r232, %r67, 3;
	mul.wide.u32 	%rd364, %r232, 4;
	add.s64 	%rd40, %rd538, %rd364;
	ld.u32 	%r71, [%rd40];
	setp.lt.s32 	%p95, %r71, 1;
	@%p95 bra 	$L__BB8_157;
	ld.shared.u64 	%rd365, [_ZZ22bc_gpu_update_edge_SOAILb0EEvPfP10graph_dataiiPiPyS0_P11vertex_dataS3_mmPKiiiiiE5d_row];
	mul.wide.u32 	%rd366, %r305, 4;
	add.s64 	%rd367, %rd365, %rd366;
	ld.u32 	%r233, [%rd367+12];
	ld.shared.u32 	%r234, [_ZZ22bc_gpu_update_edge_SOAILb0EEvPfP10graph_dataiiPiPyS0_P11vertex_dataS3_mmPKiiiiiE13current_depth_0];
	setp.ne.s32 	%p96, %r233, %r234;
	@%p96 bra 	$L__BB8_157;
	add.s32 	%r235, %r71, -1;
	st.u32 	[%rd40], %r235;
$L__BB8_157:
	add.s32 	%r305, %r305, 4;
	setp.ne.s32 	%p97, %r305, %r8;
	mov.u32 	%r306, %r8;
	@%p97 bra 	$L__BB8_145;
$L__BB8_158:
	setp.eq.s32 	%p98, %r7, 0;
	@%p98 bra 	$L__BB8_170;
	ld.global.u64 	%rd368, [%rd1+56];
	add.s32 	%r74, %r306, %r5;
	mul.wide.u32 	%rd369, %r74, 4;
	add.s64 	%rd41, %rd368, %rd369;
	ld.u32 	%r75, [%rd41];
	setp.lt.s32 	%p99, %r75, 1;
	@%p99 bra 	$L__BB8_162;
	ld.shared.u64 	%rd370, [_ZZ22bc_gpu_update_edge_SOAILb0EEvPfP10graph_dataiiPiPyS0_P11vertex_dataS3_mmPKiiiiiE5d_row];
	mul.wide.u32 	%rd371, %r306, 4;
	add.s64 	%rd372, %rd370, %rd371;
	ld.u32 	%r236, [%rd372];
	ld.shared.u32 	%r237, [_ZZ22bc_gpu_update_edge_SOAILb0EEvPfP10graph_dataiiPiPyS0_P11vertex_dataS3_mmPKiiiiiE13current_depth_0];
	setp.ne.s32 	%p100, %r236, %r237;
	@%p100 bra 	$L__BB8_162;
	add.s32 	%r238, %r75, -1;
	st.u32 	[%rd41], %r238;
$L__BB8_162:
	setp.eq.s32 	%p101, %r7, 1;
	@%p101 bra 	$L__BB8_170;
	ld.global.u64 	%rd373, [%rd1+56];
	add.s32 	%r239, %r74, 1;
	mul.wide.u32 	%rd374, %r239, 4;
	add.s64 	%rd42, %rd373, %rd374;
	ld.u32 	%r76, [%rd42];
	setp.lt.s32 	%p102, %r76, 1;
	@%p102 bra 	$L__BB8_166;
	ld.shared.u64 	%rd375, [_ZZ22bc_gpu_update_edge_SOAILb0EEvPfP10graph_dataiiPiPyS0_P11vertex_dataS3_mmPKiiiiiE5d_row];
	mul.wide.u32 	%rd376, %r306, 4;
	add.s64 	%rd377, %rd375, %rd376;
	ld.u32 	%r240, [%rd377+4];
	ld.shared.u32 	%r241, [_ZZ22bc_gpu_update_edge_SOAILb0EEvPfP10graph_dataiiPiPyS0_P11vertex_dataS3_mmPKiiiiiE13current_depth_0];
	setp.ne.s32 	%p103, %r240, %r241;
	@%p103 bra 	$L__BB8_166;
	add.s32 	%r242, %r76, -1;
	st.u32 	[%rd42], %r242;
$L__BB8_166:
	setp.eq.s32 	%p104, %r7, 2;
	@%p104 bra 	$L__BB8_170;
	ld.global.u64 	%rd378, [%rd1+56];
	add.s32 	%r243, %r74, 2;
	mul.wide.u32 	%rd379, %r243, 4;
	add.s64 	%rd43, %rd378, %rd379;
	ld.u32 	%r77, [%rd43];
	setp.lt.s32 	%p105, %r77, 1;
	@%p105 bra 	$L__BB8_170;
	ld.shared.u64 	%rd380, [_ZZ22bc_gpu_update_edge_SOAILb0EEvPfP10graph_dataiiPiPyS0_P11vertex_dataS3_mmPKiiiiiE5d_row];
	mul.wide.u32 	%rd381, %r306, 4;
	add.s64 	%rd382, %rd380, %rd381;
	ld.u32 	%r244, [%rd382+8];
	ld.shared.u32 	%r245, [_ZZ22bc_gpu_update_edge_SOAILb0EEvPfP10graph_dataiiPiPyS0_P11vertex_dataS3_mmPKiiiiiE13current_depth_0];
	setp.ne.s32 	%p106, %r244, %r245;
	@%p106 bra 	$L__BB8_170;
	add.s32 	%r246, %r77, -1;
	st.u32 	[%rd43], %r246;
$L__BB8_170:
	ld.shared.u32 	%r247, [_ZZ22bc_gpu_update_edge_SOAILb0EEvPfP10graph_dataiiPiPyS0_P11vertex_dataS3_mmPKiiiiiE13current_depth_0];
	add.s32 	%r248, %r247, 1;
	st.shared.u32 	[_ZZ22bc_gpu_update_edge_SOAILb0EEvPfP10graph_dataiiPiPyS0_P11vertex_dataS3_mmPKiiiiiE13current_depth_0], %r248;
	mov.b16 	%rs21, 0;
	st.shared.u8 	[_ZZ22bc_gpu_update_edge_SOAILb0EEvPfP10graph_dataiiPiPyS0_P11vertex_dataS3_mmPKiiiiiE6repeat], %rs21;
$L__BB8_171:
	bar.sync 	0;
	ld.shared.u32 	%r249, [_ZZ22bc_gpu_update_edge_SOAILb0EEvPfP10graph_dataiiPiPyS0_P11vertex_dataS3_mmPKiiiiiE13current_depth_0];
	add.s32 	%r250, %r249, -1;
	st.shared.u32 	[_ZZ22bc_gpu_update_edge_SOAILb0EEvPfP10graph_dataiiPiPyS0_P11vertex_dataS3_mmPKiiiiiE13current_depth_0], %r250;
	setp.gt.s32 	%p107, %r249, 1;
	@%p107 bra 	$L__BB8_121;
	bra.uni 	$L__BB8_107;
$L__BB8_172:
	setp.ge.s32 	%p16, %r2, %r119;
	mov.u32 	%r310, %r2;
	@%p16 bra 	$L__BB8_180;
$L__BB8_173:
	setp.eq.s32 	%p17, %r310, %r324;
	@%p17 bra 	$L__BB8_175;
	mul.wide.s32 	%rd77, %r310, 4;
	add.s64 	%rd78, %rd3, %rd77;
	ld.shared.u64 	%rd79, [_ZZ22bc_gpu_update_edge_SOAILb0EEvPfP10graph_dataiiPiPyS0_P11vertex_dataS3_mmPKiiiiiE9delta_row];
	add.s64 	%rd80, %rd79, %rd77;
	ld.f32 	%f13, [%rd80];
	neg.f32 	%f14, %f13;
	atom.global.add.f32 	%f15, [%rd78], %f14;
$L__BB8_175:
	add.s32 	%r310, %r310, %r3;
	setp.lt.s32 	%p18, %r310, %r119;
	mov.u32 	%r311, %r2;
	@%p18 bra 	$L__BB8_173;
$L__BB8_176:
	setp.ne.s32 	%p19, %r311, %r324;
	@%p19 bra 	$L__BB8_178;
	ld.shared.u64 	%rd88, [_ZZ22bc_gpu_update_edge_SOAILb0EEvPfP10graph_dataiiPiPyS0_P11vertex_dataS3_mmPKiiiiiE9sigma_row];
	mul.wide.u32 	%rd89, %r324, 8;
	add.s64 	%rd90, %rd88, %rd89;
	mov.b64 	%rd91, 1;
	st.u64 	[%rd90], %rd91;
	ld.shared.u64 	%rd92, [_ZZ22bc_gpu_update_edge_SOAILb0EEvPfP10graph_dataiiPiPyS0_P11vertex_dataS3_mmPKiiiiiE5d_row];
	mul.wide.u32 	%rd93, %r324, 4;
	add.s64 	%rd94, %rd92, %rd93;
	mov.b32 	%r133, 0;
	st.u32 	[%rd94], %r133;
	bra.uni 	$L__BB8_179;
$L__BB8_178:
	ld.shared.u64 	%rd81, [_ZZ22bc_gpu_update_edge_SOAILb0EEvPfP10graph_dataiiPiPyS0_P11vertex_dataS3_mmPKiiiiiE9sigma_row];
	mul.wide.s32 	%rd82, %r311, 8;
	add.s64 	%rd83, %rd81, %rd82;
	mov.b64 	%rd84, 0;
	st.u64 	[%rd83], %rd84;
	ld.shared.u64 	%rd85, [_ZZ22bc_gpu_update_edge_SOAILb0EEvPfP10graph_dataiiPiPyS0_P11vertex_dataS3_mmPKiiiiiE5d_row];
	mul.wide.s32 	%rd86, %r311, 4;
	add.s64 	%rd87, %rd85, %rd86;
	mov.b32 	%r132, 2147483647;
	st.u32 	[%rd87], %r132;
$L__BB8_179:
	ld.shared.u64 	%rd95, [_ZZ22bc_gpu_update_edge_SOAILb0EEvPfP10graph_dataiiPiPyS0_P11vertex_dataS3_mmPKiiiiiE9delta_row];
	mul.wide.s32 	%rd96, %r311, 4;
	add.s64 	%rd97, %rd95, %rd96;
	mov.b32 	%r134, 0;
	st.u32 	[%rd97], %r134;
	add.s32 	%r311, %r311, %r3;
	setp.lt.s32 	%p20, %r311, %r119;
	@%p20 bra 	$L__BB8_176;
$L__BB8_180:
	setp.ne.s32 	%p21, %r2, 0;
	@%p21 bra 	$L__BB8_182;
	mov.b32 	%r135, 0;
	st.shared.u32 	[_ZZ22bc_gpu_update_edge_SOAILb0EEvPfP10graph_dataiiPiPyS0_P11vertex_dataS3_mmPKiiiiiE13current_depth_1], %r135;
	mov.b16 	%rs4, 0;
	st.shared.u8 	[_ZZ22bc_gpu_update_edge_SOAILb0EEvPfP10graph_dataiiPiPyS0_P11vertex_dataS3_mmPKiiiiiE4done_1], %rs4;
$L__BB8_182:
	bar.sync 	0;
	ld.shared.u8 	%rs5, [_ZZ22bc_gpu_update_edge_SOAILb0EEvPfP10graph_dataiiPiPyS0_P11vertex_dataS3_mmPKiiiiiE4done_1];
	setp.ne.s16 	%p22, %rs5, 0;
	@%p22 bra 	$L__BB8_192;
$L__BB8_183:
	setp.ge.s32 	%p23, %r2, %r4;
	bar.sync 	0;
	mov.b16 	%rs6, 1;
	st.shared.u8 	[_ZZ22bc_gpu_update_edge_SOAILb0EEvPfP10graph_dataiiPiPyS0_P11vertex_dataS3_mmPKiiiiiE4done_1], %rs6;
	bar.sync 	0;
	@%p23 bra 	$L__BB8_191;
	ld.shared.u32 	%r312, [_ZZ22bc_gpu_update_edge_SOAILb0EEvPfP10graph_dataiiPiPyS0_P11vertex_dataS3_mmPKiiiiiE13current_depth_1];
	ld.shared.u64 	%rd542, [_ZZ22bc_gpu_update_edge_SOAILb0EEvPfP10graph_dataiiPiPyS0_P11vertex_dataS3_mmPKiiiiiE5d_row];
	mov.u32 	%r314, %r2;
$L__BB8_185:
	ld.global.u64 	%rd98, [%rd2+8];
	mul.wide.s32 	%rd99, %r314, 4;
	add.s64 	%rd100, %rd98, %rd99;
	ld.u32 	%r94, [%rd100];
	mul.wide.s32 	%rd101, %r94, 4;
	add.s64 	%rd102, %rd542, %rd101;
	ld.u32 	%r136, [%rd102];
	setp.ne.s32 	%p24, %r136, %r312;
	@%p24 bra 	$L__BB8_190;
	ld.global.u64 	%rd103, [%rd2];
	mul.wide.s32 	%rd104, %r314, 4;
	add.s64 	%rd105, %rd103, %rd104;
	ld.u32 	%r95, [%rd105];
	mul.wide.s32 	%rd106, %r95, 4;
	add.s64 	%rd47, %rd542, %rd106;
	ld.u32 	%r316, [%rd47];
	setp.ne.s32 	%p25, %r316, 2147483647;
	@%p25 bra 	$L__BB8_188;
	add.s32 	%r137, %r312, 1;
	st.u32 	[%rd47], %r137;
	mov.b16 	%rs7, 0;
	st.shared.u8 	[_ZZ22bc_gpu_update_edge_SOAILb0EEvPfP10graph_dataiiPiPyS0_P11vertex_dataS3_mmPKiiiiiE4done_1], %rs7;
	ld.shared.u64 	%rd542, [_ZZ22bc_gpu_update_edge_SOAILb0EEvPfP10graph_dataiiPiPyS0_P11vertex_dataS3_mmPKiiiiiE5d_row];
	mul.wide.s32 	%rd107, %r95, 4;
	add.s64 	%rd108, %rd542, %rd107;
	ld.u32 	%r316, [%rd108];
	ld.shared.u32 	%r312, [_ZZ22bc_gpu_update_edge_SOAILb0EEvPfP10graph_dataiiPiPyS0_P11vertex_dataS3_mmPKiiiiiE13current_depth_1];
$L__BB8_188:
	add.s32 	%r138, %r312, 1;
	setp.ne.s32 	%p26, %r316, %r138;
	@%p26 bra 	$L__BB8_190;
	ld.shared.u64 	%rd109, [_ZZ22bc_gpu_update_edge_SOAILb0EEvPfP10graph_dataiiPiPyS0_P11vertex_dataS3_mmPKiiiiiE9sigma_row];
	mul.wide.s32 	%rd110, %r95, 8;
	add.s64 	%rd111, %rd109, %rd110;
	mul.wide.s32 	%rd112, %r94, 8;
	add.s64 	%rd113, %rd109, %rd112;
	ld.u64 	%rd114, [%rd113];
	atom.add.u64 	%rd115, [%rd111], %rd114;
	ld.shared.u64 	%rd542, [_ZZ22bc_gpu_update_edge_SOAILb0EEvPfP10graph_dataiiPiPyS0_P11vertex_dataS3_mmPKiiiiiE5d_row];
$L__BB8_190:
	add.s32 	%r314, %r314, %r3;
	setp.lt.s32 	%p27, %r314, %r4;
	@%p27 bra 	$L__BB8_185;
$L__BB8_191:
	bar.sync 	0;
	ld.shared.u32 	%r139, [_ZZ22bc_gpu_update_edge_SOAILb0EEvPfP10graph_dataiiPiPyS0_P11vertex_dataS3_mmPKiiiiiE13current_depth_1];
	add.s32 	%r140, %r139, 1;
	st.shared.u32 	[_ZZ22bc_gpu_update_edge_SOAILb0EEvPfP10graph_dataiiPiPyS0_P11vertex_dataS3_mmPKiiiiiE13current_depth_1], %r140;
	ld.shared.u8 	%rs8, [_ZZ22bc_gpu_update_edge_SOAILb0EEvPfP10graph_dataiiPiPyS0_P11vertex_dataS3_mmPKiiiiiE4done_1];
	setp.eq.s16 	%p28, %rs8, 0;
	@%p28 bra 	$L__BB8_183;
$L__BB8_192:
	bar.sync 	0;
	ld.shared.u32 	%r141, [_ZZ22bc_gpu_update_edge_SOAILb0EEvPfP10graph_dataiiPiPyS0_P11vertex_dataS3_mmPKiiiiiE13current_depth_1];
	add.s32 	%r320, %r141, -1;
	st.shared.u32 	[_ZZ22bc_gpu_update_edge_SOAILb0EEvPfP10graph_dataiiPiPyS0_P11vertex_dataS3_mmPKiiiiiE13current_depth_1], %r320;
	setp.lt.s32 	%p29, %r141, 2;
	@%p29 bra 	$L__BB8_193;
	bra.uni 	$L__BB8_201;
$L__BB8_193:
	setp.ge.s32 	%p35, %r2, %r119;
	mov.u32 	%r323, %r2;
	@%p35 bra 	$L__BB8_197;
$L__BB8_194:
	setp.eq.s32 	%p36, %r323, %r324;
	@%p36 bra 	$L__BB8_196;
	mul.wide.s32 	%rd138, %r323, 4;
	add.s64 	%rd139, %rd3, %rd138;
	ld.shared.u64 	%rd140, [_ZZ22bc_gpu_update_edge_SOAILb0EEvPfP10graph_dataiiPiPyS0_P11vertex_dataS3_mmPKiiiiiE9delta_row];
	add.s64 	%rd141, %rd140, %rd138;
	ld.f32 	%f23, [%rd141];
	atom.global.add.f32 	%f24, [%rd139], %f23;
$L__BB8_196:
	add.s32 	%r323, %r323, %r3;
	setp.lt.s32 	%p37, %r323, %r119;
	@%p37 bra 	$L__BB8_194;
$L__BB8_197:
	bar.sync 	0;
$L__BB8_198:
	setp.eq.s32 	%p145, %r324, %r1;
	selp.b32 	%r324, %r6, %r324, %p145;
	bar.sync 	0;
$L__BB8_199:
	add.s32 	%r324, %r324, 1;
	setp.lt.s32 	%p146, %r324, %r121;
	@%p146 bra 	$L__BB8_2;
$L__BB8_200:
	ret;
$L__BB8_201:
	setp.ge.s32 	%p30, %r2, %r4;
	@%p30 bra 	$L__BB8_207;
	ld.shared.u64 	%rd543, [_ZZ22bc_gpu_update_edge_SOAILb0EEvPfP10graph_dataiiPiPyS0_P11vertex_dataS3_mmPKiiiiiE5d_row];
	mov.u32 	%r321, %r2;
$L__BB8_203:
	ld.global.u64 	%rd116, [%rd2+8];
	mul.wide.s32 	%rd117, %r321, 4;
	add.s64 	%rd118, %rd116, %rd117;
	ld.u32 	%r108, [%rd118];
	mul.wide.s32 	%rd119, %r108, 4;
	add.s64 	%rd120, %rd543, %rd119;
	ld.u32 	%r142, [%rd120];
	setp.ne.s32 	%p31, %r142, %r320;
	@%p31 bra 	$L__BB8_206;
	ld.global.u64 	%rd121, [%rd2];
	mul.wide.s32 	%rd122, %r321, 4;
	add.s64 	%rd123, %rd121, %rd122;
	ld.u32 	%r109, [%rd123];
	mul.wide.s32 	%rd124, %r109, 4;
	add.s64 	%rd125, %rd543, %rd124;
	ld.u32 	%r143, [%rd125];
	add.s32 	%r144, %r143, 1;
	setp.ne.s32 	%p32, %r320, %r144;
	@%p32 bra 	$L__BB8_206;
	ld.shared.u64 	%rd126, [_ZZ22bc_gpu_update_edge_SOAILb0EEvPfP10graph_dataiiPiPyS0_P11vertex_dataS3_mmPKiiiiiE9sigma_row];
	mul.wide.s32 	%rd127, %r109, 8;
	add.s64 	%rd128, %rd126, %rd127;
	ld.u64 	%rd129, [%rd128];
	cvt.rn.f32.u64 	%f16, %rd129;
	mul.wide.s32 	%rd130, %r108, 8;
	add.s64 	%rd131, %rd126, %rd130;
	ld.u64 	%rd132, [%rd131];
	cvt.rn.f32.u64 	%f17, %rd132;
	div.rn.f32 	%f18, %f16, %f17;
	ld.shared.u64 	%rd133, [_ZZ22bc_gpu_update_edge_SOAILb0EEvPfP10graph_dataiiPiPyS0_P11vertex_dataS3_mmPKiiiiiE9delta_row];
	mul.wide.s32 	%rd134, %r108, 4;
	add.s64 	%rd135, %rd133, %rd134;
	ld.f32 	%f19, [%rd135];
	add.f32 	%f20, %f19, 0f3F800000;
	mul.f32 	%f21, %f18, %f20;
	mul.wide.s32 	%rd136, %r109, 4;
	add.s64 	%rd137, %rd133, %rd136;
	atom.add.f32 	%f22, [%rd137], %f21;
	ld.shared.u64 	%rd543, [_ZZ22bc_gpu_update_edge_SOAILb0EEvPfP10graph_dataiiPiPyS0_P11vertex_dataS3_mmPKiiiiiE5d_row];
	ld.shared.u32 	%r320, [_ZZ22bc_gpu_update_edge_SOAILb0EEvPfP10graph_dataiiPiPyS0_P11vertex_dataS3_mmPKiiiiiE13current_depth_1];
$L__BB8_206:
	add.s32 	%r321, %r321, %r3;
	setp.lt.s32 	%p33, %r321, %r4;
	@%p33 bra 	$L__BB8_203;
$L__BB8_207:
	bar.sync 	0;
	ld.shared.u32 	%r145, [_ZZ22bc_gpu_update_edge_SOAILb0EEvPfP10graph_dataiiPiPyS0_P11vertex_dataS3_mmPKiiiiiE13current_depth_1];
	add.s32 	%r320, %r145, -1;
	st.shared.u32 	[_ZZ22bc_gpu_update_edge_SOAILb0EEvPfP10graph_dataiiPiPyS0_P11vertex_dataS3_mmPKiiiiiE13current_depth_1], %r320;
	setp.gt.s32 	%p34, %r145, 1;
	@%p34 bra 	$L__BB8_201;
	bra.uni 	$L__BB8_193;
$L__BB8_208:
	ld.global.u64 	%rd216, [%rd1+8];
	mul.wide.u32 	%rd217, %r48, 8;
	add.s64 	%rd218, %rd216, %rd217;
	mul.wide.u32 	%rd219, %r45, 8;
	add.s64 	%rd220, %rd216, %rd219;
	ld.u64 	%rd221, [%rd220];
	atom.add.u64 	%rd222, [%rd218], %rd221;
	mov.b16 	%rs13, 0;
	st.shared.u8 	[_ZZ22bc_gpu_update_edge_SOAILb0EEvPfP10graph_dataiiPiPyS0_P11vertex_dataS3_mmPKiiiiiE4done_0], %rs13;
	ld.global.u64 	%rd223, [%rd1+48];
	mul.wide.u32 	%rd224, %r48, 4;
	add.s64 	%rd225, %rd223, %rd224;
	mov.b32 	%r175, 1;
	st.u32 	[%rd225], %r175;
	bra.uni 	$L__BB8_85;

}
	// .globl	_Z22bc_gpu_update_edge_SOAILb1EEvPfP10graph_dataiiPiPyS0_P11vertex_dataS3_mmPKiiiii
.visible .entry _Z22bc_gpu_update_edge_SOAILb1EEvPfP10graph_dataiiPiPyS0_P11vertex_dataS3_mmPKiiiii(
	.param .u64 .ptr .align 1 _Z22bc_gpu_update_edge_SOAILb1EEvPfP10graph_dataiiPiPyS0_P11vertex_dataS3_mmPKiiiii_param_0,
	.param .u64 .ptr .align 1 _Z22bc_gpu_update_edge_SOAILb1EEvPfP10graph_dataiiPiPyS0_P11vertex_dataS3_mmPKiiiii_param_1,
	.param .u32 _Z22bc_gpu_update_edge_SOAILb1EEvPfP10graph_dataiiPiPyS0_P11vertex_dataS3_mmPKiiiii_param_2,
	.param .u32 _Z22bc_gpu_update_edge_SOAILb1EEvPfP10graph_dataiiPiPyS0_P11vertex_dataS3_mmPKiiiii_param_3,
	.param .u64 .ptr .align 1 _Z22bc_gpu_update_edge_SOAILb1EEvPfP10graph_dataiiPiPyS0_P11vertex_dataS3_mmPKiiiii_param_4,
	.param .u64 .ptr .align 1 _Z22bc_gpu_update_edge_SOAILb1EEvPfP10graph_dataiiPiPyS0_P11vertex_dataS3_mmPKiiiii_param_5,
	.param .u64 .ptr .align 1 _Z22bc_gpu_update_edge_SOAILb1EEvPfP10graph_dataiiPiPyS0_P11vertex_dataS3_mmPKiiiii_param_6,
	.param .u64 .ptr .align 1 _Z22bc_gpu_update_edge_SOAILb1EEvPfP10graph_dataiiPiPyS0_P11vertex_dataS3_mmPKiiiii_param_7,
	.param .u64 .ptr .align 1 _Z22bc_gpu_update_edge_SOAILb1EEvPfP10graph_dataiiPiPyS0_P11vertex_dataS3_mmPKiiiii_param_8,
	.param .u64 _Z22bc_gpu_update_edge_SOAILb1EEvPfP10graph_dataiiPiPyS0_P11vertex_dataS3_mmPKiiiii_param_9,
	.param .u64 _Z22bc_gpu_update_edge_SOAILb1EEvPfP10graph_dataiiPiPyS0_P11vertex_dataS3_mmPKiiiii_param_10,
	.param .u64 .ptr .align 1 _Z22bc_gpu_update_edge_SOAILb1EEvPfP10graph_dataiiPiPyS0_P11vertex_dataS3_mmPKiiiii_param_11,
	.param .u32 _Z22bc_gpu_update_edge_SOAILb1EEvPfP10graph_dataiiPiPyS0_P11vertex_dataS3_mmPKiiiii_param_12,
	.param .u32 _Z22bc_gpu_update_edge_SOAILb1EEvPfP10graph_dataiiPiPyS0_P11vertex_dataS3_mmPKiiiii_param_13,
	.param .u32 _Z22bc_gpu_update_edge_SOAILb1EEvPfP10graph_dataiiPiPyS0_P11vertex_dataS3_mmPKiiiii_param_14,
	.param .u32 _Z22bc_gpu_update_edge_SOAILb1EEvPfP10graph_dataiiPiPyS0_P11vertex_dataS3_mmPKiiiii_param_15
)
{
	.reg .pred 	%p<147>;
	.reg .b16 	%rs<27>;
	.reg .b32 	%r<326>;
	.reg .b32 	%f<83>;
	.reg .b64 	%rd<551>;
	// demoted variable
	.shared .align 1 .u8 _ZZ22bc_gpu_update_edge_SOAILb1EEvPfP10graph_dataiiPiPyS0_P11vertex_dataS3_mmPKiiiiiE7compute;
	// demoted variable
	.shared .align 4 .u32 _ZZ22bc_gpu_update_edge_SOAILb1EEvPfP10graph_dataiiPiPyS0_P11vertex_dataS3_mmPKiiiiiE9recompute;
	// demoted variable
	.shared .align 4 .u32 _ZZ22bc_gpu_update_edge_SOAILb1EEvPfP10graph_dataiiPiPyS0_P11vertex_dataS3_mmPKiiiiiE5u_low;
	// demoted variable
	.shared .align 4 .u32 _ZZ22bc_gpu_update_edge_SOAILb1EEvPfP10graph_dataiiPiPyS0_P11vertex_dataS3_mmPKiiiiiE6u_high;
	// demoted variable
	.shared .align 8 .u64 _ZZ22bc_gpu_update_edge_SOAILb1EEvPfP10graph_dataiiPiPyS0_P11vertex_dataS3_mmPKiiiiiE5d_row;
	// demoted variable
	.shared .align 8 .u64 _ZZ22bc_gpu_update_edge_SOAILb1EEvPfP10graph_dataiiPiPyS0_P11vertex_dataS3_mmPKiiiiiE9sigma_row;
	// demoted variable
	.shared .align 8 .u64 _ZZ22bc_gpu_update_edge_SOAILb1EEvPfP10graph_dataiiPiPyS0_P11vertex_dataS3_mmPKiiiiiE9delta_row;
	// demoted variable
	.shared .align 4 .u32 _ZZ22bc_gpu_update_edge_SOAILb1EEvPfP10graph_dataiiPiPyS0_P11vertex_dataS3_mmPKiiiiiE13current_depth;
	// demoted variable
	.shared .align 1 .u8 _ZZ22bc_gpu_update_edge_SOAILb1EEvPfP10graph_dataiiPiPyS0_P11vertex_dataS3_mmPKiiiiiE4done;
	// demoted variable
	.shared .align 4 .u32 _ZZ22bc_gpu_update_edge_SOAILb1EEvPfP10graph_dataiiPiPyS0_P11vertex_dataS3_mmPKiiiiiE13current_depth_0;
	// demoted variable
	.shared .align 1 .u8 _ZZ22bc_gpu_update_edge_SOAILb1EEvPfP10graph_dataiiPiPyS0_P11vertex_dataS3_mmPKiiiiiE4done_0;
	// demoted variable
	.shared .align 1 .u8 _ZZ22bc_gpu_update_edge_SOAILb1EEvPfP10graph_dataiiPiPyS0_P11vertex_dataS3_mmPKiiiiiE10first_iter;
	// demoted variable
	.shared .align 1 .u8 _ZZ22bc_gpu_update_edge_SOAILb1EEvPfP10graph_dataiiPiPyS0_P11vertex_dataS3_mmPKiiiiiE6repeat;
	// demoted variable
	.shared .align 4 .u32 _ZZ22bc_gpu_update_edge_SOAILb1EEvPfP10graph_dataiiPiPyS0_P11vertex_dataS3_mmPKiiiiiE13current_depth_1;
	// demoted variable
	.shared .align 1 .u8 _ZZ22bc_gpu_update_edge_SOAILb1EEvPfP10graph_dataiiPiPyS0_P11vertex_dataS3_mmPKiiiiiE4done_1;
	ld.param.u64 	%rd65, [_Z22bc_gpu_update_edge_SOAILb1EEvPfP10graph_dataiiPiPyS0_P11vertex_dataS3_mmPKiiiii_param_0];
	ld.param.u64 	%rd66, [_Z22bc_gpu_update_edge_SOAILb1EEvPfP10graph_dataiiPiPyS0_P11vertex_dataS3_mmPKiiiii_param_1];
	ld.param.u32 	%r120, [_Z22bc_gpu_update_edge_SOAILb1EEvPfP10graph_dataiiPiPyS0_P11vertex_dataS3_mmPKiiiii_param_2];
	ld.param.u32 	%r121, [_Z22bc_gpu_update_edge_SOAILb1EEvPfP10graph_dataiiPiPyS0_P11vertex_dataS3_mmPKiiiii_param_3];
	ld.param.u64 	%rd58, [_Z22bc_gpu_update_edge_SOAILb1EEvPfP10graph_dataiiPiPyS0_P11vertex_dataS3_mmPKiiiii_param_4];
	ld.param.u64 	%rd67, [_Z22bc_gpu_update_edge_SOAILb1EEvPfP10graph_dataiiPiPyS0_P11vertex_dataS3_mmPKiiiii_param_7];
	ld.param.u64 	%rd61, [_Z22bc_gpu_update_edge_SOAILb1EEvPfP10graph_dataiiPiPyS0_P11vertex_dataS3_mmPKiiiii_param_8];
	ld.param.u64 	%rd62, [_Z22bc_gpu_update_edge_SOAILb1EEvPfP10graph_dataiiPiPyS0_P11vertex_dataS3_mmPKiiiii_param_9];
	ld.param.u64 	%rd64, [_Z22bc_gpu_update_edge_SOAILb1EEvPfP10graph_dataiiPiPyS0_P11vertex_dataS3_mmPKiiiii_param_11];
	ld.param.u32 	%r122, [_Z22bc_gpu_update_edge_SOAILb1EEvPfP10graph_dataiiPiPyS0_P11vertex_dataS3_mmPKiiiii_param_13];
	ld.param.u32 	%r123, [_Z22bc_gpu_update_edge_SOAILb1EEvPfP10graph_dataiiPiPyS0_P11vertex_dataS3_mmPKiiiii_param_14];
	ld.param.u32 	%r124, [_Z22bc_gpu_update_edge_SOAILb1EEvPfP10graph_dataiiPiPyS0_P11vertex_dataS3_mmPKiiiii_param_15];
	cvta.to.global.u64 	%rd1, %rd67;
	cvta.to.global.u64 	%rd2, %rd66;
	cvta.to.global.u64 	%rd3, %rd65;
	mov.u32 	%r1, %ctaid.x;
	setp.ge.s32 	%p1, %r1, %r122;
	@%p1 bra 	$L__BB9_200;
	mov.u32 	%r2, %tid.x;
	mov.u32 	%r3, %ntid.x;
	shl.b32 	%r4, %r121, 1;
	mul.lo.s32 	%r5, %r120, %r1;
	mov.u32 	%r125, %nctaid.x;
	add.s32 	%r6, %r125, -1;
	and.b32  	%r7, %r120, 3;
	and.b32  	%r8, %r120, 2147483644;
	cvta.to.global.u64 	%rd4, %rd64;
	cvta.to.global.u64 	%rd5, %rd61;
	cvta.to.global.u64 	%rd6, %rd58;
	mov.u32 	%r325, %r1;
$L__BB9_2:
	setp.ne.s32 	%p2, %r2, 0;
	cvt.u64.u32 	%rd7, %r325;
	mul.wide.u32 	%rd68, %r325, 4;
	add.s64 	%rd69, %rd4, %rd68;
	ld.global.nc.u32 	%r10, [%rd69];
	@%p2 bra 	$L__BB9_6;
	shl.b64 	%rd70, %rd7, 2;
	add.s64 	%rd71, %rd5, %rd70;
	atom.global.exch.b32 	%r126, [%rd71], 1;
	setp.ne.s32 	%p3, %r126, 0;
	@%p3 bra 	$L__BB9_5;
	mov.b16 	%rs2, 1;
	st.shared.u8 	[_ZZ22bc_gpu_update_edge_SOAILb1EEvPfP10graph_dataiiPiPyS0_P11vertex_dataS3_mmPKiiiiiE7compute], %rs2;
	bra.uni 	$L__BB9_6;
$L__BB9_5:
	mov.b16 	%rs1, 0;
	st.shared.u8 	[_ZZ22bc_gpu_update_edge_SOAILb1EEvPfP10graph_dataiiPiPyS0_P11vertex_dataS3_mmPKiiiiiE7compute], %rs1;
$L__BB9_6:
	bar.sync 	0;
	ld.shared.u8 	%rs3, [_ZZ22bc_gpu_update_edge_SOAILb1EEvPfP10graph_dataiiPiPyS0_P11vertex_dataS3_mmPKiiiiiE7compute];
	setp.eq.s16 	%p4, %rs3, 0;
	@%p4 bra 	$L__BB9_199;
	@%p2 bra 	$L__BB9_19;
	ld.param.u64 	%rd536, [_Z22bc_gpu_update_edge_SOAILb1EEvPfP10graph_dataiiPiPyS0_P11vertex_dataS3_mmPKiiiii_param_10];
	ld.param.u64 	%rd535, [_Z22bc_gpu_update_edge_SOAILb1EEvPfP10graph_dataiiPiPyS0_P11vertex_dataS3_mmPKiiiii_param_6];
	ld.param.u64 	%rd534, [_Z22bc_gpu_update_edge_SOAILb1EEvPfP10graph_dataiiPiPyS0_P11vertex_dataS3_mmPKiiiii_param_5];
	mul.lo.s64 	%rd72, %rd62, %rd7;
	add.s64 	%rd73, %rd6, %rd72;
	add.s64 	%rd74, %rd58, %rd72;
	st.shared.u64 	[_ZZ22bc_gpu_update_edge_SOAILb1EEvPfP10graph_dataiiPiPyS0_P11vertex_dataS3_mmPKiiiiiE5d_row], %rd74;
	mad.lo.s64 	%rd75, %rd536, %rd7, %rd534;
	st.shared.u64 	[_ZZ22bc_gpu_update_edge_SOAILb1EEvPfP10graph_dataiiPiPyS0_P11vertex_dataS3_mmPKiiiiiE9sigma_row], %rd75;
	add.s64 	%rd76, %rd535, %rd72;
	st.shared.u64 	[_ZZ22bc_gpu_update_edge_SOAILb1EEvPfP10graph_dataiiPiPyS0_P11vertex_dataS3_mmPKiiiiiE9delta_row], %rd76;
	mul.wide.s32 	%rd77, %r123, 4;
	add.s64 	%rd78, %rd73, %rd77;
	ld.global.u32 	%r11, [%rd78];
	mul.wide.s32 	%rd79, %r124, 4;
	add.s64 	%rd80, %rd73, %rd79;
	ld.global.u32 	%r12, [%rd80];
	sub.s32 	%r13, %r11, %r12;
	setp.ne.s32 	%p6, %r13, 0;
	@%p6 bra 	$L__BB9_10;
	mov.b32 	%r131, 0;
	st.shared.u32 	[_ZZ22bc_gpu_update_edge_SOAILb1EEvPfP10graph_dataiiPiPyS0_P11vertex_dataS3_mmPKiiiiiE9recompute], %r131;
	bra.uni 	$L__BB9_19;
$L__BB9_10:
	setp.ne.s32 	%p7, %r11, 2147483647;
	setp.ne.s32 	%p8, %r12, 2147483647;
	and.pred  	%p9, %p7, %p8;
	@%p9 bra 	$L__BB9_12;
	mov.b32 	%r130, 3;
	st.shared.u32 	[_ZZ22bc_gpu_update_edge_SOAILb1EEvPfP10graph_dataiiPiPyS0_P11vertex_dataS3_mmPKiiiiiE9recompute], %r130;
	bra.uni 	$L__BB9_19;
$L__BB9_12:
	abs.s32 	%r127, %r13;
	setp.ne.s32 	%p10, %r127, 1;
	@%p10 bra 	$L__BB9_16;
	mov.b32 	%r129, 1;
	st.shared.u32 	[_ZZ22bc_gpu_update_edge_SOAILb1EEvPfP10graph_dataiiPiPyS0_P11vertex_dataS3_mmPKiiiiiE9recompute], %r129;
	setp.le.s32 	%p12, %r11, %r12;
	@%p12 bra 	$L__BB9_15;
	st.shared.u32 	[_ZZ22bc_gpu_update_edge_SOAILb1EEvPfP10graph_dataiiPiPyS0_P11vertex_dataS3_mmPKiiiiiE5u_low], %r123;
	st.shared.u32 	[_ZZ22bc_gpu_update_edge_SOAILb1EEvPfP10graph_dataiiPiPyS0_P11vertex_dataS3_mmPKiiiiiE6u_high], %r124;
	bra.uni 	$L__BB9_19;
$L__BB9_15:
	st.shared.u32 	[_ZZ22bc_gpu_update_edge_SOAILb1EEvPfP10graph_dataiiPiPyS0_P11vertex_dataS3_mmPKiiiiiE6u_high], %r123;
	st.shared.u32 	[_ZZ22bc_gpu_update_edge_SOAILb1EEvPfP10graph_dataiiPiPyS0_P11vertex_dataS3_mmPKiiiiiE5u_low], %r124;
	bra.uni 	$L__BB9_19;
$L__BB9_16:
	mov.b32 	%r128, 2;
	st.shared.u32 	[_ZZ22bc_gpu_update_edge_SOAILb1EEvPfP10graph_dataiiPiPyS0_P11vertex_dataS3_mmPKiiiiiE9recompute], %r128;
	setp.le.s32 	%p11, %r11, %r12;
	@%p11 bra 	$L__BB9_18;
	st.shared.u32 	[_ZZ22bc_gpu_update_edge_SOAILb1EEvPfP10graph_dataiiPiPyS0_P11vertex_dataS3_mmPKiiiiiE5u_low], %r123;
	st.shared.u32 	[_ZZ22bc_gpu_update_edge_SOAILb1EEvPfP10graph_dataiiPiPyS0_P11vertex_dataS3_mmPKiiiiiE6u_high], %r124;
	bra.uni 	$L__BB9_19;
$L__BB9_18:
	st.shared.u32 	[_ZZ22bc_gpu_update_edge_SOAILb1EEvPfP10graph_dataiiPiPyS0_P11vertex_dataS3_mmPKiiiiiE6u_high], %r123;
	st.shared.u32 	[_ZZ22bc_gpu_update_edge_SOAILb1EEvPfP10graph_dataiiPiPyS0_P11vertex_dataS3_mmPKiiiiiE5u_low], %r124;
$L__BB9_19:
	bar.sync 	0;
	ld.shared.u32 	%r132, [_ZZ22bc_gpu_update_edge_SOAILb1EEvPfP10graph_dataiiPiPyS0_P11vertex_dataS3_mmPKiiiiiE9recompute];
	setp.eq.s32 	%p13, %r132, 3;
	@%p13 bra 	$L__BB9_172;
	setp.eq.s32 	%p14, %r132, 2;
	@%p14 bra 	$L__BB9_64;
	setp.ne.s32 	%p15, %r132, 1;
	@%p15 bra 	$L__BB9_198;
	setp.ge.s32 	%p116, %r2, %r120;
	@%p116 bra 	$L__BB9_28;
	mov.u32 	%r289, %r2;
$L__BB9_24:
	ld.shared.u32 	%r256, [_ZZ22bc_gpu_update_edge_SOAILb1EEvPfP10graph_dataiiPiPyS0_P11vertex_dataS3_mmPKiiiiiE5u_low];
	setp.ne.s32 	%p117, %r289, %r256;
	@%p117 bra 	$L__BB9_26;
	ld.global.u64 	%rd425, [%rd1];
	add.s32 	%r259, %r289, %r5;
	mul.wide.u32 	%rd426, %r259, 4;
	add.s64 	%rd427, %rd425, %rd426;
	mov.b32 	%r260, -1;
	st.u32 	[%rd427], %r260;
	ld.shared.u64 	%rd428, [_ZZ22bc_gpu_update_edge_SOAILb1EEvPfP10graph_dataiiPiPyS0_P11vertex_dataS3_mmPKiiiiiE9sigma_row];
	mul.wide.s32 	%rd429, %r289, 8;
	add.s64 	%rd430, %rd428, %rd429;
	ld.u64 	%rd431, [%rd430];
	ld.shared.u32 	%r261, [_ZZ22bc_gpu_update_edge_SOAILb1EEvPfP10graph_dataiiPiPyS0_P11vertex_dataS3_mmPKiiiiiE6u_high];
	mul.wide.s32 	%rd432, %r261, 8;
	add.s64 	%rd433, %rd428, %rd432;
	ld.u64 	%rd434, [%rd433];
	add.s64 	%rd435, %rd434, %rd431;
	ld.global.u64 	%rd436, [%rd1+8];
	mul.wide.u32 	%rd437, %r259, 8;
	add.s64 	%rd438, %rd436, %rd437;
	st.u64 	[%rd438], %rd435;
	bra.uni 	$L__BB9_27;
$L__BB9_26:
	ld.global.u64 	%rd415, [%rd1];
	add.s32 	%r257, %r289, %r5;
	mul.wide.u32 	%rd416, %r257, 4;
	add.s64 	%rd417, %rd415, %rd416;
	mov.b32 	%r258, 0;
	st.u32 	[%rd417], %r258;
	ld.shared.u64 	%rd418, [_ZZ22bc_gpu_update_edge_SOAILb1EEvPfP10graph_dataiiPiPyS0_P11vertex_dataS3_mmPKiiiiiE9sigma_row];
	mul.wide.s32 	%rd419, %r289, 8;
	add.s64 	%rd420, %rd418, %rd419;
	ld.u64 	%rd421, [%rd420];
	ld.global.u64 	%rd422, [%rd1+8];
	mul.wide.u32 	%rd423, %r257, 8;
	add.s64 	%rd424, %rd422, %rd423;
	st.u64 	[%rd424], %rd421;
$L__BB9_27:
	ld.global.u64 	%rd439, [%rd1+16];
	add.s32 	%r262, %r289, %r5;
	mul.wide.u32 	%rd440, %r262, 4;
	add.s64 	%rd441, %rd439, %rd440;
	mov.b32 	%r263, 0;
	st.u32 	[%rd441], %r263;
	add.s32 	%r289, %r289, %r3;
	setp.lt.s32 	%p118, %r289, %r120;
	@%p118 bra 	$L__BB9_24;
$L__BB9_28:
	setp.ne.s32 	%p119, %r2, 0;
	@%p119 bra 	$L__BB9_30;
	ld.shared.u64 	%rd442, [_ZZ22bc_gpu_update_edge_SOAILb1EEvPfP10graph_dataiiPiPyS0_P11vertex_dataS3_mmPKiiiiiE5d_row];
	ld.shared.u32 	%r264, [_ZZ22bc_gpu_update_edge_SOAILb1EEvPfP10graph_dataiiPiPyS0_P11vertex_dataS3_mmPKiiiiiE5u_low];
	mul.wide.s32 	%rd443, %r264, 4;
	add.s64 	%rd444, %rd442, %rd443;
	ld.u32 	%r265, [%rd444];
	st.shared.u32 	[_ZZ22bc_gpu_update_edge_SOAILb1EEvPfP10graph_dataiiPiPyS0_P11vertex_dataS3_mmPKiiiiiE13current_depth], %r265;
	mov.b16 	%rs22, 0;
	st.shared.u8 	[_ZZ22bc_gpu_update_edge_SOAILb1EEvPfP10graph_dataiiPiPyS0_P11vertex_dataS3_mmPKiiiiiE4done], %rs22;
$L__BB9_30:
	bar.sync 	0;
	ld.shared.u8 	%rs23, [_ZZ22bc_gpu_update_edge_SOAILb1EEvPfP10graph_dataiiPiPyS0_P11vertex_dataS3_mmPKiiiiiE4done];
	setp.ne.s16 	%p120, %rs23, 0;
	@%p120 bra 	$L__BB9_40;
$L__BB9_31:
	setp.ge.s32 	%p121, %r2, %r4;
	bar.sync 	0;
	mov.b16 	%rs24, 1;
	st.shared.u8 	[_ZZ22bc_gpu_update_edge_SOAILb1EEvPfP10graph_dataiiPiPyS0_P11vertex_dataS3_mmPKiiiiiE4done], %rs24;
	bar.sync 	0;
	@%p121 bra 	$L__BB9_39;
	ld.shared.u64 	%rd537, [_ZZ22bc_gpu_update_edge_SOAILb1EEvPfP10graph_dataiiPiPyS0_P11vertex_dataS3_mmPKiiiiiE5d_row];
	ld.shared.u32 	%r290, [_ZZ22bc_gpu_update_edge_SOAILb1EEvPfP10graph_dataiiPiPyS0_P11vertex_dataS3_mmPKiiiiiE13current_depth];
	mov.u32 	%r291, %r2;
$L__BB9_33:
	ld.global.u64 	%rd445, [%rd2+8];
	mul.wide.s32 	%rd446, %r291, 4;
	add.s64 	%rd447, %rd445, %rd446;
	ld.u32 	%r19, [%rd447];
	mul.wide.s32 	%rd448, %r19, 4;
	add.s64 	%rd449, %rd537, %rd448;
	ld.u32 	%r266, [%rd449];
	setp.ne.s32 	%p122, %r266, %r290;
	@%p122 bra 	$L__BB9_38;
	ld.global.u64 	%rd450, [%rd2];
	mul.wide.s32 	%rd451, %r291, 4;
	add.s64 	%rd452, %rd450, %rd451;
	ld.u32 	%r20, [%rd452];
	mul.wide.s32 	%rd453, %r20, 4;
	add.s64 	%rd454, %rd537, %rd453;
	ld.u32 	%r267, [%rd454];
	add.s32 	%r268, %r290, 1;
	setp.ne.s32 	%p123, %r267, %r268;
	@%p123 bra 	$L__BB9_38;
	ld.global.u64 	%rd455, [%rd1];
	add.s32 	%r21, %r20, %r5;
	mul.wide.u32 	%rd456, %r21, 4;
	add.s64 	%rd10, %rd455, %rd456;
	ld.u32 	%r269, [%rd10];
	setp.ne.s32 	%p124, %r269, 0;
	@%p124 bra 	$L__BB9_37;
	mov.b32 	%r270, -1;
	st.u32 	[%rd10], %r270;
	mov.b16 	%rs25, 0;
	st.shared.u8 	[_ZZ22bc_gpu_update_edge_SOAILb1EEvPfP10graph_dataiiPiPyS0_P11vertex_dataS3_mmPKiiiiiE4done], %rs25;
	ld.shared.u32 	%r290, [_ZZ22bc_gpu_update_edge_SOAILb1EEvPfP10graph_dataiiPiPyS0_P11vertex_dataS3_mmPKiiiiiE13current_depth];
$L__BB9_37:
	ld.global.u64 	%rd457, [%rd1+8];
	mul.wide.u32 	%rd458, %r21, 8;
	add.s64 	%rd459, %rd457, %rd458;
	add.s32 	%r271, %r19, %r5;
	mul.wide.u32 	%rd460, %r271, 8;
	add.s64 	%rd461, %rd457, %rd460;
	ld.u64 	%rd462, [%rd461];
	ld.shared.u64 	%rd463, [_ZZ22bc_gpu_update_edge_SOAILb1EEvPfP10graph_dataiiPiPyS0_P11vertex_dataS3_mmPKiiiiiE9sigma_row];
	mul.wide.s32 	%rd464, %r19, 8;
	add.s64 	%rd465, %rd463, %rd464;
	ld.u64 	%rd466, [%rd465];
	sub.s64 	%rd467, %rd462, %rd466;
	atom.add.u64 	%rd468, [%rd459], %rd467;
	ld.shared.u64 	%rd537, [_ZZ22bc_gpu_update_edge_SOAILb1EEvPfP10graph_dataiiPiPyS0_P11vertex_dataS3_mmPKiiiiiE5d_row];
$L__BB9_38:
	add.s32 	%r291, %r291, %r3;
	setp.lt.s32 	%p125, %r291, %r4;
	@%p125 bra 	$L__BB9_33;
$L__BB9_39:
	bar.sync 	0;
	ld.shared.u32 	%r272, [_ZZ22bc_gpu_update_edge_SOAILb1EEvPfP10graph_dataiiPiPyS0_P11vertex_dataS3_mmPKiiiiiE13current_depth];
	add.s32 	%r273, %r272, 1;
	st.shared.u32 	[_ZZ22bc_gpu_update_edge_SOAILb1EEvPfP10graph_dataiiPiPyS0_P11vertex_dataS3_mmPKiiiiiE13current_depth], %r273;
	ld.shared.u8 	%rs26, [_ZZ22bc_gpu_update_edge_SOAILb1EEvPfP10graph_dataiiPiPyS0_P11vertex_dataS3_mmPKiiiiiE4done];
	setp.eq.s16 	%p126, %rs26, 0;
	@%p126 bra 	$L__BB9_31;
$L__BB9_40:
	bar.sync 	0;
	ld.shared.u32 	%r274, [_ZZ22bc_gpu_update_edge_SOAILb1EEvPfP10graph_dataiiPiPyS0_P11vertex_dataS3_mmPKiiiiiE13current_depth];
	add.s32 	%r295, %r274, -1;
	st.shared.u32 	[_ZZ22bc_gpu_update_edge_SOAILb1EEvPfP10graph_dataiiPiPyS0_P11vertex_dataS3_mmPKiiiiiE13current_depth], %r295;
	setp.lt.s32 	%p127, %r274, 3;
	@%p127 bra 	$L__BB9_41;
	bra.uni 	$L__BB9_51;
$L__BB9_41:
	setp.ge.s32 	%p139, %r2, %r120;
	mov.u32 	%r298, %r2;
	@%p139 bra 	$L__BB9_50;
$L__BB9_42:
	setp.eq.s32 	%p140, %r298, %r10;
	@%p140 bra 	$L__BB9_45;
	ld.global.u64 	%rd508, [%rd1];
	add.s32 	%r38, %r298, %r5;
	mul.wide.u32 	%rd509, %r38, 4;
	add.s64 	%rd510, %rd508, %rd509;
	ld.u32 	%r286, [%rd510];
	setp.eq.s32 	%p141, %r286, 0;
	@%p141 bra 	$L__BB9_45;
	ld.global.u64 	%rd511, [%rd1+16];
	add.s64 	%rd513, %rd511, %rd509;
	ld.f32 	%f70, [%rd513];
	ld.shared.u64 	%rd514, [_ZZ22bc_gpu_update_edge_SOAILb1EEvPfP10graph_dataiiPiPyS0_P11vertex_dataS3_mmPKiiiiiE9delta_row];
	mul.wide.s32 	%rd515, %r298, 4;
	add.s64 	%rd516, %rd514, %rd515;
	ld.f32 	%f71, [%rd516];
	sub.f32 	%f72, %f70, %f71;
	add.s64 	%rd517, %rd3, %rd515;
	atom.global.add.f32 	%f73, [%rd517], %f72;
$L__BB9_45:
	add.s32 	%r298, %r298, %r3;
	setp.lt.s32 	%p142, %r298, %r120;
	@%p142 bra 	$L__BB9_42;
	mov.u32 	%r299, %r2;
$L__BB9_47:
	ld.global.u64 	%rd518, [%rd1+8];
	add.s32 	%r41, %r299, %r5;
	mul.wide.u32 	%rd519, %r41, 8;
	add.s64 	%rd520, %rd518, %rd519;
	ld.u64 	%rd521, [%rd520];
	ld.shared.u64 	%rd522, [_ZZ22bc_gpu_update_edge_SOAILb1EEvPfP10graph_dataiiPiPyS0_P11vertex_dataS3_mmPKiiiiiE9sigma_row];
	mul.wide.s32 	%rd523, %r299, 8;
	add.s64 	%rd524, %rd522, %rd523;
	st.u64 	[%rd524], %rd521;
	ld.global.u64 	%rd525, [%rd1];
	mul.wide.u32 	%rd526, %r41, 4;
	add.s64 	%rd527, %rd525, %rd526;
	ld.u32 	%r287, [%rd527];
	setp.eq.s32 	%p143, %r287, 0;
	@%p143 bra 	$L__BB9_49;
	ld.global.u64 	%rd528, [%rd1+16];
	add.s64 	%rd530, %rd528, %rd526;
	ld.f32 	%f74, [%rd530];
	ld.shared.u64 	%rd531, [_ZZ22bc_gpu_update_edge_SOAILb1EEvPfP10graph_dataiiPiPyS0_P11vertex_dataS3_mmPKiiiiiE9delta_row];
	mul.wide.s32 	%rd532, %r299, 4;
	add.s64 	%rd533, %rd531, %rd532;
	st.f32 	[%rd533], %f74;
$L__BB9_49:
	add.s32 	%r299, %r299, %r3;
	setp.lt.s32 	%p144, %r299, %r120;
	@%p144 bra 	$L__BB9_47;
$L__BB9_50:
	bar.sync 	0;
	bra.uni 	$L__BB9_198;
$L__BB9_51:
	setp.ge.s32 	%p128, %r2, %r4;
	@%p128 bra 	$L__BB9_63;
	ld.shared.u64 	%rd539, [_ZZ22bc_gpu_update_edge_SOAILb1EEvPfP10graph_dataiiPiPyS0_P11vertex_dataS3_mmPKiiiiiE5d_row];
	mov.u32 	%r296, %r2;
$L__BB9_53:
	ld.global.u64 	%rd469, [%rd2+8];
	mul.wide.s32 	%rd470, %r296, 4;
	add.s64 	%rd471, %rd469, %rd470;
	ld.u32 	%r30, [%rd471];
	mul.wide.s32 	%rd472, %r30, 4;
	add.s64 	%rd473, %rd539, %rd472;
	ld.u32 	%r275, [%rd473];
	setp.ne.s32 	%p129, %r275, %r295;
	@%p129 bra 	$L__BB9_62;
	ld.global.u64 	%rd474, [%rd2];
	mul.wide.s32 	%rd475, %r296, 4;
	add.s64 	%rd476, %rd474, %rd475;
	ld.u32 	%r31, [%rd476];
	mul.wide.s32 	%rd477, %r31, 4;
	add.s64 	%rd478, %rd539, %rd477;
	ld.u32 	%r276, [%rd478];
	add.s32 	%r277, %r295, -1;
	setp.ne.s32 	%p130, %r276, %r277;
	mov.f32 	%f78, 0f00000000;
	@%p130 bra 	$L__BB9_62;
	ld.global.u64 	%rd479, [%rd1];
	add.s32 	%r32, %r31, %r5;
	mul.wide.u32 	%rd480, %r32, 4;
	add.s64 	%rd15, %rd479, %rd480;
	ld.u32 	%r278, [%rd15];
	setp.eq.s32 	%p131, %r278, -1;
	@%p131 bra 	$L__BB9_58;
	atom.exch.b32 	%r279, [%rd15], 1;
	setp.ne.s32 	%p132, %r279, 0;
	@%p132 bra 	$L__BB9_58;
	ld.shared.u64 	%rd481, [_ZZ22bc_gpu_update_edge_SOAILb1EEvPfP10graph_dataiiPiPyS0_P11vertex_dataS3_mmPKiiiiiE9delta_row];
	mul.wide.s32 	%rd482, %r31, 4;
	add.s64 	%rd483, %rd481, %rd482;
	ld.f32 	%f57, [%rd483];
	add.f32 	%f78, %f57, 0f00000000;
$L__BB9_58:
	ld.global.u64 	%rd484, [%rd1+8];
	mul.wide.u32 	%rd485, %r32, 8;
	add.s64 	%rd486, %rd484, %rd485;
	ld.u64 	%rd487, [%rd486];
	cvt.rn.f32.u64 	%f58, %rd487;
	add.s32 	%r280, %r30, %r5;
	mul.wide.u32 	%rd488, %r280, 8;
	add.s64 	%rd489, %rd484, %rd488;
	ld.u64 	%rd490, [%rd489];
	cvt.rn.f32.u64 	%f59, %rd490;
	div.rn.f32 	%f60, %f58, %f59;
	ld.global.u64 	%rd16, [%rd1+16];
	mul.wide.u32 	%rd491, %r280, 4;
	add.s64 	%rd492, %rd16, %rd491;
	ld.f32 	%f61, [%rd492];
	add.f32 	%f62, %f61, 0f3F800000;
	fma.rn.f32 	%f79, %f60, %f62, %f78;
	ld.global.u64 	%rd493, [%rd1];
	mul.wide.u32 	%rd494, %r32, 4;
	add.s64 	%rd495, %rd493, %rd494;
	ld.u32 	%r281, [%rd495];
	setp.ne.s32 	%p133, %r281, 1;
	@%p133 bra 	$L__BB9_61;
	ld.shared.u32 	%r282, [_ZZ22bc_gpu_update_edge_SOAILb1EEvPfP10graph_dataiiPiPyS0_P11vertex_dataS3_mmPKiiiiiE6u_high];
	setp.eq.s32 	%p134, %r31, %r282;
	ld.shared.u32 	%r283, [_ZZ22bc_gpu_update_edge_SOAILb1EEvPfP10graph_dataiiPiPyS0_P11vertex_dataS3_mmPKiiiiiE5u_low];
	setp.eq.s32 	%p135, %r30, %r283;
	and.pred  	%p136, %p134, %p135;
	@%p136 bra 	$L__BB9_61;
	ld.shared.u64 	%rd496, [_ZZ22bc_gpu_update_edge_SOAILb1EEvPfP10graph_dataiiPiPyS0_P11vertex_dataS3_mmPKiiiiiE9sigma_row];
	mul.wide.s32 	%rd497, %r31, 8;
	add.s64 	%rd498, %rd496, %rd497;
	ld.u64 	%rd499, [%rd498];
	cvt.rn.f32.u64 	%f63, %rd499;
	mul.wide.s32 	%rd500, %r30, 8;
	add.s64 	%rd501, %rd496, %rd500;
	ld.u64 	%rd502, [%rd501];
	cvt.rn.f32.u64 	%f64, %rd502;
	div.rn.f32 	%f65, %f63, %f64;
	ld.shared.u64 	%rd503, [_ZZ22bc_gpu_update_edge_SOAILb1EEvPfP10graph_dataiiPiPyS0_P11vertex_dataS3_mmPKiiiiiE9delta_row];
	mul.wide.s32 	%rd504, %r30, 4;
	add.s64 	%rd505, %rd503, %rd504;
	ld.f32 	%f66, [%rd505];
	add.f32 	%f67, %f66, 0f3F800000;
	mul.f32 	%f68, %f65, %f67;
	sub.f32 	%f79, %f79, %f68;
$L__BB9_61:
	mul.wide.u32 	%rd506, %r32, 4;
	add.s64 	%rd507, %rd16, %rd506;
	atom.add.f32 	%f69, [%rd507], %f79;
	ld.shared.u64 	%rd539, [_ZZ22bc_gpu_update_edge_SOAILb1EEvPfP10graph_dataiiPiPyS0_P11vertex_dataS3_mmPKiiiiiE5d_row];
	ld.shared.u32 	%r295, [_ZZ22bc_gpu_update_edge_SOAILb1EEvPfP10graph_dataiiPiPyS0_P11vertex_dataS3_mmPKiiiiiE13current_depth];
$L__BB9_62:
	add.s32 	%r296, %r296, %r3;
	setp.lt.s32 	%p137, %r296, %r4;
	@%p137 bra 	$L__BB9_53;
$L__BB9_63:
	bar.sync 	0;
	ld.shared.u32 	%r285, [_ZZ22bc_gpu_update_edge_SOAILb1EEvPfP10graph_dataiiPiPyS0_P11vertex_dataS3_mmPKiiiiiE13current_depth];
	add.s32 	%r295, %r285, -1;
	st.shared.u32 	[_ZZ22bc_gpu_update_edge_SOAILb1EEvPfP10graph_dataiiPiPyS0_P11vertex_dataS3_mmPKiiiiiE13current_depth], %r295;
	setp.gt.s32 	%p138, %r285, 2;
	@%p138 bra 	$L__BB9_51;
	bra.uni 	$L__BB9_41;
$L__BB9_64:
	setp.ge.s32 	%p38, %r2, %r120;
	@%p38 bra 	$L__BB9_70;
	mov.u32 	%r300, %r2;
$L__BB9_66:
	ld.shared.u32 	%r147, [_ZZ22bc_gpu_update_edge_SOAILb1EEvPfP10graph_dataiiPiPyS0_P11vertex_dataS3_mmPKiiiiiE5u_low];
	setp.ne.s32 	%p39, %r300, %r147;
	@%p39 bra 	$L__BB9_68;
	ld.global.u64 	%rd159, [%rd1];
	add.s32 	%r150, %r300, %r5;
	mul.wide.u32 	%rd160, %r150, 4;
	add.s64 	%rd161, %rd159, %rd160;
	mov.b32 	%r151, -1;
	st.u32 	[%rd161], %r151;
	ld.shared.u64 	%rd162, [_ZZ22bc_gpu_update_edge_SOAILb1EEvPfP10graph_dataiiPiPyS0_P11vertex_dataS3_mmPKiiiiiE9sigma_row];
	ld.shared.u32 	%r152, [_ZZ22bc_gpu_update_edge_SOAILb1EEvPfP10graph_dataiiPiPyS0_P11vertex_dataS3_mmPKiiiiiE6u_high];
	mul.wide.s32 	%rd163, %r152, 8;
	add.s64 	%rd164, %rd162, %rd163;
	ld.u64 	%rd165, [%rd164];
	ld.global.u64 	%rd166, [%rd1+8];
	mul.wide.u32 	%rd167, %r150, 8;
	add.s64 	%rd168, %rd166, %rd167;
	st.u64 	[%rd168], %rd165;
	ld.global.u64 	%rd169, [%rd1+24];
	add.s64 	%rd170, %rd169, %rd160;
	mov.b32 	%r153, 1;
	st.u32 	[%rd170], %r153;
	ld.shared.u64 	%rd171, [_ZZ22bc_gpu_update_edge_SOAILb1EEvPfP10graph_dataiiPiPyS0_P11vertex_dataS3_mmPKiiiiiE5d_row];
	ld.shared.u32 	%r154, [_ZZ22bc_gpu_update_edge_SOAILb1EEvPfP10graph_dataiiPiPyS0_P11vertex_dataS3_mmPKiiiiiE5u_low];
	mul.wide.s32 	%rd172, %r154, 4;
	add.s64 	%rd173, %rd171, %rd172;
	ld.u32 	%r155, [%rd173];
	ld.shared.u32 	%r156, [_ZZ22bc_gpu_update_edge_SOAILb1EEvPfP10graph_dataiiPiPyS0_P11vertex_dataS3_mmPKiiiiiE6u_high];
	mul.wide.s32 	%rd174, %r156, 4;
	add.s64 	%rd175, %rd171, %rd174;
	ld.u32 	%r157, [%rd175];
	not.b32 	%r158, %r157;
	add.s32 	%r159, %r155, %r158;
	ld.global.u64 	%rd176, [%rd1+32];
	add.s64 	%rd177, %rd176, %rd160;
	st.u32 	[%rd177], %r159;
	ld.global.u64 	%rd178, [%rd1+40];
	add.s64 	%rd179, %rd178, %rd160;
	st.u32 	[%rd179], %r153;
	bra.uni 	$L__BB9_69;
$L__BB9_68:
	ld.global.u64 	%rd146, [%rd1];
	add.s32 	%r148, %r300, %r5;
	mul.wide.u32 	%rd147, %r148, 4;
	add.s64 	%rd148, %rd146, %rd147;
	mov.b32 	%r149, 0;
	st.u32 	[%rd148], %r149;
	ld.global.u64 	%rd149, [%rd1+8];
	mul.wide.u32 	%rd150, %r148, 8;
	add.s64 	%rd151, %rd149, %rd150;
	mov.b64 	%rd152, 0;
	st.u64 	[%rd151], %rd152;
	ld.global.u64 	%rd153, [%rd1+24];
	add.s64 	%rd154, %rd153, %rd147;
	st.u32 	[%rd154], %r149;
	ld.global.u64 	%rd155, [%rd1+32];
	add.s64 	%rd156, %rd155, %rd147;
	st.u32 	[%rd156], %r149;
	ld.global.u64 	%rd157, [%rd1+40];
	add.s64 	%rd158, %rd157, %rd147;
	st.u32 	[%rd158], %r149;
$L__BB9_69:
	ld.global.u64 	%rd180, [%rd1+16];
	add.s32 	%r160, %r300, %r5;
	mul.wide.u32 	%rd181, %r160, 4;
	add.s64 	%rd182, %rd180, %rd181;
	mov.b32 	%r161, 0;
	st.u32 	[%rd182], %r161;
	ld.global.u64 	%rd183, [%rd1+56];
	add.s64 	%rd184, %rd183, %rd181;
	st.u32 	[%rd184], %r161;
	ld.global.u64 	%rd185, [%rd1+48];
	add.s64 	%rd186, %rd185, %rd181;
	st.u32 	[%rd186], %r161;
	add.s32 	%r300, %r300, %r3;
	setp.lt.s32 	%p40, %r300, %r120;
	@%p40 bra 	$L__BB9_66;
$L__BB9_70:
	setp.ne.s32 	%p41, %r2, 0;
	@%p41 bra 	$L__BB9_72;
	ld.shared.u64 	%rd187, [_ZZ22bc_gpu_update_edge_SOAILb1EEvPfP10graph_dataiiPiPyS0_P11vertex_dataS3_mmPKiiiiiE5d_row];
	ld.shared.u32 	%r162, [_ZZ22bc_gpu_update_edge_SOAILb1EEvPfP10graph_dataiiPiPyS0_P11vertex_dataS3_mmPKiiiiiE5u_low];
	mul.wide.s32 	%rd188, %r162, 4;
	add.s64 	%rd189, %rd187, %rd188;
	ld.u32 	%r163, [%rd189];
	st.shared.u32 	[_ZZ22bc_gpu_update_edge_SOAILb1EEvPfP10graph_dataiiPiPyS0_P11vertex_dataS3_mmPKiiiiiE13current_depth_0], %r163;
	mov.b16 	%rs9, 0;
	st.shared.u8 	[_ZZ22bc_gpu_update_edge_SOAILb1EEvPfP10graph_dataiiPiPyS0_P11vertex_dataS3_mmPKiiiiiE4done_0], %rs9;
	mov.b16 	%rs10, 1;
	st.shared.u8 	[_ZZ22bc_gpu_update_edge_SOAILb1EEvPfP10graph_dataiiPiPyS0_P11vertex_dataS3_mmPKiiiiiE10first_iter], %rs10;
$L__BB9_72:
	bar.sync 	0;
	ld.shared.u8 	%rs11, [_ZZ22bc_gpu_update_edge_SOAILb1EEvPfP10graph_dataiiPiPyS0_P11vertex_dataS3_mmPKiiiiiE4done_0];
	setp.ne.s16 	%p42, %rs11, 0;
	@%p42 bra 	$L__BB9_97;
$L__BB9_73:
	setp.ge.s32 	%p43, %r2, %r120;
	bar.sync 	0;
	mov.b16 	%rs12, 1;
	st.shared.u8 	[_ZZ22bc_gpu_update_edge_SOAILb1EEvPfP10graph_dataiiPiPyS0_P11vertex_dataS3_mmPKiiiiiE4done_0], %rs12;
	bar.sync 	0;
	@%p43 bra 	$L__BB9_88;
	mov.u32 	%r301, %r2;
$L__BB9_75:
	ld.global.u64 	%rd190, [%rd1+40];
	add.s32 	%r46, %r301, %r5;
	mul.wide.u32 	%rd191, %r46, 4;
	add.s64 	%rd192, %rd190, %rd191;
	ld.u32 	%r164, [%rd192];
	setp.eq.s32 	%p44, %r164, 0;
	@%p44 bra 	$L__BB9_87;
	ld.global.u64 	%rd193, [%rd2+16];
	mul.wide.s32 	%rd194, %r301, 4;
	add.s64 	%rd195, %rd193, %rd194;
	ld.u32 	%r302, [%rd195];
	ld.u32 	%r165, [%rd195+4];
	setp.ge.s32 	%p45, %r302, %r165;
	@%p45 bra 	$L__BB9_86;
$L__BB9_77:
	ld.global.u64 	%rd196, [%rd2];
	mul.wide.s32 	%rd197, %r302, 4;
	add.s64 	%rd198, %rd196, %rd197;
	ld.u32 	%r166, [%rd198];
	ld.global.u64 	%rd199, [%rd1+32];
	mul.wide.u32 	%rd200, %r46, 4;
	add.s64 	%rd201, %rd199, %rd200;
	ld.u32 	%r167, [%rd201];
	add.s32 	%r49, %r166, %r5;
	mul.wide.u32 	%rd202, %r49, 4;
	add.s64 	%rd203, %rd199, %rd202;
	ld.u32 	%r168, [%rd203];
	sub.s32 	%r169, %r167, %r168;
	ld.shared.u64 	%rd204, [_ZZ22bc_gpu_update_edge_SOAILb1EEvPfP10graph_dataiiPiPyS0_P11vertex_dataS3_mmPKiiiiiE5d_row];
	mul.wide.s32 	%rd205, %r301, 4;
	add.s64 	%rd206, %rd204, %rd205;
	ld.u32 	%r170, [%rd206];
	mul.wide.s32 	%rd207, %r166, 4;
	add.s64 	%rd208, %rd204, %rd207;
	ld.u32 	%r171, [%rd208];
	not.b32 	%r172, %r170;
	add.s32 	%r173, %r169, %r172;
	add.s32 	%r50, %r173, %r171;
	setp.lt.s32 	%p46, %r50, 1;
	@%p46 bra 	$L__BB9_80;
	ld.global.u64 	%rd230, [%rd1+8];
	mul.wide.u32 	%rd231, %r49, 8;
	add.s64 	%rd232, %rd230, %rd231;
	mul.wide.u32 	%rd233, %r46, 8;
	add.s64 	%rd234, %rd230, %rd233;
	ld.u64 	%rd235, [%rd234];
	atom.add.u64 	%rd236, [%rd232], %rd235;
	ld.global.u64 	%rd237, [%rd1+24];
	mul.wide.u32 	%rd238, %r49, 4;
	add.s64 	%rd239, %rd237, %rd238;
	mov.b32 	%r177, 1;
	st.u32 	[%rd239], %r177;
	ld.global.u64 	%rd240, [%rd1+32];
	add.s64 	%rd241, %rd240, %rd238;
	atom.max.s32 	%r178, [%rd241], %r50;
	ld.global.u64 	%rd242, [%rd1];
	add.s64 	%rd19, %rd242, %rd238;
	ld.u32 	%r179, [%rd19];
	setp.ne.s32 	%p52, %r179, 0;
	@%p52 bra 	$L__BB9_85;
	mov.b32 	%r180, -1;
	st.u32 	[%rd19], %r180;
	mov.b16 	%rs14, 0;
	st.shared.u8 	[_ZZ22bc_gpu_update_edge_SOAILb1EEvPfP10graph_dataiiPiPyS0_P11vertex_dataS3_mmPKiiiiiE4done_0], %rs14;
	ld.global.u64 	%rd243, [%rd1+48];
	mul.wide.u32 	%rd244, %r49, 4;
	add.s64 	%rd245, %rd243, %rd244;
	mov.b32 	%r181, 1;
	st.u32 	[%rd245], %r181;
	bra.uni 	$L__BB9_85;
$L__BB9_80:
	setp.ne.s32 	%p47, %r50, 0;
	ld.global.u64 	%rd541, [%rd1];
	@%p47 bra 	$L__BB9_83;
	mul.wide.u32 	%rd209, %r49, 4;
	add.s64 	%rd210, %rd541, %rd209;
	atom.exch.b32 	%r174, [%rd210], -1;
	setp.eq.s32 	%p48, %r174, 0;
	@%p48 bra 	$L__BB9_208;
	ld.global.u64 	%rd541, [%rd1];
$L__BB9_83:
	mul.wide.u32 	%rd211, %r49, 4;
	add.s64 	%rd212, %rd541, %rd211;
	ld.u32 	%r175, [%rd212];
	setp.ne.s32 	%p50, %r175, -1;
	or.pred  	%p51, %p47, %p50;
	@%p51 bra 	$L__BB9_85;
	ld.global.u64 	%rd213, [%rd1+8];
	mul.wide.u32 	%rd214, %r49, 8;
	add.s64 	%rd215, %rd213, %rd214;
	mul.wide.u32 	%rd216, %r46, 8;
	add.s64 	%rd217, %rd213, %rd216;
	ld.u64 	%rd218, [%rd217];
	atom.add.u64 	%rd219, [%rd215], %rd218;
$L__BB9_85:
	add.s32 	%r302, %r302, 1;
	ld.global.u64 	%rd246, [%rd2+16];
	mul.wide.s32 	%rd247, %r301, 4;
	add.s64 	%rd248, %rd246, %rd247;
	ld.u32 	%r182, [%rd248+4];
	setp.lt.s32 	%p53, %r302, %r182;
	@%p53 bra 	$L__BB9_77;
$L__BB9_86:
	ld.global.u64 	%rd249, [%rd1+32];
	mul.wide.u32 	%rd250, %r46, 4;
	add.s64 	%rd251, %rd249, %rd250;
	ld.u32 	%r183, [%rd251];
	ld.shared.u64 	%rd252, [_ZZ22bc_gpu_update_edge_SOAILb1EEvPfP10graph_dataiiPiPyS0_P11vertex_dataS3_mmPKiiiiiE5d_row];
	mul.wide.s32 	%rd253, %r301, 4;
	add.s64 	%rd254, %rd252, %rd253;
	ld.u32 	%r184, [%rd254];
	sub.s32 	%r185, %r184, %r183;
	st.u32 	[%rd254], %r185;
	ld.global.u64 	%rd255, [%rd1+40];
	add.s64 	%rd256, %rd255, %rd250;
	mov.b32 	%r186, 0;
	st.u32 	[%rd256], %r186;
	ld.global.u64 	%rd257, [%rd1+56];
	add.s64 	%rd258, %rd257, %rd250;
	mov.b32 	%r187, 1;
	st.u32 	[%rd258], %r187;
$L__BB9_87:
	add.s32 	%r301, %r301, %r3;
	setp.lt.s32 	%p54, %r301, %r120;
	@%p54 bra 	$L__BB9_75;
$L__BB9_88:
	setp.ge.s32 	%p55, %r2, %r120;
	bar.sync 	0;
	@%p55 bra 	$L__BB9_93;
	mov.u32 	%r303, %r2;
$L__BB9_90:
	ld.global.u64 	%rd259, [%rd1+48];
	add.s32 	%r54, %r303, %r5;
	mul.wide.u32 	%rd260, %r54, 4;
	add.s64 	%rd261, %rd259, %rd260;
	ld.u32 	%r188, [%rd261];
	setp.ne.s32 	%p56, %r188, 1;
	@%p56 bra 	$L__BB9_92;
	ld.global.u64 	%rd262, [%rd1+40];
	add.s64 	%rd264, %rd262, %rd260;
	mov.b32 	%r189, 1;
	st.u32 	[%rd264], %r189;
	ld.global.u64 	%rd265, [%rd1+48];
	add.s64 	%rd266, %rd265, %rd260;
	mov.b32 	%r190, 0;
	st.u32 	[%rd266], %r190;
$L__BB9_92:
	add.s32 	%r303, %r303, %r3;
	setp.lt.s32 	%p57, %r303, %r120;
	@%p57 bra 	$L__BB9_90;
$L__BB9_93:
	setp.ne.s32 	%p58, %r2, 0;
	bar.sync 	0;
	@%p58 bra 	$L__BB9_96;
	ld.shared.u32 	%r191, [_ZZ22bc_gpu_update_edge_SOAILb1EEvPfP10graph_dataiiPiPyS0_P11vertex_dataS3_mmPKiiiiiE13current_depth_0];
	add.s32 	%r192, %r191, 1;
	st.shared.u32 	[_ZZ22bc_gpu_update_edge_SOAILb1EEvPfP10graph_dataiiPiPyS0_P11vertex_dataS3_mmPKiiiiiE13current_depth_0], %r192;
	ld.shared.u8 	%rs15, [_ZZ22bc_gpu_update_edge_SOAILb1EEvPfP10graph_dataiiPiPyS0_P11vertex_dataS3_mmPKiiiiiE10first_iter];
	setp.eq.s16 	%p59, %rs15, 0;
	@%p59 bra 	$L__BB9_96;
	mov.b16 	%rs16, 0;
	st.shared.u8 	[_ZZ22bc_gpu_update_edge_SOAILb1EEvPfP10graph_dataiiPiPyS0_P11vertex_dataS3_mmPKiiiiiE10first_iter], %rs16;
$L__BB9_96:
	ld.shared.u8 	%rs17, [_ZZ22bc_gpu_update_edge_SOAILb1EEvPfP10graph_dataiiPiPyS0_P11vertex_dataS3_mmPKiiiiiE4done_0];
	setp.eq.s16 	%p60, %rs17, 0;
	@%p60 bra 	$L__BB9_73;
$L__BB9_97:
	setp.ge.s32 	%p61, %r2, %r120;
	bar.sync 	0;
	@%p61 bra 	$L__BB9_104;
	mov.u32 	%r304, %r2;
$L__BB9_99:
	ld.shared.u32 	%r193, [_ZZ22bc_gpu_update_edge_SOAILb1EEvPfP10graph_dataiiPiPyS0_P11vertex_dataS3_mmPKiiiiiE5u_low];
	setp.eq.s32 	%p62, %r304, %r193;
	@%p62 bra 	$L__BB9_101;
	ld.global.u64 	%rd267, [%rd1+24];
	add.s32 	%r194, %r304, %r5;
	mul.wide.u32 	%rd268, %r194, 4;
	add.s64 	%rd269, %rd267, %rd268;
	ld.u32 	%r195, [%rd269];
	setp.eq.s32 	%p63, %r195, 0;
	@%p63 bra 	$L__BB9_102;
$L__BB9_101:
	ld.global.u64 	%rd270, [%rd1];
	add.s32 	%r196, %r304, %r5;
	mul.wide.u32 	%rd271, %r196, 4;
	add.s64 	%rd272, %rd270, %rd271;
	ld.u32 	%r197, [%rd272];
	setp.ne.s32 	%p64, %r197, 0;
	@%p64 bra 	$L__BB9_103;
$L__BB9_102:
	ld.shared.u64 	%rd273, [_ZZ22bc_gpu_update_edge_SOAILb1EEvPfP10graph_dataiiPiPyS0_P11vertex_dataS3_mmPKiiiiiE9sigma_row];
	mul.wide.s32 	%rd274, %r304, 8;
	add.s64 	%rd275, %rd273, %rd274;
	ld.u64 	%rd276, [%rd275];
	ld.global.u64 	%rd277, [%rd1+8];
	add.s32 	%r198, %r304, %r5;
	mul.wide.u32 	%rd278, %r198, 8;
	add.s64 	%rd279, %rd277, %rd278;
	ld.u64 	%rd280, [%rd279];
	add.s64 	%rd281, %rd280, %rd276;
	st.u64 	[%rd279], %rd281;
$L__BB9_103:
	ld.global.u64 	%rd282, [%rd1+48];
	add.s32 	%r199, %r304, %r5;
	mul.wide.u32 	%rd283, %r199, 4;
	add.s64 	%rd284, %rd282, %rd283;
	mov.b32 	%r200, 0;
	st.u32 	[%rd284], %r200;
	add.s32 	%r304, %r304, %r3;
	setp.lt.s32 	%p65, %r304, %r120;
	@%p65 bra 	$L__BB9_99;
$L__BB9_104:
	setp.ne.s32 	%p66, %r2, 0;
	bar.sync 	0;
	ld.shared.u32 	%r201, [_ZZ22bc_gpu_update_edge_SOAILb1EEvPfP10graph_dataiiPiPyS0_P11vertex_dataS3_mmPKiiiiiE13current_depth_0];
	add.s32 	%r202, %r201, -1;
	st.shared.u32 	[_ZZ22bc_gpu_update_edge_SOAILb1EEvPfP10graph_dataiiPiPyS0_P11vertex_dataS3_mmPKiiiiiE13current_depth_0], %r202;
	@%p66 bra 	$L__BB9_106;
	mov.b16 	%rs18, 0;
	st.shared.u8 	[_ZZ22bc_gpu_update_edge_SOAILb1EEvPfP10graph_dataiiPiPyS0_P11vertex_dataS3_mmPKiiiiiE6repeat], %rs18;
$L__BB9_106:
	bar.sync 	0;
	ld.shared.u32 	%r203, [_ZZ22bc_gpu_update_edge_SOAILb1EEvPfP10graph_dataiiPiPyS0_P11vertex_dataS3_mmPKiiiiiE13current_depth_0];
	setp.lt.s32 	%p67, %r203, 1;
	@%p67 bra 	$L__BB9_107;
	bra.uni 	$L__BB9_121;
$L__BB9_107:
	setp.ge.s32 	%p108, %r2, %r120;
	mov.u32 	%r308, %r2;
	@%p108 bra 	$L__BB9_120;
$L__BB9_108:
	ld.global.u64 	%rd387, [%rd1+16];
	add.s32 	%r252, %r308, %r5;
	mul.wide.u32 	%rd388, %r252, 4;
	add.s64 	%rd46, %rd387, %rd388;
	ld.f32 	%f49, [%rd46];
	setp.geu.f32 	%p109, %f49, 0f00000000;
	@%p109 bra 	$L__BB9_110;
	mov.b32 	%r253, 0;
	st.u32 	[%rd46], %r253;
$L__BB9_110:
	add.s32 	%r308, %r308, %r3;
	setp.lt.s32 	%p110, %r308, %r120;
	@%p110 bra 	$L__BB9_108;
	mov.u32 	%r309, %r2;
$L__BB9_112:
	setp.eq.s32 	%p111, %r309, %r10;
	@%p111 bra 	$L__BB9_115;
	ld.global.u64 	%rd389, [%rd1];
	add.s32 	%r82, %r309, %r5;
	mul.wide.u32 	%rd390, %r82, 4;
	add.s64 	%rd391, %rd389, %rd390;
	ld.u32 	%r254, [%rd391];
	setp.eq.s32 	%p112, %r254, 0;
	@%p112 bra 	$L__BB9_115;
	ld.global.u64 	%rd392, [%rd1+16];
	add.s64 	%rd394, %rd392, %rd390;
	ld.f32 	%f50, [%rd394];
	ld.shared.u64 	%rd395, [_ZZ22bc_gpu_update_edge_SOAILb1EEvPfP10graph_dataiiPiPyS0_P11vertex_dataS3_mmPKiiiiiE9delta_row];
	mul.wide.s32 	%rd396, %r309, 4;
	add.s64 	%rd397, %rd395, %rd396;
	ld.f32 	%f51, [%rd397];
	sub.f32 	%f52, %f50, %f51;
	add.s64 	%rd398, %rd3, %rd396;
	atom.global.add.f32 	%f53, [%rd398], %f52;
$L__BB9_115:
	add.s32 	%r309, %r309, %r3;
	setp.lt.s32 	%p113, %r309, %r120;
	@%p113 bra 	$L__BB9_112;
	mov.u32 	%r310, %r2;
$L__BB9_117:
	ld.global.u64 	%rd399, [%rd1+8];
	add.s32 	%r85, %r310, %r5;
	mul.wide.u32 	%rd400, %r85, 8;
	add.s64 	%rd401, %rd399, %rd400;
	ld.u64 	%rd402, [%rd401];
	ld.shared.u64 	%rd403, [_ZZ22bc_gpu_update_edge_SOAILb1EEvPfP10graph_dataiiPiPyS0_P11vertex_dataS3_mmPKiiiiiE9sigma_row];
	mul.wide.s32 	%rd404, %r310, 8;
	add.s64 	%rd405, %rd403, %rd404;
	st.u64 	[%rd405], %rd402;
	ld.global.u64 	%rd406, [%rd1];
	mul.wide.u32 	%rd407, %r85, 4;
	add.s64 	%rd408, %rd406, %rd407;
	ld.u32 	%r255, [%rd408];
	setp.eq.s32 	%p114, %r255, 0;
	@%p114 bra 	$L__BB9_119;
	ld.global.u64 	%rd409, [%rd1+16];
	add.s64 	%rd411, %rd409, %rd407;
	ld.f32 	%f54, [%rd411];
	ld.shared.u64 	%rd412, [_ZZ22bc_gpu_update_edge_SOAILb1EEvPfP10graph_dataiiPiPyS0_P11vertex_dataS3_mmPKiiiiiE9delta_row];
	mul.wide.s32 	%rd413, %r310, 4;
	add.s64 	%rd414, %rd412, %rd413;
	st.f32 	[%rd414], %f54;
$L__BB9_119:
	add.s32 	%r310, %r310, %r3;
	setp.lt.s32 	%p115, %r310, %r120;
	@%p115 bra 	$L__BB9_117;
$L__BB9_120:
	bar.sync 	0;
	bra.uni 	$L__BB9_198;
$L__BB9_121:
	setp.ge.s32 	%p68, %r2, %r4;
	@%p68 bra 	$L__BB9_141;
	mov.u32 	%r305, %r2;
$L__BB9_123:
	ld.global.u64 	%rd285, [%rd2+8];
	mul.wide.s32 	%rd286, %r305, 4;
	add.s64 	%rd287, %rd285, %rd286;
	ld.u32 	%r59, [%rd287];
	ld.global.u64 	%rd288, [%rd1+56];
	add.s32 	%r60, %r59, %r5;
	mul.wide.u32 	%rd289, %r60, 4;
	add.s64 	%rd290, %rd288, %rd289;
	ld.u32 	%r204, [%rd290];
	setp.eq.s32 	%p69, %r204, 0;
	@%p69 bra 	$L__BB9_140;
	ld.shared.u64 	%rd23, [_ZZ22bc_gpu_update_edge_SOAILb1EEvPfP10graph_dataiiPiPyS0_P11vertex_dataS3_mmPKiiiiiE5d_row];
	mul.wide.s32 	%rd291, %r59, 4;
	add.s64 	%rd292, %rd23, %rd291;
	ld.u32 	%r61, [%rd292];
	ld.shared.u32 	%r205, [_ZZ22bc_gpu_update_edge_SOAILb1EEvPfP10graph_dataiiPiPyS0_P11vertex_dataS3_mmPKiiiiiE13current_depth_0];
	setp.ne.s32 	%p70, %r61, %r205;
	@%p70 bra 	$L__BB9_140;
	ld.global.u64 	%rd293, [%rd2];
	mul.wide.s32 	%rd294, %r305, 4;
	add.s64 	%rd295, %rd293, %rd294;
	ld.u32 	%r62, [%rd295];
	mul.wide.s32 	%rd296, %r62, 4;
	add.s64 	%rd297, %rd23, %rd296;
	ld.u32 	%r63, [%rd297];
	add.s32 	%r206, %r61, -1;
	setp.ne.s32 	%p71, %r63, %r206;
	mov.f32 	%f80, 0f00000000;
	@%p71 bra 	$L__BB9_133;
	ld.global.u64 	%rd542, [%rd1];
	add.s32 	%r64, %r62, %r5;
	mul.wide.u32 	%rd325, %r64, 4;
	add.s64 	%rd25, %rd542, %rd325;
	ld.u32 	%r213, [%rd25];
	setp.eq.s32 	%p77, %r213, -1;
	@%p77 bra 	$L__BB9_129;
	atom.exch.b32 	%r214, [%rd25], 1;
	setp.ne.s32 	%p78, %r214, 0;
	ld.global.u64 	%rd542, [%rd1];
	@%p78 bra 	$L__BB9_129;
	ld.shared.u64 	%rd326, [_ZZ22bc_gpu_update_edge_SOAILb1EEvPfP10graph_dataiiPiPyS0_P11vertex_dataS3_mmPKiiiiiE9delta_row];
	mul.wide.s32 	%rd327, %r62, 4;
	add.s64 	%rd328, %rd326, %rd327;
	ld.f32 	%f80, [%rd328];
	mul.wide.u32 	%rd329, %r64, 4;
	add.s64 	%rd330, %rd542, %rd329;
	mov.b32 	%r215, 1;
	st.u32 	[%rd330], %r215;
	ld.global.u64 	%rd331, [%rd1+56];
	add.s64 	%rd332, %rd331, %rd329;
	st.u32 	[%rd332], %r215;
	ld.global.u64 	%rd542, [%rd1];
$L__BB9_129:
	ld.global.u64 	%rd333, [%rd1+8];
	mul.wide.u32 	%rd334, %r64, 8;
	add.s64 	%rd335, %rd333, %rd334;
	ld.u64 	%rd336, [%rd335];
	cvt.rn.f32.u64 	%f37, %rd336;
	mul.wide.u32 	%rd337, %r60, 8;
	add.s64 	%rd338, %rd333, %rd337;
	ld.u64 	%rd339, [%rd338];
	cvt.rn.f32.u64 	%f38, %rd339;
	div.rn.f32 	%f39, %f37, %f38;
	ld.global.u64 	%rd29, [%rd1+16];
	mul.wide.u32 	%rd340, %r60, 4;
	add.s64 	%rd341, %rd29, %rd340;
	ld.f32 	%f40, [%rd341];
	add.f32 	%f41, %f40, 0f3F800000;
	fma.rn.f32 	%f81, %f39, %f41, %f80;
	mul.wide.u32 	%rd342, %r64, 4;
	add.s64 	%rd343, %rd542, %rd342;
	ld.u32 	%r216, [%rd343];
	setp.lt.s32 	%p79, %r216, 1;
	@%p79 bra 	$L__BB9_132;
	ld.shared.u32 	%r217, [_ZZ22bc_gpu_update_edge_SOAILb1EEvPfP10graph_dataiiPiPyS0_P11vertex_dataS3_mmPKiiiiiE6u_high];
	setp.eq.s32 	%p80, %r62, %r217;
	ld.shared.u32 	%r218, [_ZZ22bc_gpu_update_edge_SOAILb1EEvPfP10graph_dataiiPiPyS0_P11vertex_dataS3_mmPKiiiiiE5u_low];
	setp.eq.s32 	%p81, %r59, %r218;
	and.pred  	%p82, %p80, %p81;
	@%p82 bra 	$L__BB9_132;
	ld.shared.u64 	%rd344, [_ZZ22bc_gpu_update_edge_SOAILb1EEvPfP10graph_dataiiPiPyS0_P11vertex_dataS3_mmPKiiiiiE9sigma_row];
	mul.wide.s32 	%rd345, %r62, 8;
	add.s64 	%rd346, %rd344, %rd345;
	ld.u64 	%rd347, [%rd346];
	cvt.rn.f32.u64 	%f42, %rd347;
	mul.wide.s32 	%rd348, %r59, 8;
	add.s64 	%rd349, %rd344, %rd348;
	ld.u64 	%rd350, [%rd349];
	cvt.rn.f32.u64 	%f43, %rd350;
	div.rn.f32 	%f44, %f42, %f43;
	ld.shared.u64 	%rd351, [_ZZ22bc_gpu_update_edge_SOAILb1EEvPfP10graph_dataiiPiPyS0_P11vertex_dataS3_mmPKiiiiiE9delta_row];
	mul.wide.s32 	%rd352, %r59, 4;
	add.s64 	%rd353, %rd351, %rd352;
	ld.f32 	%f45, [%rd353];
	add.f32 	%f46, %f45, 0f3F800000;
	mul.f32 	%f47, %f44, %f46;
	sub.f32 	%f81, %f81, %f47;
$L__BB9_132:
	mul.wide.u32 	%rd354, %r64, 4;
	add.s64 	%rd355, %rd29, %rd354;
	atom.add.f32 	%f48, [%rd355], %f81;
	bra.uni 	$L__BB9_140;
$L__BB9_133:
	setp.ne.s32 	%p72, %r63, %r61;
	@%p72 bra 	$L__BB9_140;
	ld.global.u64 	%rd30, [%rd1+24];
	mul.wide.u32 	%rd298, %r60, 4;
	add.s64 	%rd299, %rd30, %rd298;
	ld.u32 	%r207, [%rd299];
	setp.eq.s32 	%p73, %r207, 0;
	@%p73 bra 	$L__BB9_140;
	add.s32 	%r65, %r62, %r5;
	mul.wide.u32 	%rd300, %r65, 4;
	add.s64 	%rd301, %rd30, %rd300;
	ld.u32 	%r208, [%rd301];
	setp.ne.s32 	%p74, %r208, 0;
	mov.f32 	%f82, 0f00000000;
	@%p74 bra 	$L__BB9_140;
	ld.global.u64 	%rd302, [%rd1];
	mul.wide.u32 	%rd303, %r65, 4;
	add.s64 	%rd31, %rd302, %rd303;
	ld.u32 	%r209, [%rd31];
	setp.eq.s32 	%p75, %r209, -1;
	@%p75 bra 	$L__BB9_139;
	atom.exch.b32 	%r210, [%rd31], 1;
	setp.ne.s32 	%p76, %r210, 0;
	@%p76 bra 	$L__BB9_139;
	ld.shared.u64 	%rd304, [_ZZ22bc_gpu_update_edge_SOAILb1EEvPfP10graph_dataiiPiPyS0_P11vertex_dataS3_mmPKiiiiiE9delta_row];
	mul.wide.s32 	%rd305, %r62, 4;
	add.s64 	%rd306, %rd304, %rd305;
	ld.f32 	%f82, [%rd306];
	ld.global.u64 	%rd307, [%rd1];
	mul.wide.u32 	%rd308, %r65, 4;
	add.s64 	%rd309, %rd307, %rd308;
	mov.b32 	%r211, 1;
	st.u32 	[%rd309], %r211;
	ld.global.u64 	%rd310, [%rd1+56];
	add.s64 	%rd311, %rd310, %rd308;
	mov.b32 	%r212, 2;
	st.u32 	[%rd311], %r212;
	mov.b16 	%rs19, 1;
	st.shared.u8 	[_ZZ22bc_gpu_update_edge_SOAILb1EEvPfP10graph_dataiiPiPyS0_P11vertex_dataS3_mmPKiiiiiE6repeat], %rs19;
$L__BB9_139:
	ld.shared.u64 	%rd312, [_ZZ22bc_gpu_update_edge_SOAILb1EEvPfP10graph_dataiiPiPyS0_P11vertex_dataS3_mmPKiiiiiE9sigma_row];
	mul.wide.s32 	%rd313, %r62, 8;
	add.s64 	%rd314, %rd312, %rd313;
	ld.u64 	%rd315, [%rd314];
	cvt.rn.f32.u64 	%f27, %rd315;
	mul.wide.s32 	%rd316, %r59, 8;
	add.s64 	%rd317, %rd312, %rd316;
	ld.u64 	%rd318, [%rd317];
	cvt.rn.f32.u64 	%f28, %rd318;
	div.rn.f32 	%f29, %f27, %f28;
	ld.shared.u64 	%rd319, [_ZZ22bc_gpu_update_edge_SOAILb1EEvPfP10graph_dataiiPiPyS0_P11vertex_dataS3_mmPKiiiiiE9delta_row];
	mul.wide.s32 	%rd320, %r59, 4;
	add.s64 	%rd321, %rd319, %rd320;
	ld.f32 	%f30, [%rd321];
	add.f32 	%f31, %f30, 0f3F800000;
	mul.f32 	%f32, %f29, %f31;
	sub.f32 	%f33, %f82, %f32;
	ld.global.u64 	%rd322, [%rd1+16];
	mul.wide.u32 	%rd323, %r65, 4;
	add.s64 	%rd324, %rd322, %rd323;
	atom.add.f32 	%f34, [%rd324], %f33;
$L__BB9_140:
	add.s32 	%r305, %r305, %r3;
	setp.lt.s32 	%p83, %r305, %r4;
	@%p83 bra 	$L__BB9_123;
$L__BB9_141:
	setp.ne.s32 	%p84, %r2, 0;
	bar.sync 	0;
	ld.shared.u8 	%rs20, [_ZZ22bc_gpu_update_edge_SOAILb1EEvPfP10graph_dataiiPiPyS0_P11vertex_dataS3_mmPKiiiiiE6repeat];
	setp.eq.s16 	%p85, %rs20, 0;
	or.pred  	%p86, %p84, %p85;
	@%p86 bra 	$L__BB9_171;
	setp.lt.s32 	%p87, %r120, 1;
	@%p87 bra 	$L__BB9_170;
	setp.lt.u32 	%p88, %r120, 4;
	mov.b32 	%r307, 0;
	@%p88 bra 	$L__BB9_158;
	mov.b32 	%r306, 0;
$L__BB9_145:
	ld.global.u64 	%rd544, [%rd1+56];
	add.s32 	%r68, %r306, %r5;
	mul.wide.u32 	%rd356, %r68, 4;
	add.s64 	%rd33, %rd544, %rd356;
	ld.u32 	%r69, [%rd33];
	setp.lt.s32 	%p89, %r69, 1;
	@%p89 bra 	$L__BB9_148;
	ld.shared.u64 	%rd357, [_ZZ22bc_gpu_update_edge_SOAILb1EEvPfP10graph_dataiiPiPyS0_P11vertex_dataS3_mmPKiiiiiE5d_row];
	mul.wide.u32 	%rd358, %r306, 4;
	add.s64 	%rd359, %rd357, %rd358;
	ld.u32 	%r222, [%rd359];
	ld.shared.u32 	%r223, [_ZZ22bc_gpu_update_edge_SOAILb1EEvPfP10graph_dataiiPiPyS0_P11vertex_dataS3_mmPKiiiiiE13current_depth_0];
	setp.ne.s32 	%p90, %r222, %r223;
	@%p90 bra 	$L__BB9_148;
	add.s32 	%r224, %r69, -1;
	st.u32 	[%rd33], %r224;
	ld.global.u64 	%rd544, [%rd1+56];
$L__BB9_148:
	add.s32 	%r225, %r68, 1;
	mul.wide.u32 	%rd360, %r225, 4;
	add.s64 	%rd36, %rd544, %rd360;
	ld.u32 	%r70, [%rd36];
	setp.lt.s32 	%p91, %r70, 1;
	@%p91 bra 	$L__BB9_151;
	ld.shared.u64 	%rd361, [_ZZ22bc_gpu_update_edge_SOAILb1EEvPfP10graph_dataiiPiPyS0_P11vertex_dataS3_mmPKiiiiiE5d_row];
	mul.wide.u32 	%rd362, %r306, 4;
	add.s64 	%rd363, %rd361, %rd362;
	ld.u32 	%r226, [%rd363+4];
	ld.shared.u32 	%r227, [_ZZ22bc_gpu_update_edge_SOAILb1EEvPfP10graph_dataiiPiPyS0_P11vertex_dataS3_mmPKiiiiiE13current_depth_0];
	setp.ne.s32 	%p92, %r226, %r227;
	@%p92 bra 	$L__BB9_151;
	add.s32 	%r228, %r70, -1;
	st.u32 	[%rd36], %r228;
	ld.global.u64 	%rd544, [%rd1+56];
$L__BB9_151:
	add.s32 	%r229, %r68, 2;
	mul.wide.u32 	%rd364, %r229, 4;
	add.s64 	%rd39, %rd544, %rd364;
	ld.u32 	%r71, [%rd39];
	setp.lt.s32 	%p93, %r71, 1;
	@%p93 bra 	$L__BB9_154;
	ld.shared.u64 	%rd365, [_ZZ22bc_gpu_update_edge_SOAILb1EEvPfP10graph_dataiiPiPyS0_P11vertex_dataS3_mmPKiiiiiE5d_row];
	mul.wide.u32 	%rd366, %r306, 4;
	add.s64 	%rd367, %rd365, %rd366;
	ld.u32 	%r230, [%rd367+8];
	ld.shared.u32 	%r231, [_ZZ22bc_gpu_update_edge_SOAILb1EEvPfP10graph_dataiiPiPyS0_P11vertex_dataS3_mmPKiiiiiE13current_depth_0];
	setp.ne.s32 	%p94, %r230, %r231;
	@%p94 bra 	$L__BB9_154;
	add.s32 	%r232, %r71, -1;
	st.u32 	[%rd39], %r232;
	ld.global.u64 	%rd544, [%rd1+56];
$L__BB9_154:
	add.s32 	%r233, %r68, 3;
	mul.wide.u32 	%rd368, %r233, 4;
	add.s64 	%rd42, %rd544, %rd368;
	ld.u32 	%r72, [%rd42];
	setp.lt.s32 	%p95, %r72, 1;
	@%p95 bra 	$L__BB9_157;
	ld.shared.u64 	%rd369, [_ZZ22bc_gpu_update_edge_SOAILb1EEvPfP10graph_dataiiPiPyS0_P11vertex_dataS3_mmPKiiiiiE5d_row];
	mul.wide.u32 	%rd370, %r306, 4;
	add.s64 	%rd371, %rd369, %rd370;
	ld.u32 	%r234, [%rd371+12];
	ld.shared.u32 	%r235, [_ZZ22bc_gpu_update_edge_SOAILb1EEvPfP10graph_dataiiPiPyS0_P11vertex_dataS3_mmPKiiiiiE13current_depth_0];
	setp.ne.s32 	%p96, %r234, %r235;
	@%p96 bra 	$L__BB9_157;
	add.s32 	%r236, %r72, -1;
	st.u32 	[%rd42], %r236;
$L__BB9_157:
	add.s32 	%r306, %r306, 4;
	setp.ne.s32 	%p97, %r306, %r8;
	mov.u32 	%r307, %r8;
	@%p97 bra 	$L__BB9_145;
$L__BB9_158:
	setp.eq.s32 	%p98, %r7, 0;
	@%p98 bra 	$L__BB9_170;
	ld.global.u64 	%rd372, [%rd1+56];
	add.s32 	%r75, %r307, %r5;
	mul.wide.u32 	%rd373, %r75, 4;
	add.s64 	%rd43, %rd372, %rd373;
	ld.u32 	%r76, [%rd43];
	setp.lt.s32 	%p99, %r76, 1;
	@%p99 bra 	$L__BB9_162;
	ld.shared.u64 	%rd374, [_ZZ22bc_gpu_update_edge_SOAILb1EEvPfP10graph_dataiiPiPyS0_P11vertex_dataS3_mmPKiiiiiE5d_row];
	mul.wide.u32 	%rd375, %r307, 4;
	add.s64 	%rd376, %rd374, %rd375;
	ld.u32 	%r237, [%rd376];
	ld.shared.u32 	%r238, [_ZZ22bc_gpu_update_edge_SOAILb1EEvPfP10graph_dataiiPiPyS0_P11vertex_dataS3_mmPKiiiiiE13current_depth_0];
	setp.ne.s32 	%p100, %r237, %r238;
	@%p100 bra 	$L__BB9_162;
	add.s32 	%r239, %r76, -1;
	st.u32 	[%rd43], %r239;
$L__BB9_162:
	setp.eq.s32 	%p101, %r7, 1;
	@%p101 bra 	$L__BB9_170;
	ld.global.u64 	%rd377, [%rd1+56];
	add.s32 	%r240, %r75, 1;
	mul.wide.u32 	%rd378, %r240, 4;
	add.s64 	%rd44, %rd377, %rd378;
	ld.u32 	%r77, [%rd44];
	setp.lt.s32 	%p102, %r77, 1;
	@%p102 bra 	$L__BB9_166;
	ld.shared.u64 	%rd379, [_ZZ22bc_gpu_update_edge_SOAILb1EEvPfP10graph_dataiiPiPyS0_P11vertex_dataS3_mmPKiiiiiE5d_row];
	mul.wide.u32 	%rd380, %r307, 4;
	add.s64 	%rd381, %rd379, %rd380;
	ld.u32 	%r241, [%rd381+4];
	ld.shared.u32 	%r242, [_ZZ22bc_gpu_update_edge_SOAILb1EEvPfP10graph_dataiiPiPyS0_P11vertex_dataS3_mmPKiiiiiE13current_depth_0];
	setp.ne.s32 	%p103, %r241, %r242;
	@%p103 bra 	$L__BB9_166;
	add.s32 	%r243, %r77, -1;
	st.u32 	[%rd44], %r243;
$L__BB9_166:
	setp.eq.s32 	%p104, %r7, 2;
	@%p104 bra 	$L__BB9_170;
	ld.global.u64 	%rd382, [%rd1+56];
	add.s32 	%r244, %r75, 2;
	mul.wide.u32 	%rd383, %r244, 4;
	add.s64 	%rd45, %rd382, %rd383;
	ld.u32 	%r78, [%rd45];
	setp.lt.s32 	%p105, %r78, 1;
	@%p105 bra 	$L__BB9_170;
	ld.shared.u64 	%rd384, [_ZZ22bc_gpu_update_edge_SOAILb1EEvPfP10graph_dataiiPiPyS0_P11vertex_dataS3_mmPKiiiiiE5d_row];
	mul.wide.u32 	%rd385, %r307, 4;
	add.s64 	%rd386, %rd384, %rd385;
	ld.u32 	%r245, [%rd386+8];
	ld.shared.u32 	%r246, [_ZZ22bc_gpu_update_edge_SOAILb1EEvPfP10graph_dataiiPiPyS0_P11vertex_dataS3_mmPKiiiiiE13current_depth_0];
	setp.ne.s32 	%p106, %r245, %r246;
	@%p106 bra 	$L__BB9_170;
	add.s32 	%r247, %r78, -1;
	st.u32 	[%rd45], %r247;
$L__BB9_170:
	ld.shared.u32 	%r248, [_ZZ22bc_gpu_update_edge_SOAILb1EEvPfP10graph_dataiiPiPyS0_P11vertex_dataS3_mmPKiiiiiE13current_depth_0];
	add.s32 	%r249, %r248, 1;
	st.shared.u32 	[_ZZ22bc_gpu_update_edge_SOAILb1EEvPfP10graph_dataiiPiPyS0_P11vertex_dataS3_mmPKiiiiiE13current_depth_0], %r249;
	mov.b16 	%rs21, 0;
	st.shared.u8 	[_ZZ22bc_gpu_update_edge_SOAILb1EEvPfP10graph_dataiiPiPyS0_P11vertex_dataS3_mmPKiiiiiE6repeat], %rs21;
$L__BB9_171:
	bar.sync 	0;
	ld.shared.u32 	%r250, [_ZZ22bc_gpu_update_edge_SOAILb1EEvPfP10graph_dataiiPiPyS0_P11vertex_dataS3_mmPKiiiiiE13current_depth_0];
	add.s32 	%r251, %r250, -1;
	st.shared.u32 	[_ZZ22bc_gpu_update_edge_SOAILb1EEvPfP10graph_dataiiPiPyS0_P11vertex_dataS3_mmPKiiiiiE13current_depth_0], %r251;
	setp.gt.s32 	%p107, %r250, 1;
	@%p107 bra 	$L__BB9_121;
	bra.uni 	$L__BB9_107;
$L__BB9_172:
	setp.ge.s32 	%p16, %r2, %r120;
	mov.u32 	%r311, %r2;
	@%p16 bra 	$L__BB9_180;
$L__BB9_173:
	setp.eq.s32 	%p17, %r311, %r10;
	@%p17 bra 	$L__BB9_175;
	mul.wide.s32 	%rd81, %r311, 4;
	add.s64 	%rd82, %rd3, %rd81;
	ld.shared.u64 	%rd83, [_ZZ22bc_gpu_update_edge_SOAILb1EEvPfP10graph_dataiiPiPyS0_P11vertex_dataS3_mmPKiiiiiE9delta_row];
	add.s64 	%rd84, %rd83, %rd81;
	ld.f32 	%f13, [%rd84];
	neg.f32 	%f14, %f13;
	atom.global.add.f32 	%f15, [%rd82], %f14;
$L__BB9_175:
	add.s32 	%r311, %r311, %r3;
	setp.lt.s32 	%p18, %r311, %r120;
	mov.u32 	%r312, %r2;
	@%p18 bra 	$L__BB9_173;
$L__BB9_176:
	setp.ne.s32 	%p19, %r312, %r10;
	@%p19 bra 	$L__BB9_178;
	ld.shared.u64 	%rd92, [_ZZ22bc_gpu_update_edge_SOAILb1EEvPfP10graph_dataiiPiPyS0_P11vertex_dataS3_mmPKiiiiiE9sigma_row];
	mul.wide.s32 	%rd93, %r10, 8;
	add.s64 	%rd94, %rd92, %rd93;
	mov.b64 	%rd95, 1;
	st.u64 	[%rd94], %rd95;
	ld.shared.u64 	%rd96, [_ZZ22bc_gpu_update_edge_SOAILb1EEvPfP10graph_dataiiPiPyS0_P11vertex_dataS3_mmPKiiiiiE5d_row];
	mul.wide.s32 	%rd97, %r10, 4;
	add.s64 	%rd98, %rd96, %rd97;
	mov.b32 	%r134, 0;
	st.u32 	[%rd98], %r134;
	bra.uni 	$L__BB9_179;
$L__BB9_178:
	ld.shared.u64 	%rd85, [_ZZ22bc_gpu_update_edge_SOAILb1EEvPfP10graph_dataiiPiPyS0_P11vertex_dataS3_mmPKiiiiiE9sigma_row];
	mul.wide.s32 	%rd86, %r312, 8;
	add.s64 	%rd87, %rd85, %rd86;
	mov.b64 	%rd88, 0;
	st.u64 	[%rd87], %rd88;
	ld.shared.u64 	%rd89, [_ZZ22bc_gpu_update_edge_SOAILb1EEvPfP10graph_dataiiPiPyS0_P11vertex_dataS3_mmPKiiiiiE5d_row];
	mul.wide.s32 	%rd90, %r312, 4;
	add.s64 	%rd91, %rd89, %rd90;
	mov.b32 	%r133, 2147483647;
	st.u32 	[%rd91], %r133;
$L__BB9_179:
	ld.shared.u64 	%rd99, [_ZZ22bc_gpu_update_edge_SOAILb1EEvPfP10graph_dataiiPiPyS0_P11vertex_dataS3_mmPKiiiiiE9delta_row];
	mul.wide.s32 	%rd100, %r312, 4;
	add.s64 	%rd101, %rd99, %rd100;
	mov.b32 	%r135, 0;
	st.u32 	[%rd101], %r135;
	add.s32 	%r312, %r312, %r3;
	setp.lt.s32 	%p20, %r312, %r120;
	@%p20 bra 	$L__BB9_176;
$L__BB9_180:
	setp.ne.s32 	%p21, %r2, 0;
	@%p21 bra 	$L__BB9_182;
	mov.b32 	%r136, 0;
	st.shared.u32 	[_ZZ22bc_gpu_update_edge_SOAILb1EEvPfP10graph_dataiiPiPyS0_P11vertex_dataS3_mmPKiiiiiE13current_depth_1], %r136;
	mov.b16 	%rs4, 0;
	st.shared.u8 	[_ZZ22bc_gpu_update_edge_SOAILb1EEvPfP10graph_dataiiPiPyS0_P11vertex_dataS3_mmPKiiiiiE4done_1], %rs4;
$L__BB9_182:
	bar.sync 	0;
	ld.shared.u8 	%rs5, [_ZZ22bc_gpu_update_edge_SOAILb1EEvPfP10graph_dataiiPiPyS0_P11vertex_dataS3_mmPKiiiiiE4done_1];
	setp.ne.s16 	%p22, %rs5, 0;
	@%p22 bra 	$L__BB9_192;
$L__BB9_183:
	setp.ge.s32 	%p23, %r2, %r4;
	bar.sync 	0;
	mov.b16 	%rs6, 1;
	st.shared.u8 	[_ZZ22bc_gpu_update_edge_SOAILb1EEvPfP10graph_dataiiPiPyS0_P11vertex_dataS3_mmPKiiiiiE4done_1], %rs6;
	bar.sync 	0;
	@%p23 bra 	$L__BB9_191;
	ld.shared.u32 	%r313, [_ZZ22bc_gpu_update_edge_SOAILb1EEvPfP10graph_dataiiPiPyS0_P11vertex_dataS3_mmPKiiiiiE13current_depth_1];
	ld.shared.u64 	%rd548, [_ZZ22bc_gpu_update_edge_SOAILb1EEvPfP10graph_dataiiPiPyS0_P11vertex_dataS3_mmPKiiiiiE5d_row];
	mov.u32 	%r315, %r2;
$L__BB9_185:
	ld.global.u64 	%rd102, [%rd2+8];
	mul.wide.s32 	%rd103, %r315, 4;
	add.s64 	%rd104, %rd102, %rd103;
	ld.u32 	%r95, [%rd104];
	mul.wide.s32 	%rd105, %r95, 4;
	add.s64 	%rd106, %rd548, %rd105;
	ld.u32 	%r137, [%rd106];
	setp.ne.s32 	%p24, %r137, %r313;
	@%p24 bra 	$L__BB9_190;
	ld.global.u64 	%rd107, [%rd2];
	mul.wide.s32 	%rd108, %r315, 4;
	add.s64 	%rd109, %rd107, %rd108;
	ld.u32 	%r96, [%rd109];
	mul.wide.s32 	%rd110, %r96, 4;
	add.s64 	%rd49, %rd548, %rd110;
	ld.u32 	%r317, [%rd49];
	setp.ne.s32 	%p25, %r317, 2147483647;
	@%p25 bra 	$L__BB9_188;
	add.s32 	%r138, %r313, 1;
	st.u32 	[%rd49], %r138;
	mov.b16 	%rs7, 0;
	st.shared.u8 	[_ZZ22bc_gpu_update_edge_SOAILb1EEvPfP10graph_dataiiPiPyS0_P11vertex_dataS3_mmPKiiiiiE4done_1], %rs7;
	ld.shared.u64 	%rd548, [_ZZ22bc_gpu_update_edge_SOAILb1EEvPfP10graph_dataiiPiPyS0_P11vertex_dataS3_mmPKiiiiiE5d_row];
	mul.wide.s32 	%rd111, %r96, 4;
	add.s64 	%rd112, %rd548, %rd111;
	ld.u32 	%r317, [%rd112];
	ld.shared.u32 	%r313, [_ZZ22bc_gpu_update_edge_SOAILb1EEvPfP10graph_dataiiPiPyS0_P11vertex_dataS3_mmPKiiiiiE13current_depth_1];
$L__BB9_188:
	add.s32 	%r139, %r313, 1;
	setp.ne.s32 	%p26, %r317, %r139;
	@%p26 bra 	$L__BB9_190;
	ld.shared.u64 	%rd113, [_ZZ22bc_gpu_update_edge_SOAILb1EEvPfP10graph_dataiiPiPyS0_P11vertex_dataS3_mmPKiiiiiE9sigma_row];
	mul.wide.s32 	%rd114, %r96, 8;
	add.s64 	%rd115, %rd113, %rd114;
	mul.wide.s32 	%rd116, %r95, 8;
	add.s64 	%rd117, %rd113, %rd116;
	ld.u64 	%rd118, [%rd117];
	atom.add.u64 	%rd119, [%rd115], %rd118;
	ld.shared.u64 	%rd548, [_ZZ22bc_gpu_update_edge_SOAILb1EEvPfP10graph_dataiiPiPyS0_P11vertex_dataS3_mmPKiiiiiE5d_row];
$L__BB9_190:
	add.s32 	%r315, %r315, %r3;
	setp.lt.s32 	%p27, %r315, %r4;
	@%p27 bra 	$L__BB9_185;
$L__BB9_191:
	bar.sync 	0;
	ld.shared.u32 	%r140, [_ZZ22bc_gpu_update_edge_SOAILb1EEvPfP10graph_dataiiPiPyS0_P11vertex_dataS3_mmPKiiiiiE13current_depth_1];
	add.s32 	%r141, %r140, 1;
	st.shared.u32 	[_ZZ22bc_gpu_update_edge_SOAILb1EEvPfP10graph_dataiiPiPyS0_P11vertex_dataS3_mmPKiiiiiE13current_depth_1], %r141;
	ld.shared.u8 	%rs8, [_ZZ22bc_gpu_update_edge_SOAILb1EEvPfP10graph_dataiiPiPyS0_P11vertex_dataS3_mmPKiiiiiE4done_1];
	setp.eq.s16 	%p28, %rs8, 0;
	@%p28 bra 	$L__BB9_183;
$L__BB9_192:
	bar.sync 	0;
	ld.shared.u32 	%r142, [_ZZ22bc_gpu_update_edge_SOAILb1EEvPfP10graph_dataiiPiPyS0_P11vertex_dataS3_mmPKiiiiiE13current_depth_1];
	add.s32 	%r321, %r142, -1;
	st.shared.u32 	[_ZZ22bc_gpu_update_edge_SOAILb1EEvPfP10graph_dataiiPiPyS0_P11vertex_dataS3_mmPKiiiiiE13current_depth_1], %r321;
	setp.lt.s32 	%p29, %r142, 2;
	@%p29 bra 	$L__BB9_193;
	bra.uni 	$L__BB9_201;
$L__BB9_193:
	setp.ge.s32 	%p35, %r2, %r120;
	mov.u32 	%r324, %r2;
	@%p35 bra 	$L__BB9_197;
$L__BB9_194:
	setp.eq.s32 	%p36, %r324, %r10;
	@%p36 bra 	$L__BB9_196;
	mul.wide.s32 	%rd142, %r324, 4;
	add.s64 	%rd143, %rd3, %rd142;
	ld.shared.u64 	%rd144, [_ZZ22bc_gpu_update_edge_SOAILb1EEvPfP10graph_dataiiPiPyS0_P11vertex_dataS3_mmPKiiiiiE9delta_row];
	add.s64 	%rd145, %rd144, %rd142;
	ld.f32 	%f23, [%rd145];
	atom.global.add.f32 	%f24, [%rd143], %f23;
$L__BB9_196:
	add.s32 	%r324, %r324, %r3;
	setp.lt.s32 	%p37, %r324, %r120;
	@%p37 bra 	$L__BB9_194;
$L__BB9_197:
	bar.sync 	0;
$L__BB9_198:
	setp.eq.s32 	%p145, %r325, %r1;
	selp.b32 	%r325, %r6, %r325, %p145;
	bar.sync 	0;
$L__BB9_199:
	add.s32 	%r325, %r325, 1;
	setp.lt.s32 	%p146, %r325, %r122;
	@%p146 bra 	$L__BB9_2;
$L__BB9_200:
	ret;
$L__BB9_201:
	setp.ge.s32 	%p30, %r2, %r4;
	@%p30 bra 	$L__BB9_207;
	ld.shared.u64 	%rd549, [_ZZ22bc_gpu_update_edge_SOAILb1EEvPfP10graph_dataiiPiPyS0_P11vertex_dataS3_mmPKiiiiiE5d_row];
	mov.u32 	%r322, %r2;
$L__BB9_203:
	ld.global.u64 	%rd120, [%rd2+8];
	mul.wide.s32 	%rd121, %r322, 4;
	add.s64 	%rd122, %rd120, %rd121;
	ld.u32 	%r109, [%rd122];
	mul.wide.s32 	%rd123, %r109, 4;
	add.s64 	%rd124, %rd549, %rd123;
	ld.u32 	%r143, [%rd124];
	setp.ne.s32 	%p31, %r143, %r321;
	@%p31 bra 	$L__BB9_206;
	ld.global.u64 	%rd125, [%rd2];
	mul.wide.s32 	%rd126, %r322, 4;
	add.s64 	%rd127, %rd125, %rd126;
	ld.u32 	%r110, [%rd127];
	mul.wide.s32 	%rd128, %r110, 4;
	add.s64 	%rd129, %rd549, %rd128;
	ld.u32 	%r144, [%rd129];
	add.s32 	%r145, %r144, 1;
	setp.ne.s32 	%p32, %r321, %r145;
	@%p32 bra 	$L__BB9_206;
	ld.shared.u64 	%rd130, [_ZZ22bc_gpu_update_edge_SOAILb1EEvPfP10graph_dataiiPiPyS0_P11vertex_dataS3_mmPKiiiiiE9sigma_row];
	mul.wide.s32 	%rd131, %r110, 8;
	add.s64 	%rd132, %rd130, %rd131;
	ld.u64 	%rd133, [%rd132];
	cvt.rn.f32.u64 	%f16, %rd133;
	mul.wide.s32 	%rd134, %r109, 8;
	add.s64 	%rd135, %rd130, %rd134;
	ld.u64 	%rd136, [%rd135];
	cvt.rn.f32.u64 	%f17, %rd136;
	div.rn.f32 	%f18, %f16, %f17;
	ld.shared.u64 	%rd137, [_ZZ22bc_gpu_update_edge_SOAILb1EEvPfP10graph_dataiiPiPyS0_P11vertex_dataS3_mmPKiiiiiE9delta_row];
	mul.wide.s32 	%rd138, %r109, 4;
	add.s64 	%rd139, %rd137, %rd138;
	ld.f32 	%f19, [%rd139];
	add.f32 	%f20, %f19, 0f3F800000;
	mul.f32 	%f21, %f18, %f20;
	mul.wide.s32 	%rd140, %r110, 4;
	add.s64 	%rd141, %rd137, %rd140;
	atom.add.f32 	%f22, [%rd141], %f21;
	ld.shared.u64 	%rd549, [_ZZ22bc_gpu_update_edge_SOAILb1EEvPfP10graph_dataiiPiPyS0_P11vertex_dataS3_mmPKiiiiiE5d_row];
	ld.shared.u32 	%r321, [_ZZ22bc_gpu_update_edge_SOAILb1EEvPfP10graph_dataiiPiPyS0_P11vertex_dataS3_mmPKiiiiiE13current_depth_1];
$L__BB9_206:
	add.s32 	%r322, %r322, %r3;
	setp.lt.s32 	%p33, %r322, %r4;
	@%p33 bra 	$L__BB9_203;
$L__BB9_207:
	bar.sync 	0;
	ld.shared.u32 	%r146, [_ZZ22bc_gpu_update_edge_SOAILb1EEvPfP10graph_dataiiPiPyS0_P11vertex_dataS3_mmPKiiiiiE13current_depth_1];
	add.s32 	%r321, %r146, -1;
	st.shared.u32 	[_ZZ22bc_gpu_update_edge_SOAILb1EEvPfP10graph_dataiiPiPyS0_P11vertex_dataS3_mmPKiiiiiE13current_depth_1], %r321;
	setp.gt.s32 	%p34, %r146, 1;
	@%p34 bra 	$L__BB9_201;
	bra.uni 	$L__BB9_193;
$L__BB9_208:
	ld.global.u64 	%rd220, [%rd1+8];
	mul.wide.u32 	%rd221, %r49, 8;
	add.s64 	%rd222, %rd220, %rd221;
	mul.wide.u32 	%rd223, %r46, 8;
	add.s64 	%rd224, %rd220, %rd223;
	ld.u64 	%rd225, [%rd224];
	atom.add.u64 	%rd226, [%rd222], %rd225;
	mov.b16 	%rs13, 0;
	st.shared.u8 	[_ZZ22bc_gpu_update_edge_SOAILb1EEvPfP10graph_dataiiPiPyS0_P11vertex_dataS3_mmPKiiiiiE4done_0], %rs13;
	ld.global.u64 	%rd227, [%rd1+48];
	mul.wide.u32 	%rd228, %r49, 4;
	add.s64 	%rd229, %rd227, %rd228;
	mov.b32 	%r176, 1;
	st.u32 	[%rd229], %r176;
	bra.uni 	$L__BB9_85;

}
	// .globl	_Z22bc_gpu_update_edge_AOSILb0EEvPfPKiP14graph_data_aosiiPiPyS0_P15vertex_data_aosS5_mmS2_iiii
.visible .entry _Z22bc_gpu_update_edge_AOSILb0EEvPfPKiP14graph_data_aosiiPiPyS0_P15vertex_data_aosS5_mmS2_iiii(
	.param .u64 .ptr .align 1 _Z22bc_gpu_update_edge_AOSILb0EEvPfPKiP14graph_data_aosiiPiPyS0_P15vertex_data_aosS5_mmS2_iiii_param_0,
	.param .u64 .ptr .align 1 _Z22bc_gpu_update_edge_AOSILb0EEvPfPKiP14graph_data_aosiiPiPyS0_P15vertex_data_aosS5_mmS2_iiii_param_1,
	.param .u64 .ptr .align 1 _Z22bc_gpu_update_edge_AOSILb0EEvPfPKiP14graph_data_aosiiPiPyS0_P15vertex_data_aosS5_mmS2_iiii_param_2,
	.param .u32 _Z22bc_gpu_update_edge_AOSILb0EEvPfPKiP14graph_data_aosiiPiPyS0_P15vertex_data_aosS5_mmS2_iiii_param_3,
	.param .u32 _Z22bc_gpu_update_edge_AOSILb0EEvPfPKiP14graph_data_aosiiPiPyS0_P15vertex_data_aosS5_mmS2_iiii_param_4,
	.param .u64 .ptr .align 1 _Z22bc_gpu_update_edge_AOSILb0EEvPfPKiP14graph_data_aosiiPiPyS0_P15vertex_data_aosS5_mmS2_iiii_param_5,
	.param .u64 .ptr .align 1 _Z22bc_gpu_update_edge_AOSILb0EEvPfPKiP14graph_data_aosiiPiPyS0_P15vertex_data_aosS5_mmS2_iiii_param_6,
	.param .u64 .ptr .align 1 _Z22bc_gpu_update_edge_AOSILb0EEvPfPKiP14graph_data_aosiiPiPyS0_P15vertex_data_aosS5_mmS2_iiii_param_7,
	.param .u64 .ptr .align 1 _Z22bc_gpu_update_edge_AOSILb0EEvPfPKiP14graph_data_aosiiPiPyS0_P15vertex_data_aosS5_mmS2_iiii_param_8,
	.param .u64 .ptr .align 1 _Z22bc_gpu_update_edge_AOSILb0EEvPfPKiP14graph_data_aosiiPiPyS0_P15vertex_data_aosS5_mmS2_iiii_param_9,
	.param .u64 _Z22bc_gpu_update_edge_AOSILb0EEvPfPKiP14graph_data_aosiiPiPyS0_P15vertex_data_aosS5_mmS2_iiii_param_10,
	.param .u64 _Z22bc_gpu_update_edge_AOSILb0EEvPfPKiP14graph_data_aosiiPiPyS0_P15vertex_data_aosS5_mmS2_iiii_param_11,
	.param .u64 .ptr .align 1 _Z22bc_gpu_update_edge_AOSILb0EEvPfPKiP14graph_data_aosiiPiPyS0_P15vertex_data_aosS5_mmS2_iiii_param_12,
	.param .u32 _Z22bc_gpu_update_edge_AOSILb0EEvPfPKiP14graph_data_aosiiPiPyS0_P15vertex_data_aosS5_mmS2_iiii_param_13,
	.param .u32 _Z22bc_gpu_update_edge_AOSILb0EEvPfPKiP14graph_data_aosiiPiPyS0_P15vertex_data_aosS5_mmS2_iiii_param_14,
	.param .u32 _Z22bc_gpu_update_edge_AOSILb0EEvPfPKiP14graph_data_aosiiPiPyS0_P15vertex_data_aosS5_mmS2_iiii_param_15,
	.param .u32 _Z22bc_gpu_update_edge_AOSILb0EEvPfPKiP14graph_data_aosiiPiPyS0_P15vertex_data_aosS5_mmS2_iiii_param_16
)
{
	.reg .pred 	%p<152>;
	.reg .b16 	%rs<27>;
	.reg .b32 	%r<305>;
	.reg .b32 	%f<83>;
	.reg .b64 	%rd<331>;
	// demoted variable
	.shared .align 1 .u8 _ZZ22bc_gpu_update_edge_AOSILb0EEvPfPKiP14graph_data_aosiiPiPyS0_P15vertex_data_aosS5_mmS2_iiiiE7compute;
	// demoted variable
	.shared .align 4 .u32 _ZZ22bc_gpu_update_edge_AOSILb0EEvPfPKiP14graph_data_aosiiPiPyS0_P15vertex_data_aosS5_mmS2_iiiiE9recompute;
	// demoted variable
	.shared .align 4 .u32 _ZZ22bc_gpu_update_edge_AOSILb0EEvPfPKiP14graph_data_aosiiPiPyS0_P15vertex_data_aosS5_mmS2_iiiiE5u_low;
	// demoted variable
	.shared .align 4 .u32 _ZZ22bc_gpu_update_edge_AOSILb0EEvPfPKiP14graph_data_aosiiPiPyS0_P15vertex_data_aosS5_mmS2_iiiiE6u_high;
	// demoted variable
	.shared .align 8 .u64 _ZZ22bc_gpu_update_edge_AOSILb0EEvPfPKiP14graph_data_aosiiPiPyS0_P15vertex_data_aosS5_mmS2_iiiiE5d_row;
	// demoted variable
	.shared .align 8 .u64 _ZZ22bc_gpu_update_edge_AOSILb0EEvPfPKiP14graph_data_aosiiPiPyS0_P15vertex_data_aosS5_mmS2_iiiiE9sigma_row;
	// demoted variable
	.shared .align 8 .u64 _ZZ22bc_gpu_update_edge_AOSILb0EEvPfPKiP14graph_data_aosiiPiPyS0_P15vertex_data_aosS5_mmS2_iiiiE9delta_row;
	// demoted variable
	.shared .align 4 .u32 _ZZ22bc_gpu_update_edge_AOSILb0EEvPfPKiP14graph_data_aosiiPiPyS0_P15vertex_data_aosS5_mmS2_iiiiE13current_depth;
	// demoted variable
	.shared .align 1 .u8 _ZZ22bc_gpu_update_edge_AOSILb0EEvPfPKiP14graph_data_aosiiPiPyS0_P15vertex_data_aosS5_mmS2_iiiiE4done;
	// demoted variable
	.shared .align 4 .u32 _ZZ22bc_gpu_update_edge_AOSILb0EEvPfPKiP14graph_data_aosiiPiPyS0_P15vertex_data_aosS5_mmS2_iiiiE13current_depth_0;
	// demoted variable
	.shared .align 1 .u8 _ZZ22bc_gpu_update_edge_AOSILb0EEvPfPKiP14graph_data_aosiiPiPyS0_P15vertex_data_aosS5_mmS2_iiiiE4done_0;
	// demoted variable
	.shared .align 1 .u8 _ZZ22bc_gpu_update_edge_AOSILb0EEvPfPKiP14graph_data_aosiiPiPyS0_P15vertex_data_aosS5_mmS2_iiiiE10first_iter;
	// demoted variable
	.shared .align 1 .u8 _ZZ22bc_gpu_update_edge_AOSILb0EEvPfPKiP14graph_data_aosiiPiPyS0_P15vertex_data_aosS5_mmS2_iiiiE6repeat;
	// demoted variable
	.shared .align 4 .u32 _ZZ22bc_gpu_update_edge_AOSILb0EEvPfPKiP14graph_data_aosiiPiPyS0_P15vertex_data_aosS5_mmS2_iiiiE13current_depth_1;
	// demoted variable
	.shared .align 1 .u8 _ZZ22bc_gpu_update_edge_AOSILb0EEvPfPKiP14graph_data_aosiiPiPyS0_P15vertex_data_aosS5_mmS2_iiiiE4done_1;
	ld.param.u64 	%rd71, [_Z22bc_gpu_update_edge_AOSILb0EEvPfPKiP14graph_data_aosiiPiPyS0_P15vertex_data_aosS5_mmS2_iiii_param_0];
	ld.param.u64 	%rd64, [_Z22bc_gpu_update_edge_AOSILb0EEvPfPKiP14graph_data_aosiiPiPyS0_P15vertex_data_aosS5_mmS2_iiii_param_1];
	ld.param.u64 	%rd72, [_Z22bc_gpu_update_edge_AOSILb0EEvPfPKiP14graph_data_aosiiPiPyS0_P15vertex_data_aosS5_mmS2_iiii_param_2];
	ld.param.u32 	%r109, [_Z22bc_gpu_update_edge_AOSILb0EEvPfPKiP14graph_data_aosiiPiPyS0_P15vertex_data_aosS5_mmS2_iiii_param_3];
	ld.param.u32 	%r110, [_Z22bc_gpu_update_edge_AOSILb0EEvPfPKiP14graph_data_aosiiPiPyS0_P15vertex_data_aosS5_mmS2_iiii_param_4];
	ld.param.u64 	%rd65, [_Z22bc_gpu_update_edge_AOSILb0EEvPfPKiP14graph_data_aosiiPiPyS0_P15vertex_data_aosS5_mmS2_iiii_param_5];
	ld.param.u64 	%rd67, [_Z22bc_gpu_update_edge_AOSILb0EEvPfPKiP14graph_data_aosiiPiPyS0_P15vertex_data_aosS5_mmS2_iiii_param_7];
	ld.param.u64 	%rd73, [_Z22bc_gpu_update_edge_AOSILb0EEvPfPKiP14graph_data_aosiiPiPyS0_P15vertex_data_aosS5_mmS2_iiii_param_8];
	ld.param.u64 	%rd68, [_Z22bc_gpu_update_edge_AOSILb0EEvPfPKiP14graph_data_aosiiPiPyS0_P15vertex_data_aosS5_mmS2_iiii_param_9];
	ld.param.u32 	%r111, [_Z22bc_gpu_update_edge_AOSILb0EEvPfPKiP14graph_data_aosiiPiPyS0_P15vertex_data_aosS5_mmS2_iiii_param_14];
	ld.param.u32 	%r112, [_Z22bc_gpu_update_edge_AOSILb0EEvPfPKiP14graph_data_aosiiPiPyS0_P15vertex_data_aosS5_mmS2_iiii_param_15];
	ld.param.u32 	%r113, [_Z22bc_gpu_update_edge_AOSILb0EEvPfPKiP14graph_data_aosiiPiPyS0_P15vertex_data_aosS5_mmS2_iiii_param_16];
	cvta.to.global.u64 	%rd1, %rd73;
	cvta.to.global.u64 	%rd2, %rd72;
	cvta.to.global.u64 	%rd3, %rd71;
	mov.u32 	%r1, %ctaid.x;
	setp.ge.s32 	%p3, %r1, %r111;
	@%p3 bra 	$L__BB10_202;
	mov.u32 	%r2, %tid.x;
	mov.u32 	%r3, %ntid.x;
	shl.b32 	%r4, %r110, 1;
	mul.lo.s32 	%r5, %r109, %r1;
	mov.u32 	%r114, %nctaid.x;
	add.s32 	%r6, %r114, -1;
	and.b32  	%r7, %r109, 3;
	and.b32  	%r8, %r109, 2147483644;
	cvta.to.global.u64 	%rd4, %rd68;
	cvta.to.global.u64 	%rd5, %rd64;
	cvta.to.global.u64 	%rd6, %rd65;
	mov.u32 	%r304, %r1;
$L__BB10_2:
	setp.ne.s32 	%p4, %r2, 0;
	@%p4 bra 	$L__BB10_6;
	mul.wide.u32 	%rd74, %r304, 4;
	add.s64 	%rd75, %rd4, %rd74;
	atom.global.exch.b32 	%r115, [%rd75], 1;
	setp.ne.s32 	%p5, %r115, 0;
	@%p5 bra 	$L__BB10_5;
	mov.b16 	%rs2, 1;
	st.shared.u8 	[_ZZ22bc_gpu_update_edge_AOSILb0EEvPfPKiP14graph_data_aosiiPiPyS0_P15vertex_data_aosS5_mmS2_iiiiE7compute], %rs2;
	bra.uni 	$L__BB10_6;
$L__BB10_5:
	mov.b16 	%rs1, 0;
	st.shared.u8 	[_ZZ22bc_gpu_update_edge_AOSILb0EEvPfPKiP14graph_data_aosiiPiPyS0_P15vertex_data_aosS5_mmS2_iiiiE7compute], %rs1;
$L__BB10_6:
	bar.sync 	0;
	ld.shared.u8 	%rs3, [_ZZ22bc_gpu_update_edge_AOSILb0EEvPfPKiP14graph_data_aosiiPiPyS0_P15vertex_data_aosS5_mmS2_iiiiE7compute];
	setp.eq.s16 	%p6, %rs3, 0;
	@%p6 bra 	$L__BB10_201;
	setp.ne.s32 	%p7, %r2, 0;
	@%p7 bra 	$L__BB10_19;
	ld.param.u64 	%rd322, [_Z22bc_gpu_update_edge_AOSILb0EEvPfPKiP14graph_data_aosiiPiPyS0_P15vertex_data_aosS5_mmS2_iiii_param_11];
	ld.param.u64 	%rd321, [_Z22bc_gpu_update_edge_AOSILb0EEvPfPKiP14graph_data_aosiiPiPyS0_P15vertex_data_aosS5_mmS2_iiii_param_10];
	ld.param.u64 	%rd320, [_Z22bc_gpu_update_edge_AOSILb0EEvPfPKiP14graph_data_aosiiPiPyS0_P15vertex_data_aosS5_mmS2_iiii_param_6];
	cvt.u64.u32 	%rd76, %r304;
	mul.lo.s64 	%rd77, %rd321, %rd76;
	add.s64 	%rd78, %rd6, %rd77;
	add.s64 	%rd79, %rd65, %rd77;
	st.shared.u64 	[_ZZ22bc_gpu_update_edge_AOSILb0EEvPfPKiP14graph_data_aosiiPiPyS0_P15vertex_data_aosS5_mmS2_iiiiE5d_row], %rd79;
	mad.lo.s64 	%rd80, %rd322, %rd76, %rd320;
	st.shared.u64 	[_ZZ22bc_gpu_update_edge_AOSILb0EEvPfPKiP14graph_data_aosiiPiPyS0_P15vertex_data_aosS5_mmS2_iiiiE9sigma_row], %rd80;
	add.s64 	%rd81, %rd67, %rd77;
	st.shared.u64 	[_ZZ22bc_gpu_update_edge_AOSILb0EEvPfPKiP14graph_data_aosiiPiPyS0_P15vertex_data_aosS5_mmS2_iiiiE9delta_row], %rd81;
	mul.wide.s32 	%rd82, %r112, 4;
	add.s64 	%rd83, %rd78, %rd82;
	ld.global.u32 	%r10, [%rd83];
	mul.wide.s32 	%rd84, %r113, 4;
	add.s64 	%rd85, %rd78, %rd84;
	ld.global.u32 	%r11, [%rd85];
	sub.s32 	%r12, %r10, %r11;
	setp.ne.s32 	%p8, %r12, 0;
	@%p8 bra 	$L__BB10_10;
	mov.b32 	%r120, 0;
	st.shared.u32 	[_ZZ22bc_gpu_update_edge_AOSILb0EEvPfPKiP14graph_data_aosiiPiPyS0_P15vertex_data_aosS5_mmS2_iiiiE9recompute], %r120;
	bra.uni 	$L__BB10_19;
$L__BB10_10:
	setp.ne.s32 	%p9, %r10, 2147483647;
	setp.ne.s32 	%p10, %r11, 2147483647;
	and.pred  	%p11, %p9, %p10;
	@%p11 bra 	$L__BB10_12;
	mov.b32 	%r119, 3;
	st.shared.u32 	[_ZZ22bc_gpu_update_edge_AOSILb0EEvPfPKiP14graph_data_aosiiPiPyS0_P15vertex_data_aosS5_mmS2_iiiiE9recompute], %r119;
	bra.uni 	$L__BB10_19;
$L__BB10_12:
	abs.s32 	%r116, %r12;
	setp.ne.s32 	%p12, %r116, 1;
	@%p12 bra 	$L__BB10_16;
	mov.b32 	%r118, 1;
	st.shared.u32 	[_ZZ22bc_gpu_update_edge_AOSILb0EEvPfPKiP14graph_data_aosiiPiPyS0_P15vertex_data_aosS5_mmS2_iiiiE9recompute], %r118;
	setp.le.s32 	%p14, %r10, %r11;
	@%p14 bra 	$L__BB10_15;
	st.shared.u32 	[_ZZ22bc_gpu_update_edge_AOSILb0EEvPfPKiP14graph_data_aosiiPiPyS0_P15vertex_data_aosS5_mmS2_iiiiE5u_low], %r112;
	st.shared.u32 	[_ZZ22bc_gpu_update_edge_AOSILb0EEvPfPKiP14graph_data_aosiiPiPyS0_P15vertex_data_aosS5_mmS2_iiiiE6u_high], %r113;
	bra.uni 	$L__BB10_19;
$L__BB10_15:
	st.shared.u32 	[_ZZ22bc_gpu_update_edge_AOSILb0EEvPfPKiP14graph_data_aosiiPiPyS0_P15vertex_data_aosS5_mmS2_iiiiE6u_high], %r112;
	st.shared.u32 	[_ZZ22bc_gpu_update_edge_AOSILb0EEvPfPKiP14graph_data_aosiiPiPyS0_P15vertex_data_aosS5_mmS2_iiiiE5u_low], %r113;
	bra.uni 	$L__BB10_19;
$L__BB10_16:
	mov.b32 	%r117, 2;
	st.shared.u32 	[_ZZ22bc_gpu_update_edge_AOSILb0EEvPfPKiP14graph_data_aosiiPiPyS0_P15vertex_data_aosS5_mmS2_iiiiE9recompute], %r117;
	setp.le.s32 	%p13, %r10, %r11;
	@%p13 bra 	$L__BB10_18;
	st.shared.u32 	[_ZZ22bc_gpu_update_edge_AOSILb0EEvPfPKiP14graph_data_aosiiPiPyS0_P15vertex_data_aosS5_mmS2_iiiiE5u_low], %r112;
	st.shared.u32 	[_ZZ22bc_gpu_update_edge_AOSILb0EEvPfPKiP14graph_data_aosiiPiPyS0_P15vertex_data_aosS5_mmS2_iiiiE6u_high], %r113;
	bra.uni 	$L__BB10_19;
$L__BB10_18:
	st.shared.u32 	[_ZZ22bc_gpu_update_edge_AOSILb0EEvPfPKiP14graph_data_aosiiPiPyS0_P15vertex_data_aosS5_mmS2_iiiiE6u_high], %r112;
	st.shared.u32 	[_ZZ22bc_gpu_update_edge_AOSILb0EEvPfPKiP14graph_data_aosiiPiPyS0_P15vertex_data_aosS5_mmS2_iiiiE5u_low], %r113;
$L__BB10_19:
	bar.sync 	0;
	ld.shared.u32 	%r121, [_ZZ22bc_gpu_update_edge_AOSILb0EEvPfPKiP14graph_data_aosiiPiPyS0_P15vertex_data_aosS5_mmS2_iiiiE9recompute];
	setp.eq.s32 	%p15, %r121, 3;
	@%p15 bra 	$L__BB10_174;
	setp.eq.s32 	%p16, %r121, 2;
	@%p16 bra 	$L__BB10_64;
	setp.ne.s32 	%p17, %r121, 1;
	@%p17 bra 	$L__BB10_200;
	setp.ge.s32 	%p120, %r2, %r109;
	@%p120 bra 	$L__BB10_28;
	ld.shared.u32 	%r13, [_ZZ22bc_gpu_update_edge_AOSILb0EEvPfPKiP14graph_data_aosiiPiPyS0_P15vertex_data_aosS5_mmS2_iiiiE5u_low];
	ld.shared.u64 	%rd7, [_ZZ22bc_gpu_update_edge_AOSILb0EEvPfPKiP14graph_data_aosiiPiPyS0_P15vertex_data_aosS5_mmS2_iiiiE9sigma_row];
	ld.shared.u32 	%r14, [_ZZ22bc_gpu_update_edge_AOSILb0EEvPfPKiP14graph_data_aosiiPiPyS0_P15vertex_data_aosS5_mmS2_iiiiE6u_high];
	mov.u32 	%r271, %r2;
$L__BB10_24:
	setp.ne.s32 	%p121, %r271, %r13;
	@%p121 bra 	$L__BB10_26;
	add.s32 	%r238, %r13, %r5;
	mul.wide.u32 	%rd255, %r238, 40;
	add.s64 	%rd256, %rd1, %rd255;
	mov.b32 	%r239, -1;
	st.global.u32 	[%rd256], %r239;
	mul.wide.s32 	%rd257, %r13, 8;
	add.s64 	%rd258, %rd7, %rd257;
	ld.u64 	%rd259, [%rd258];
	mul.wide.s32 	%rd260, %r14, 8;
	add.s64 	%rd261, %rd7, %rd260;
	ld.u64 	%rd262, [%rd261];
	add.s64 	%rd263, %rd262, %rd259;
	st.global.u64 	[%rd256+8], %rd263;
	bra.uni 	$L__BB10_27;
$L__BB10_26:
	add.s32 	%r236, %r271, %r5;
	mul.wide.u32 	%rd250, %r236, 40;
	add.s64 	%rd251, %rd1, %rd250;
	mov.b32 	%r237, 0;
	st.global.u32 	[%rd251], %r237;
	mul.wide.s32 	%rd252, %r271, 8;
	add.s64 	%rd253, %rd7, %rd252;
	ld.u64 	%rd254, [%rd253];
	st.global.u64 	[%rd251+8], %rd254;
$L__BB10_27:
	add.s32 	%r240, %r271, %r5;
	mul.wide.u32 	%rd264, %r240, 40;
	add.s64 	%rd265, %rd1, %rd264;
	mov.b32 	%r241, 0;
	st.global.u32 	[%rd265+16], %r241;
	add.s32 	%r271, %r271, %r3;
	setp.lt.s32 	%p122, %r271, %r109;
	@%p122 bra 	$L__BB10_24;
$L__BB10_28:
	setp.ne.s32 	%p123, %r2, 0;
	@%p123 bra 	$L__BB10_30;
	ld.shared.u64 	%rd266, [_ZZ22bc_gpu_update_edge_AOSILb0EEvPfPKiP14graph_data_aosiiPiPyS0_P15vertex_data_aosS5_mmS2_iiiiE5d_row];
	ld.shared.u32 	%r242, [_ZZ22bc_gpu_update_edge_AOSILb0EEvPfPKiP14graph_data_aosiiPiPyS0_P15vertex_data_aosS5_mmS2_iiiiE5u_low];
	mul.wide.s32 	%rd267, %r242, 4;
	add.s64 	%rd268, %rd266, %rd267;
	ld.u32 	%r243, [%rd268];
	st.shared.u32 	[_ZZ22bc_gpu_update_edge_AOSILb0EEvPfPKiP14graph_data_aosiiPiPyS0_P15vertex_data_aosS5_mmS2_iiiiE13current_depth], %r243;
	mov.b16 	%rs22, 0;
	st.shared.u8 	[_ZZ22bc_gpu_update_edge_AOSILb0EEvPfPKiP14graph_data_aosiiPiPyS0_P15vertex_data_aosS5_mmS2_iiiiE4done], %rs22;
$L__BB10_30:
	bar.sync 	0;
	ld.shared.u8 	%rs23, [_ZZ22bc_gpu_update_edge_AOSILb0EEvPfPKiP14graph_data_aosiiPiPyS0_P15vertex_data_aosS5_mmS2_iiiiE4done];
	setp.ne.s16 	%p124, %rs23, 0;
	@%p124 bra 	$L__BB10_40;
$L__BB10_31:
	setp.ge.s32 	%p125, %r2, %r4;
	bar.sync 	0;
	mov.b16 	%rs24, 1;
	st.shared.u8 	[_ZZ22bc_gpu_update_edge_AOSILb0EEvPfPKiP14graph_data_aosiiPiPyS0_P15vertex_data_aosS5_mmS2_iiiiE4done], %rs24;
	bar.sync 	0;
	@%p125 bra 	$L__BB10_39;
	ld.shared.u64 	%rd8, [_ZZ22bc_gpu_update_edge_AOSILb0EEvPfPKiP14graph_data_aosiiPiPyS0_P15vertex_data_aosS5_mmS2_iiiiE5d_row];
	ld.shared.u32 	%r17, [_ZZ22bc_gpu_update_edge_AOSILb0EEvPfPKiP14graph_data_aosiiPiPyS0_P15vertex_data_aosS5_mmS2_iiiiE13current_depth];
	ld.shared.u64 	%rd9, [_ZZ22bc_gpu_update_edge_AOSILb0EEvPfPKiP14graph_data_aosiiPiPyS0_P15vertex_data_aosS5_mmS2_iiiiE9sigma_row];
	mov.u32 	%r272, %r2;
$L__BB10_33:
	mul.wide.s32 	%rd269, %r272, 8;
	add.s64 	%rd10, %rd2, %rd269;
	ld.global.u32 	%r19, [%rd10];
	mul.wide.s32 	%rd270, %r19, 4;
	add.s64 	%rd271, %rd8, %rd270;
	ld.u32 	%r244, [%rd271];
	setp.ne.s32 	%p126, %r244, %r17;
	@%p126 bra 	$L__BB10_38;
	ld.global.u32 	%r20, [%rd10+4];
	mul.wide.s32 	%rd272, %r20, 4;
	add.s64 	%rd273, %rd8, %rd272;
	ld.u32 	%r245, [%rd273];
	add.s32 	%r246, %r17, 1;
	setp.ne.s32 	%p127, %r245, %r246;
	@%p127 bra 	$L__BB10_38;
	add.s32 	%r247, %r20, %r5;
	mul.wide.u32 	%rd274, %r247, 40;
	add.s64 	%rd11, %rd1, %rd274;
	ld.global.u32 	%r248, [%rd11];
	setp.ne.s32 	%p128, %r248, 0;
	@%p128 bra 	$L__BB10_37;
	mov.b32 	%r249, -1;
	st.global.u32 	[%rd11], %r249;
	mov.b16 	%rs25, 0;
	st.shared.u8 	[_ZZ22bc_gpu_update_edge_AOSILb0EEvPfPKiP14graph_data_aosiiPiPyS0_P15vertex_data_aosS5_mmS2_iiiiE4done], %rs25;
$L__BB10_37:
	add.s32 	%r250, %r19, %r5;
	mul.wide.u32 	%rd275, %r250, 40;
	add.s64 	%rd276, %rd1, %rd275;
	ld.global.u64 	%rd277, [%rd276+8];
	mul.wide.s32 	%rd278, %r19, 8;
	add.s64 	%rd279, %rd9, %rd278;
	ld.u64 	%rd280, [%rd279];
	sub.s64 	%rd281, %rd277, %rd280;
	atom.global.add.u64 	%rd282, [%rd11+8], %rd281;
$L__BB10_38:
	add.s32 	%r272, %r272, %r3;
	setp.lt.s32 	%p129, %r272, %r4;
	@%p129 bra 	$L__BB10_33;
$L__BB10_39:
	bar.sync 	0;
	ld.shared.u32 	%r251, [_ZZ22bc_gpu_update_edge_AOSILb0EEvPfPKiP14graph_data_aosiiPiPyS0_P15vertex_data_aosS5_mmS2_iiiiE13current_depth];
	add.s32 	%r252, %r251, 1;
	st.shared.u32 	[_ZZ22bc_gpu_update_edge_AOSILb0EEvPfPKiP14graph_data_aosiiPiPyS0_P15vertex_data_aosS5_mmS2_iiiiE13current_depth], %r252;
	ld.shared.u8 	%rs26, [_ZZ22bc_gpu_update_edge_AOSILb0EEvPfPKiP14graph_data_aosiiPiPyS0_P15vertex_data_aosS5_mmS2_iiiiE4done];
	setp.eq.s16 	%p130, %rs26, 0;
	@%p130 bra 	$L__BB10_31;
$L__BB10_40:
	bar.sync 	0;
	ld.shared.u32 	%r253, [_ZZ22bc_gpu_update_edge_AOSILb0EEvPfPKiP14graph_data_aosiiPiPyS0_P15vertex_data_aosS5_mmS2_iiiiE13current_depth];
	add.s32 	%r274, %r253, -1;
	st.shared.u32 	[_ZZ22bc_gpu_update_edge_AOSILb0EEvPfPKiP14graph_data_aosiiPiPyS0_P15vertex_data_aosS5_mmS2_iiiiE13current_depth], %r274;
	setp.lt.s32 	%p131, %r253, 3;
	@%p131 bra 	$L__BB10_41;
	bra.uni 	$L__BB10_51;
$L__BB10_41:
	setp.ge.s32 	%p143, %r2, %r109;
	mov.u32 	%r277, %r2;
	@%p143 bra 	$L__BB10_50;
$L__BB10_42:
	setp.eq.s32 	%p144, %r277, %r304;
	@%p144 bra 	$L__BB10_45;
	add.s32 	%r266, %r277, %r5;
	mul.wide.u32 	%rd306, %r266, 40;
	add.s64 	%rd18, %rd1, %rd306;
	ld.global.u32 	%r267, [%rd18];
	setp.eq.s32 	%p145, %r267, 0;
	@%p145 bra 	$L__BB10_45;
	ld.global.f32 	%f70, [%rd18+16];
	ld.shared.u64 	%rd307, [_ZZ22bc_gpu_update_edge_AOSILb0EEvPfPKiP14graph_data_aosiiPiPyS0_P15vertex_data_aosS5_mmS2_iiiiE9delta_row];
	mul.wide.s32 	%rd308, %r277, 4;
	add.s64 	%rd309, %rd307, %rd308;
	ld.f32 	%f71, [%rd309];
	sub.f32 	%f72, %f70, %f71;
	add.s64 	%rd310, %rd3, %rd308;
	atom.global.add.f32 	%f73, [%rd310], %f72;
$L__BB10_45:
	add.s32 	%r277, %r277, %r3;
	setp.lt.s32 	%p146, %r277, %r109;
	@%p146 bra 	$L__BB10_42;
	mov.u32 	%r278, %r2;
$L__BB10_47:
	add.s32 	%r268, %r278, %r5;
	mul.wide.u32 	%rd311, %r268, 40;
	add.s64 	%rd312, %rd1, %rd311;
	add.s64 	%rd19, %rd312, 8;
	ld.global.u64 	%rd313, [%rd312+8];
	ld.shared.u64 	%rd314, [_ZZ22bc_gpu_update_edge_AOSILb0EEvPfPKiP14graph_data_aosiiPiPyS0_P15vertex_data_aosS5_mmS2_iiiiE9sigma_row];
	mul.wide.s32 	%rd315, %r278, 8;
	add.s64 	%rd316, %rd314, %rd315;
	st.u64 	[%rd316], %rd313;
	ld.global.u32 	%r269, [%rd312];
	setp.eq.s32 	%p147, %r269, 0;
	@%p147 bra 	$L__BB10_49;
	ld.global.f32 	%f74, [%rd19+8];
	ld.shared.u64 	%rd317, [_ZZ22bc_gpu_update_edge_AOSILb0EEvPfPKiP14graph_data_aosiiPiPyS0_P15vertex_data_aosS5_mmS2_iiiiE9delta_row];
	mul.wide.s32 	%rd318, %r278, 4;
	add.s64 	%rd319, %rd317, %rd318;
	st.f32 	[%rd319], %f74;
$L__BB10_49:
	add.s32 	%r278, %r278, %r3;
	setp.lt.s32 	%p148, %r278, %r109;
	@%p148 bra 	$L__BB10_47;
$L__BB10_50:
	bar.sync 	0;
	bra.uni 	$L__BB10_200;
$L__BB10_51:
	setp.ge.s32 	%p132, %r2, %r4;
	@%p132 bra 	$L__BB10_63;
	ld.shared.u64 	%rd323, [_ZZ22bc_gpu_update_edge_AOSILb0EEvPfPKiP14graph_data_aosiiPiPyS0_P15vertex_data_aosS5_mmS2_iiiiE5d_row];
	mov.u32 	%r275, %r2;
$L__BB10_53:
	mul.wide.s32 	%rd283, %r275, 8;
	add.s64 	%rd14, %rd2, %rd283;
	ld.global.u32 	%r26, [%rd14];
	mul.wide.s32 	%rd284, %r26, 4;
	add.s64 	%rd285, %rd323, %rd284;
	ld.u32 	%r254, [%rd285];
	setp.ne.s32 	%p133, %r254, %r274;
	@%p133 bra 	$L__BB10_62;
	ld.global.u32 	%r27, [%rd14+4];
	mul.wide.s32 	%rd286, %r27, 4;
	add.s64 	%rd287, %rd323, %rd286;
	ld.u32 	%r255, [%rd287];
	add.s32 	%r256, %r274, -1;
	setp.ne.s32 	%p134, %r255, %r256;
	mov.f32 	%f78, 0f00000000;
	@%p134 bra 	$L__BB10_62;
	add.s32 	%r257, %r27, %r5;
	mul.wide.u32 	%rd288, %r257, 40;
	add.s64 	%rd15, %rd1, %rd288;
	ld.global.u32 	%r258, [%rd15];
	setp.eq.s32 	%p135, %r258, -1;
	@%p135 bra 	$L__BB10_58;
	atom.global.exch.b32 	%r259, [%rd15], 1;
	setp.ne.s32 	%p136, %r259, 0;
	@%p136 bra 	$L__BB10_58;
	ld.shared.u64 	%rd289, [_ZZ22bc_gpu_update_edge_AOSILb0EEvPfPKiP14graph_data_aosiiPiPyS0_P15vertex_data_aosS5_mmS2_iiiiE9delta_row];
	mul.wide.s32 	%rd290, %r27, 4;
	add.s64 	%rd291, %rd289, %rd290;
	ld.f32 	%f57, [%rd291];
	add.f32 	%f78, %f57, 0f00000000;
$L__BB10_58:
	ld.global.u64 	%rd292, [%rd15+8];
	cvt.rn.f32.u64 	%f58, %rd292;
	add.s32 	%r260, %r26, %r5;
	mul.wide.u32 	%rd293, %r260, 40;
	add.s64 	%rd294, %rd1, %rd293;
	ld.global.u64 	%rd295, [%rd294+8];
	cvt.rn.f32.u64 	%f59, %rd295;
	div.rn.f32 	%f60, %f58, %f59;
	ld.global.f32 	%f61, [%rd294+16];
	add.f32 	%f62, %f61, 0f3F800000;
	fma.rn.f32 	%f79, %f60, %f62, %f78;
	ld.global.u32 	%r261, [%rd15];
	setp.ne.s32 	%p137, %r261, 1;
	@%p137 bra 	$L__BB10_61;
	ld.shared.u32 	%r262, [_ZZ22bc_gpu_update_edge_AOSILb0EEvPfPKiP14graph_data_aosiiPiPyS0_P15vertex_data_aosS5_mmS2_iiiiE6u_high];
	setp.eq.s32 	%p138, %r27, %r262;
	ld.shared.u32 	%r263, [_ZZ22bc_gpu_update_edge_AOSILb0EEvPfPKiP14graph_data_aosiiPiPyS0_P15vertex_data_aosS5_mmS2_iiiiE5u_low];
	setp.eq.s32 	%p139, %r26, %r263;
	and.pred  	%p140, %p138, %p139;
	@%p140 bra 	$L__BB10_61;
	ld.shared.u64 	%rd296, [_ZZ22bc_gpu_update_edge_AOSILb0EEvPfPKiP14graph_data_aosiiPiPyS0_P15vertex_data_aosS5_mmS2_iiiiE9sigma_row];
	mul.wide.s32 	%rd297, %r27, 8;
	add.s64 	%rd298, %rd296, %rd297;
	ld.u64 	%rd299, [%rd298];
	cvt.rn.f32.u64 	%f63, %rd299;
	mul.wide.s32 	%rd300, %r26, 8;
	add.s64 	%rd301, %rd296, %rd300;
	ld.u64 	%rd302, [%rd301];
	cvt.rn.f32.u64 	%f64, %rd302;
	div.rn.f32 	%f65, %f63, %f64;
	ld.shared.u64 	%rd303, [_ZZ22bc_gpu_update_edge_AOSILb0EEvPfPKiP14graph_data_aosiiPiPyS0_P15vertex_data_aosS5_mmS2_iiiiE9delta_row];
	mul.wide.s32 	%rd304, %r26, 4;
	add.s64 	%rd305, %rd303, %rd304;
	ld.f32 	%f66, [%rd305];
	add.f32 	%f67, %f66, 0f3F800000;
	mul.f32 	%f68, %f65, %f67;
	sub.f32 	%f79, %f79, %f68;
$L__BB10_61:
	atom.global.add.f32 	%f69, [%rd15+16], %f79;
	ld.shared.u64 	%rd323, [_ZZ22bc_gpu_update_edge_AOSILb0EEvPfPKiP14graph_data_aosiiPiPyS0_P15vertex_data_aosS5_mmS2_iiiiE5d_row];
	ld.shared.u32 	%r274, [_ZZ22bc_gpu_update_edge_AOSILb0EEvPfPKiP14graph_data_aosiiPiPyS0_P15vertex_data_aosS5_mmS2_iiiiE13current_depth];
$L__BB10_62:
	add.s32 	%r275, %r275, %r3;
	setp.lt.s32 	%p141, %r275, %r4;
	@%p141 bra 	$L__BB10_53;
$L__BB10_63:
	bar.sync 	0;
	ld.shared.u32 	%r265, [_ZZ22bc_gpu_update_edge_AOSILb0EEvPfPKiP14graph_data_aosiiPiPyS0_P15vertex_data_aosS5_mmS2_iiiiE13current_depth];
	add.s32 	%r274, %r265, -1;
	st.shared.u32 	[_ZZ22bc_gpu_update_edge_AOSILb0EEvPfPKiP14graph_data_aosiiPiPyS0_P15vertex_data_aosS5_mmS2_iiiiE13current_depth], %r274;
	setp.gt.s32 	%p142, %r265, 2;
	@%p142 bra 	$L__BB10_51;
	bra.uni 	$L__BB10_41;
$L__BB10_64:
	setp.ge.s32 	%p40, %r2, %r109;
	@%p40 bra 	$L__BB10_70;
	ld.shared.u32 	%r36, [_ZZ22bc_gpu_update_edge_AOSILb0EEvPfPKiP14graph_data_aosiiPiPyS0_P15vertex_data_aosS5_mmS2_iiiiE5u_low];
	ld.shared.u64 	%rd141, [_ZZ22bc_gpu_update_edge_AOSILb0EEvPfPKiP14graph_data_aosiiPiPyS0_P15vertex_data_aosS5_mmS2_iiiiE9sigma_row];
	ld.shared.u32 	%r136, [_ZZ22bc_gpu_update_edge_AOSILb0EEvPfPKiP14graph_data_aosiiPiPyS0_P15vertex_data_aosS5_mmS2_iiiiE6u_high];
	mul.wide.s32 	%rd142, %r136, 8;
	add.s64 	%rd20, %rd141, %rd142;
	ld.shared.u64 	%rd143, [_ZZ22bc_gpu_update_edge_AOSILb0EEvPfPKiP14graph_data_aosiiPiPyS0_P15vertex_data_aosS5_mmS2_iiiiE5d_row];
	mul.wide.s32 	%rd144, %r36, 4;
	add.s64 	%rd21, %rd143, %rd144;
	mul.wide.s32 	%rd145, %r136, 4;
	add.s64 	%rd22, %rd143, %rd145;
	mov.u32 	%r279, %r2;
$L__BB10_66:
	setp.ne.s32 	%p41, %r279, %r36;
	@%p41 bra 	$L__BB10_68;
	add.s32 	%r139, %r36, %r5;
	mul.wide.u32 	%rd149, %r139, 40;
	add.s64 	%rd150, %rd1, %rd149;
	mov.b32 	%r140, -1;
	st.global.u32 	[%rd150], %r140;
	ld.u64 	%rd151, [%rd20];
	st.global.u64 	[%rd150+8], %rd151;
	mov.b32 	%r141, 1;
	st.global.u32 	[%rd150+20], %r141;
	ld.u32 	%r142, [%rd21];
	ld.u32 	%r143, [%rd22];
	not.b32 	%r144, %r143;
	add.s32 	%r145, %r142, %r144;
	st.global.v2.u32 	[%rd150+24], {%r145, %r141};
	bra.uni 	$L__BB10_69;
$L__BB10_68:
	add.s32 	%r137, %r279, %r5;
	mul.wide.u32 	%rd146, %r137, 40;
	add.s64 	%rd147, %rd1, %rd146;
	mov.b32 	%r138, 0;
	st.global.u32 	[%rd147], %r138;
	mov.b64 	%rd148, 0;
	st.global.u64 	[%rd147+8], %rd148;
	st.global.u32 	[%rd147+20], %r138;
	st.global.v2.u32 	[%rd147+24], {%r138, %r138};
$L__BB10_69:
	add.s32 	%r146, %r279, %r5;
	mul.wide.u32 	%rd152, %r146, 40;
	add.s64 	%rd153, %rd1, %rd152;
	mov.b32 	%r147, 0;
	st.global.u32 	[%rd153+16], %r147;
	st.global.v2.u32 	[%rd153+32], {%r147, %r147};
	add.s32 	%r279, %r279, %r3;
	setp.lt.s32 	%p42, %r279, %r109;
	@%p42 bra 	$L__BB10_66;
$L__BB10_70:
	setp.ne.s32 	%p43, %r2, 0;
	@%p43 bra 	$L__BB10_72;
	ld.shared.u64 	%rd154, [_ZZ22bc_gpu_update_edge_AOSILb0EEvPfPKiP14graph_data_aosiiPiPyS0_P15vertex_data_aosS5_mmS2_iiiiE5d_row];
	ld.shared.u32 	%r148, [_ZZ22bc_gpu_update_edge_AOSILb0EEvPfPKiP14graph_data_aosiiPiPyS0_P15vertex_data_aosS5_mmS2_iiiiE5u_low];
	mul.wide.s32 	%rd155, %r148, 4;
	add.s64 	%rd156, %rd154, %rd155;
	ld.u32 	%r149, [%rd156];
	st.shared.u32 	[_ZZ22bc_gpu_update_edge_AOSILb0EEvPfPKiP14graph_data_aosiiPiPyS0_P15vertex_data_aosS5_mmS2_iiiiE13current_depth_0], %r149;
	mov.b16 	%rs9, 0;
	st.shared.u8 	[_ZZ22bc_gpu_update_edge_AOSILb0EEvPfPKiP14graph_data_aosiiPiPyS0_P15vertex_data_aosS5_mmS2_iiiiE4done_0], %rs9;
	mov.b16 	%rs10, 1;
	st.shared.u8 	[_ZZ22bc_gpu_update_edge_AOSILb0EEvPfPKiP14graph_data_aosiiPiPyS0_P15vertex_data_aosS5_mmS2_iiiiE10first_iter], %rs10;
$L__BB10_72:
	bar.sync 	0;
	ld.shared.u8 	%rs11, [_ZZ22bc_gpu_update_edge_AOSILb0EEvPfPKiP14graph_data_aosiiPiPyS0_P15vertex_data_aosS5_mmS2_iiiiE4done_0];
	setp.ne.s16 	%p44, %rs11, 0;
	@%p44 bra 	$L__BB10_97;
$L__BB10_73:
	setp.ge.s32 	%p45, %r2, %r109;
	bar.sync 	0;
	mov.b16 	%rs12, 1;
	st.shared.u8 	[_ZZ22bc_gpu_update_edge_AOSILb0EEvPfPKiP14graph_data_aosiiPiPyS0_P15vertex_data_aosS5_mmS2_iiiiE4done_0], %rs12;
	bar.sync 	0;
	@%p45 bra 	$L__BB10_88;
	mov.u32 	%r280, %r2;
$L__BB10_75:
	add.s32 	%r150, %r280, %r5;
	mul.wide.u32 	%rd157, %r150, 40;
	add.s64 	%rd158, %rd1, %rd157;
	add.s64 	%rd23, %rd158, 28;
	ld.global.u32 	%r151, [%rd158+28];
	setp.eq.s32 	%p46, %r151, 0;
	@%p46 bra 	$L__BB10_87;
	mul.wide.s32 	%rd159, %r280, 4;
	add.s64 	%rd160, %rd5, %rd159;
	ld.global.nc.u32 	%r281, [%rd160];
	ld.global.nc.u32 	%r41, [%rd160+4];
	setp.ge.s32 	%p47, %r281, %r41;
	ld.shared.u64 	%rd24, [_ZZ22bc_gpu_update_edge_AOSILb0EEvPfPKiP14graph_data_aosiiPiPyS0_P15vertex_data_aosS5_mmS2_iiiiE5d_row];
	add.s64 	%rd25, %rd24, %rd159;
	@%p47 bra 	$L__BB10_86;
$L__BB10_77:
	mul.wide.s32 	%rd161, %r281, 8;
	add.s64 	%rd162, %rd2, %rd161;
	ld.global.u32 	%r152, [%rd162+4];
	ld.global.u32 	%r153, [%rd23+-4];
	add.s32 	%r154, %r152, %r5;
	mul.wide.u32 	%rd163, %r154, 40;
	add.s64 	%rd164, %rd1, %rd163;
	add.s64 	%rd26, %rd164, 24;
	ld.global.u32 	%r155, [%rd164+24];
	sub.s32 	%r156, %r153, %r155;
	ld.u32 	%r157, [%rd25];
	mul.wide.s32 	%rd165, %r152, 4;
	add.s64 	%rd166, %rd24, %rd165;
	ld.u32 	%r158, [%rd166];
	not.b32 	%r159, %r157;
	add.s32 	%r160, %r156, %r159;
	add.s32 	%r43, %r160, %r158;
	setp.lt.s32 	%p48, %r43, 1;
	@%p48 bra 	$L__BB10_80;
	ld.global.u64 	%rd171, [%rd23+-20];
	atom.global.add.u64 	%rd172, [%rd26+-16], %rd171;
	mov.b32 	%r164, 1;
	st.global.u32 	[%rd26+-4], %r164;
	atom.global.max.s32 	%r165, [%rd26], %r43;
	ld.global.u32 	%r166, [%rd26+-24];
	setp.ne.s32 	%p54, %r166, 0;
	@%p54 bra 	$L__BB10_85;
	mov.b32 	%r167, -1;
	st.global.u32 	[%rd26+-24], %r167;
	mov.b16 	%rs14, 0;
	st.shared.u8 	[_ZZ22bc_gpu_update_edge_AOSILb0EEvPfPKiP14graph_data_aosiiPiPyS0_P15vertex_data_aosS5_mmS2_iiiiE4done_0], %rs14;
	mov.b32 	%r168, 1;
	st.global.u32 	[%rd26+8], %r168;
	bra.uni 	$L__BB10_85;
$L__BB10_80:
	setp.ne.s32 	%p49, %r43, 0;
	@%p49 bra 	$L__BB10_83;
	atom.global.exch.b32 	%r161, [%rd26+-24], -1;
	setp.ne.s32 	%p50, %r161, 0;
	@%p50 bra 	$L__BB10_83;
	ld.global.u64 	%rd169, [%rd23+-20];
	atom.global.add.u64 	%rd170, [%rd26+-16], %rd169;
	mov.b16 	%rs13, 0;
	st.shared.u8 	[_ZZ22bc_gpu_update_edge_AOSILb0EEvPfPKiP14graph_data_aosiiPiPyS0_P15vertex_data_aosS5_mmS2_iiiiE4done_0], %rs13;
	mov.b32 	%r163, 1;
	st.global.u32 	[%rd26+8], %r163;
	bra.uni 	$L__BB10_85;
$L__BB10_83:
	ld.global.u32 	%r162, [%rd26+-24];
	setp.ne.s32 	%p52, %r162, -1;
	or.pred  	%p53, %p49, %p52;
	@%p53 bra 	$L__BB10_85;
	ld.global.u64 	%rd167, [%rd23+-20];
	atom.global.add.u64 	%rd168, [%rd26+-16], %rd167;
$L__BB10_85:
	add.s32 	%r281, %r281, 1;
	setp.lt.s32 	%p55, %r281, %r41;
	@%p55 bra 	$L__BB10_77;
$L__BB10_86:
	ld.global.u32 	%r169, [%rd23+-4];
	ld.u32 	%r170, [%rd25];
	sub.s32 	%r171, %r170, %r169;
	st.u32 	[%rd25], %r171;
	mov.b32 	%r172, 0;
	st.global.u32 	[%rd23], %r172;
	mov.b32 	%r173, 1;
	st.global.u32 	[%rd23+8], %r173;
$L__BB10_87:
	add.s32 	%r280, %r280, %r3;
	setp.lt.s32 	%p56, %r280, %r109;
	@%p56 bra 	$L__BB10_75;
$L__BB10_88:
	setp.ge.s32 	%p57, %r2, %r109;
	bar.sync 	0;
	@%p57 bra 	$L__BB10_93;
	mov.u32 	%r282, %r2;
$L__BB10_90:
	add.s32 	%r174, %r282, %r5;
	mul.wide.u32 	%rd173, %r174, 40;
	add.s64 	%rd174, %rd1, %rd173;
	add.s64 	%rd27, %rd174, 32;
	ld.global.u32 	%r175, [%rd174+32];
	setp.ne.s32 	%p58, %r175, 1;
	@%p58 bra 	$L__BB10_92;
	mov.b32 	%r176, 1;
	st.global.u32 	[%rd27+-4], %r176;
	mov.b32 	%r177, 0;
	st.global.u32 	[%rd27], %r177;
$L__BB10_92:
	add.s32 	%r282, %r282, %r3;
	setp.lt.s32 	%p59, %r282, %r109;
	@%p59 bra 	$L__BB10_90;
$L__BB10_93:
	setp.ne.s32 	%p60, %r2, 0;
	bar.sync 	0;
	@%p60 bra 	$L__BB10_96;
	ld.shared.u32 	%r178, [_ZZ22bc_gpu_update_edge_AOSILb0EEvPfPKiP14graph_data_aosiiPiPyS0_P15vertex_data_aosS5_mmS2_iiiiE13current_depth_0];
	add.s32 	%r179, %r178, 1;
	st.shared.u32 	[_ZZ22bc_gpu_update_edge_AOSILb0EEvPfPKiP14graph_data_aosiiPiPyS0_P15vertex_data_aosS5_mmS2_iiiiE13current_depth_0], %r179;
	ld.shared.u8 	%rs15, [_ZZ22bc_gpu_update_edge_AOSILb0EEvPfPKiP14graph_data_aosiiPiPyS0_P15vertex_data_aosS5_mmS2_iiiiE10first_iter];
	setp.eq.s16 	%p61, %rs15, 0;
	@%p61 bra 	$L__BB10_96;
	mov.b16 	%rs16, 0;
	st.shared.u8 	[_ZZ22bc_gpu_update_edge_AOSILb0EEvPfPKiP14graph_data_aosiiPiPyS0_P15vertex_data_aosS5_mmS2_iiiiE10first_iter], %rs16;
$L__BB10_96:
	ld.shared.u8 	%rs17, [_ZZ22bc_gpu_update_edge_AOSILb0EEvPfPKiP14graph_data_aosiiPiPyS0_P15vertex_data_aosS5_mmS2_iiiiE4done_0];
	setp.eq.s16 	%p62, %rs17, 0;
	@%p62 bra 	$L__BB10_73;
$L__BB10_97:
	setp.ge.s32 	%p63, %r2, %r109;
	bar.sync 	0;
	@%p63 bra 	$L__BB10_104;
	ld.shared.u32 	%r48, [_ZZ22bc_gpu_update_edge_AOSILb0EEvPfPKiP14graph_data_aosiiPiPyS0_P15vertex_data_aosS5_mmS2_iiiiE5u_low];
	ld.shared.u64 	%rd28, [_ZZ22bc_gpu_update_edge_AOSILb0EEvPfPKiP14graph_data_aosiiPiPyS0_P15vertex_data_aosS5_mmS2_iiiiE9sigma_row];
	mov.u32 	%r283, %r2;
$L__BB10_99:
	setp.eq.s32 	%p64, %r283, %r48;
	add.s32 	%r180, %r283, %r5;
	mul.wide.u32 	%rd175, %r180, 40;
	add.s64 	%rd176, %rd1, %rd175;
	add.s64 	%rd29, %rd176, 20;
	@%p64 bra 	$L__BB10_101;
	ld.global.u32 	%r181, [%rd29];
	setp.eq.s32 	%p65, %r181, 0;
	@%p65 bra 	$L__BB10_102;
$L__BB10_101:
	ld.global.u32 	%r182, [%rd29+-20];
	setp.ne.s32 	%p66, %r182, 0;
	@%p66 bra 	$L__BB10_103;
$L__BB10_102:
	mul.wide.s32 	%rd177, %r283, 8;
	add.s64 	%rd178, %rd28, %rd177;
	ld.u64 	%rd179, [%rd178];
	ld.global.u64 	%rd180, [%rd29+-12];
	add.s64 	%rd181, %rd180, %rd179;
	st.global.u64 	[%rd29+-12], %rd181;
$L__BB10_103:
	mov.b32 	%r183, 0;
	st.global.u32 	[%rd29+12], %r183;
	add.s32 	%r283, %r283, %r3;
	setp.lt.s32 	%p67, %r283, %r109;
	@%p67 bra 	$L__BB10_99;
$L__BB10_104:
	setp.ne.s32 	%p68, %r2, 0;
	bar.sync 	0;
	ld.shared.u32 	%r184, [_ZZ22bc_gpu_update_edge_AOSILb0EEvPfPKiP14graph_data_aosiiPiPyS0_P15vertex_data_aosS5_mmS2_iiiiE13current_depth_0];
	add.s32 	%r185, %r184, -1;
	st.shared.u32 	[_ZZ22bc_gpu_update_edge_AOSILb0EEvPfPKiP14graph_data_aosiiPiPyS0_P15vertex_data_aosS5_mmS2_iiiiE13current_depth_0], %r185;
	@%p68 bra 	$L__BB10_106;
	mov.b16 	%rs18, 0;
	st.shared.u8 	[_ZZ22bc_gpu_update_edge_AOSILb0EEvPfPKiP14graph_data_aosiiPiPyS0_P15vertex_data_aosS5_mmS2_iiiiE6repeat], %rs18;
$L__BB10_106:
	bar.sync 	0;
	ld.shared.u32 	%r186, [_ZZ22bc_gpu_update_edge_AOSILb0EEvPfPKiP14graph_data_aosiiPiPyS0_P15vertex_data_aosS5_mmS2_iiiiE13current_depth_0];
	setp.lt.s32 	%p69, %r186, 1;
	@%p69 bra 	$L__BB10_107;
	bra.uni 	$L__BB10_121;
$L__BB10_107:
	setp.ge.s32 	%p112, %r2, %r109;
	mov.u32 	%r287, %r2;
	@%p112 bra 	$L__BB10_120;
$L__BB10_108:
	add.s32 	%r230, %r287, %r5;
	mul.wide.u32 	%rd234, %r230, 40;
	add.s64 	%rd235, %rd1, %rd234;
	add.s64 	%rd48, %rd235, 16;
	ld.global.f32 	%f49, [%rd235+16];
	setp.geu.f32 	%p113, %f49, 0f00000000;
	@%p113 bra 	$L__BB10_110;
	mov.b32 	%r231, 0;
	st.global.u32 	[%rd48], %r231;
$L__BB10_110:
	add.s32 	%r287, %r287, %r3;
	setp.lt.s32 	%p114, %r287, %r109;
	@%p114 bra 	$L__BB10_108;
	mov.u32 	%r288, %r2;
$L__BB10_112:
	setp.eq.s32 	%p115, %r288, %r304;
	@%p115 bra 	$L__BB10_115;
	add.s32 	%r232, %r288, %r5;
	mul.wide.u32 	%rd236, %r232, 40;
	add.s64 	%rd49, %rd1, %rd236;
	ld.global.u32 	%r233, [%rd49];
	setp.eq.s32 	%p116, %r233, 0;
	@%p116 bra 	$L__BB10_115;
	ld.global.f32 	%f50, [%rd49+16];
	ld.shared.u64 	%rd237, [_ZZ22bc_gpu_update_edge_AOSILb0EEvPfPKiP14graph_data_aosiiPiPyS0_P15vertex_data_aosS5_mmS2_iiiiE9delta_row];
	mul.wide.s32 	%rd238, %r288, 4;
	add.s64 	%rd239, %rd237, %rd238;
	ld.f32 	%f51, [%rd239];
	sub.f32 	%f52, %f50, %f51;
	add.s64 	%rd240, %rd3, %rd238;
	atom.global.add.f32 	%f53, [%rd240], %f52;
$L__BB10_115:
	add.s32 	%r288, %r288, %r3;
	setp.lt.s32 	%p117, %r288, %r109;
	@%p117 bra 	$L__BB10_112;
	mov.u32 	%r289, %r2;
$L__BB10_117:
	add.s32 	%r234, %r289, %r5;
	mul.wide.u32 	%rd241, %r234, 40;
	add.s64 	%rd242, %rd1, %rd241;
	add.s64 	%rd50, %rd242, 8;
	ld.global.u64 	%rd243, [%rd242+8];
	ld.shared.u64 	%rd244, [_ZZ22bc_gpu_update_edge_AOSILb0EEvPfPKiP14graph_data_aosiiPiPyS0_P15vertex_data_aosS5_mmS2_iiiiE9sigma_row];
	mul.wide.s32 	%rd245, %r289, 8;
	add.s64 	%rd246, %rd244, %rd245;
	st.u64 	[%rd246], %rd243;
	ld.global.u32 	%r235, [%rd242];
	setp.eq.s32 	%p118, %r235, 0;
	@%p118 bra 	$L__BB10_119;
	ld.global.f32 	%f54, [%rd50+8];
	ld.shared.u64 	%rd247, [_ZZ22bc_gpu_update_edge_AOSILb0EEvPfPKiP14graph_data_aosiiPiPyS0_P15vertex_data_aosS5_mmS2_iiiiE9delta_row];
	mul.wide.s32 	%rd248, %r289, 4;
	add.s64 	%rd249, %rd247, %rd248;
	st.f32 	[%rd249], %f54;
$L__BB10_119:
	add.s32 	%r289, %r289, %r3;
	setp.lt.s32 	%p119, %r289, %r109;
	@%p119 bra 	$L__BB10_117;
$L__BB10_120:
	bar.sync 	0;
	bra.uni 	$L__BB10_200;
$L__BB10_121:
	setp.ge.s32 	%p70, %r2, %r4;
	@%p70 bra 	$L__BB10_143;
	mov.u32 	%r284, %r2;
$L__BB10_123:
	mul.wide.s32 	%rd182, %r284, 8;
	add.s64 	%rd30, %rd2, %rd182;
	ld.global.u32 	%r52, [%rd30];
	add.s32 	%r187, %r52, %r5;
	mul.wide.u32 	%rd183, %r187, 40;
	add.s64 	%rd184, %rd1, %rd183;
	add.s64 	%rd31, %rd184, 36;
	ld.global.u32 	%r188, [%rd184+36];
	setp.eq.s32 	%p71, %r188, 0;
	@%p71 bra 	$L__BB10_142;
	ld.shared.u64 	%rd32, [_ZZ22bc_gpu_update_edge_AOSILb0EEvPfPKiP14graph_data_aosiiPiPyS0_P15vertex_data_aosS5_mmS2_iiiiE5d_row];
	mul.wide.s32 	%rd185, %r52, 4;
	add.s64 	%rd186, %rd32, %rd185;
	ld.u32 	%r53, [%rd186];
	ld.shared.u32 	%r189, [_ZZ22bc_gpu_update_edge_AOSILb0EEvPfPKiP14graph_data_aosiiPiPyS0_P15vertex_data_aosS5_mmS2_iiiiE13current_depth_0];
	setp.ne.s32 	%p72, %r53, %r189;
	@%p72 bra 	$L__BB10_142;
	ld.global.u32 	%r54, [%rd30+4];
	mul.wide.s32 	%rd187, %r54, 4;
	add.s64 	%rd188, %rd32, %rd187;
	ld.u32 	%r55, [%rd188];
	add.s32 	%r190, %r53, -1;
	setp.ne.s32 	%p73, %r55, %r190;
	mov.f32 	%f80, 0f00000000;
	@%p73 bra 	$L__BB10_134;
	add.s32 	%r198, %r54, %r5;
	mul.wide.u32 	%rd202, %r198, 40;
	add.s64 	%rd33, %rd1, %rd202;
	ld.global.u32 	%r199, [%rd33];
	setp.eq.s32 	%p80, %r199, -1;
	mov.pred 	%p151, 0;
	@%p80 bra 	$L__BB10_130;
	atom.global.exch.b32 	%r200, [%rd33], 1;
	setp.eq.s32 	%p81, %r200, 0;
	@%p81 bra 	$L__BB10_129;
	ld.global.u32 	%r201, [%rd33];
	setp.gt.s32 	%p151, %r201, 0;
	bra.uni 	$L__BB10_130;
$L__BB10_129:
	ld.shared.u64 	%rd203, [_ZZ22bc_gpu_update_edge_AOSILb0EEvPfPKiP14graph_data_aosiiPiPyS0_P15vertex_data_aosS5_mmS2_iiiiE9delta_row];
	mul.wide.s32 	%rd204, %r54, 4;
	add.s64 	%rd205, %rd203, %rd204;
	ld.f32 	%f80, [%rd205];
	mov.b32 	%r202, 1;
	st.global.u32 	[%rd33], %r202;
	st.global.u32 	[%rd33+36], %r202;
	mov.pred 	%p151, -1;
$L__BB10_130:
	ld.global.u64 	%rd206, [%rd33+8];
	cvt.rn.f32.u64 	%f37, %rd206;
	ld.global.u64 	%rd207, [%rd31+-28];
	cvt.rn.f32.u64 	%f38, %rd207;
	div.rn.f32 	%f39, %f37, %f38;
	ld.global.f32 	%f40, [%rd31+-20];
	add.f32 	%f41, %f40, 0f3F800000;
	fma.rn.f32 	%f81, %f39, %f41, %f80;
	not.pred 	%p83, %p151;
	@%p83 bra 	$L__BB10_133;
	ld.shared.u32 	%r203, [_ZZ22bc_gpu_update_edge_AOSILb0EEvPfPKiP14graph_data_aosiiPiPyS0_P15vertex_data_aosS5_mmS2_iiiiE6u_high];
	setp.eq.s32 	%p84, %r54, %r203;
	ld.shared.u32 	%r204, [_ZZ22bc_gpu_update_edge_AOSILb0EEvPfPKiP14graph_data_aosiiPiPyS0_P15vertex_data_aosS5_mmS2_iiiiE5u_low];
	setp.eq.s32 	%p85, %r52, %r204;
	and.pred  	%p86, %p84, %p85;
	@%p86 bra 	$L__BB10_133;
	ld.shared.u64 	%rd208, [_ZZ22bc_gpu_update_edge_AOSILb0EEvPfPKiP14graph_data_aosiiPiPyS0_P15vertex_data_aosS5_mmS2_iiiiE9sigma_row];
	mul.wide.s32 	%rd209, %r54, 8;
	add.s64 	%rd210, %rd208, %rd209;
	ld.u64 	%rd211, [%rd210];
	cvt.rn.f32.u64 	%f42, %rd211;
	mul.wide.s32 	%rd212, %r52, 8;
	add.s64 	%rd213, %rd208, %rd212;
	ld.u64 	%rd214, [%rd213];
	cvt.rn.f32.u64 	%f43, %rd214;
	div.rn.f32 	%f44, %f42, %f43;
	ld.shared.u64 	%rd215, [_ZZ22bc_gpu_update_edge_AOSILb0EEvPfPKiP14graph_data_aosiiPiPyS0_P15vertex_data_aosS5_mmS2_iiiiE9delta_row];
	mul.wide.s32 	%rd216, %r52, 4;
	add.s64 	%rd217, %rd215, %rd216;
	ld.f32 	%f45, [%rd217];
	add.f32 	%f46, %f45, 0f3F800000;
	mul.f32 	%f47, %f44, %f46;
	sub.f32 	%f81, %f81, %f47;
$L__BB10_133:
	atom.global.add.f32 	%f48, [%rd33+16], %f81;
	bra.uni 	$L__BB10_142;
$L__BB10_134:
	setp.ne.s32 	%p74, %r55, %r53;
	@%p74 bra 	$L__BB10_142;
	ld.global.u32 	%r191, [%rd31+-16];
	setp.eq.s32 	%p75, %r191, 0;
	@%p75 bra 	$L__BB10_142;
	add.s32 	%r192, %r54, %r5;
	mul.wide.u32 	%rd189, %r192, 40;
	add.s64 	%rd190, %rd1, %rd189;
	add.s64 	%rd34, %rd190, 20;
	ld.global.u32 	%r193, [%rd190+20];
	setp.ne.s32 	%p76, %r193, 0;
	@%p76 bra 	$L__BB10_142;
	ld.global.u32 	%r194, [%rd34+-20];
	setp.ne.s32 	%p77, %r194, -1;
	mov.f32 	%f82, 0f00000000;
	@%p77 bra 	$L__BB10_139;
	ld.shared.u64 	%rd325, [_ZZ22bc_gpu_update_edge_AOSILb0EEvPfPKiP14graph_data_aosiiPiPyS0_P15vertex_data_aosS5_mmS2_iiiiE9delta_row];
	bra.uni 	$L__BB10_141;
$L__BB10_139:
	atom.global.exch.b32 	%r195, [%rd34+-20], 1;
	setp.ne.s32 	%p78, %r195, 0;
	ld.shared.u64 	%rd325, [_ZZ22bc_gpu_update_edge_AOSILb0EEvPfPKiP14graph_data_aosiiPiPyS0_P15vertex_data_aosS5_mmS2_iiiiE9delta_row];
	@%p78 bra 	$L__BB10_141;
	mul.wide.s32 	%rd191, %r54, 4;
	add.s64 	%rd192, %rd325, %rd191;
	ld.f32 	%f82, [%rd192];
	mov.b32 	%r196, 1;
	st.global.u32 	[%rd34+-20], %r196;
	mov.b32 	%r197, 2;
	st.global.u32 	[%rd34+16], %r197;
	mov.b16 	%rs19, 1;
	st.shared.u8 	[_ZZ22bc_gpu_update_edge_AOSILb0EEvPfPKiP14graph_data_aosiiPiPyS0_P15vertex_data_aosS5_mmS2_iiiiE6repeat], %rs19;
$L__BB10_141:
	ld.shared.u64 	%rd193, [_ZZ22bc_gpu_update_edge_AOSILb0EEvPfPKiP14graph_data_aosiiPiPyS0_P15vertex_data_aosS5_mmS2_iiiiE9sigma_row];
	mul.wide.s32 	%rd194, %r54, 8;
	add.s64 	%rd195, %rd193, %rd194;
	ld.u64 	%rd196, [%rd195];
	cvt.rn.f32.u64 	%f27, %rd196;
	mul.wide.s32 	%rd197, %r52, 8;
	add.s64 	%rd198, %rd193, %rd197;
	ld.u64 	%rd199, [%rd198];
	cvt.rn.f32.u64 	%f28, %rd199;
	div.rn.f32 	%f29, %f27, %f28;
	mul.wide.s32 	%rd200, %r52, 4;
	add.s64 	%rd201, %rd325, %rd200;
	ld.f32 	%f30, [%rd201];
	add.f32 	%f31, %f30, 0f3F800000;
	mul.f32 	%f32, %f29, %f31;
	sub.f32 	%f33, %f82, %f32;
	atom.global.add.f32 	%f34, [%rd34+-4], %f33;
$L__BB10_142:
	add.s32 	%r284, %r284, %r3;
	setp.lt.s32 	%p87, %r284, %r4;
	@%p87 bra 	$L__BB10_123;
$L__BB10_143:
	setp.ne.s32 	%p88, %r2, 0;
	bar.sync 	0;
	ld.shared.u8 	%rs20, [_ZZ22bc_gpu_update_edge_AOSILb0EEvPfPKiP14graph_data_aosiiPiPyS0_P15vertex_data_aosS5_mmS2_iiiiE6repeat];
	setp.eq.s16 	%p89, %rs20, 0;
	or.pred  	%p90, %p88, %p89;
	@%p90 bra 	$L__BB10_173;
	setp.lt.s32 	%p91, %r109, 1;
	ld.shared.u32 	%r57, [_ZZ22bc_gpu_update_edge_AOSILb0EEvPfPKiP14graph_data_aosiiPiPyS0_P15vertex_data_aosS5_mmS2_iiiiE13current_depth_0];
	@%p91 bra 	$L__BB10_172;
	setp.lt.u32 	%p92, %r109, 4;
	mov.b32 	%r286, 0;
	ld.shared.u64 	%rd38, [_ZZ22bc_gpu_update_edge_AOSILb0EEvPfPKiP14graph_data_aosiiPiPyS0_P15vertex_data_aosS5_mmS2_iiiiE5d_row];
	@%p92 bra 	$L__BB10_160;
	mov.b32 	%r285, 0;
$L__BB10_147:
	add.s32 	%r59, %r285, %r5;
	mul.wide.u32 	%rd218, %r59, 40;
	add.s64 	%rd219, %rd1, %rd218;
	add.s64 	%rd39, %rd219, 36;
	ld.global.u32 	%r60, [%rd219+36];
	setp.lt.s32 	%p93, %r60, 1;
	mul.wide.u32 	%rd220, %r285, 4;
	add.s64 	%rd40, %rd38, %rd220;
	@%p93 bra 	$L__BB10_150;
	ld.u32 	%r208, [%rd40];
	setp.ne.s32 	%p94, %r208, %r57;
	@%p94 bra 	$L__BB10_150;
	add.s32 	%r209, %r60, -1;
	st.global.u32 	[%rd39], %r209;
$L__BB10_150:
	add.s32 	%r210, %r59, 1;
	mul.wide.u32 	%rd221, %r210, 40;
	add.s64 	%rd222, %rd1, %rd221;
	add.s64 	%rd41, %rd222, 36;
	ld.global.u32 	%r61, [%rd222+36];
	setp.lt.s32 	%p95, %r61, 1;
	@%p95 bra 	$L__BB10_153;
	ld.u32 	%r211, [%rd40+4];
	setp.ne.s32 	%p96, %r211, %r57;
	@%p96 bra 	$L__BB10_153;
	add.s32 	%r212, %r61, -1;
	st.global.u32 	[%rd41], %r212;
$L__BB10_153:
	add.s32 	%r213, %r59, 2;
	mul.wide.u32 	%rd223, %r213, 40;
	add.s64 	%rd224, %rd1, %rd223;
	add.s64 	%rd42, %rd224, 36;
	ld.global.u32 	%r62, [%rd224+36];
	setp.lt.s32 	%p97, %r62, 1;
	@%p97 bra 	$L__BB10_156;
	ld.u32 	%r214, [%rd40+8];
	setp.ne.s32 	%p98, %r214, %r57;
	@%p98 bra 	$L__BB10_156;
	add.s32 	%r215, %r62, -1;
	st.global.u32 	[%rd42], %r215;
$L__BB10_156:
	add.s32 	%r216, %r59, 3;
	mul.wide.u32 	%rd225, %r216, 40;
	add.s64 	%rd226, %rd1, %rd225;
	add.s64 	%rd43, %rd226, 36;
	ld.global.u32 	%r63, [%rd226+36];
	setp.lt.s32 	%p99, %r63, 1;
	@%p99 bra 	$L__BB10_159;
	ld.u32 	%r217, [%rd40+12];
	setp.ne.s32 	%p100, %r217, %r57;
	@%p100 bra 	$L__BB10_159;
	add.s32 	%r218, %r63, -1;
	st.global.u32 	[%rd43], %r218;
$L__BB10_159:
	add.s32 	%r285, %r285, 4;
	setp.ne.s32 	%p101, %r285, %r8;
	mov.u32 	%r286, %r8;
	@%p101 bra 	$L__BB10_147;
$L__BB10_160:
	setp.eq.s32 	%p102, %r7, 0;
	@%p102 bra 	$L__BB10_172;
	add.s32 	%r66, %r286, %r5;
	mul.wide.u32 	%rd227, %r66, 40;
	add.s64 	%rd228, %rd1, %rd227;
	add.s64 	%rd44, %rd228, 36;
	ld.global.u32 	%r67, [%rd228+36];
	setp.lt.s32 	%p103, %r67, 1;
	mul.wide.u32 	%rd229, %r286, 4;
	add.s64 	%rd45, %rd38, %rd229;
	@%p103 bra 	$L__BB10_164;
	ld.u32 	%r219, [%rd45];
	setp.ne.s32 	%p104, %r219, %r57;
	@%p104 bra 	$L__BB10_164;
	add.s32 	%r220, %r67, -1;
	st.global.u32 	[%rd44], %r220;
$L__BB10_164:
	setp.eq.s32 	%p105, %r7, 1;
	@%p105 bra 	$L__BB10_172;
	add.s32 	%r221, %r66, 1;
	mul.wide.u32 	%rd230, %r221, 40;
	add.s64 	%rd231, %rd1, %rd230;
	add.s64 	%rd46, %rd231, 36;
	ld.global.u32 	%r68, [%rd231+36];
	setp.lt.s32 	%p106, %r68, 1;
	@%p106 bra 	$L__BB10_168;
	ld.u32 	%r222, [%rd45+4];
	setp.ne.s32 	%p107, %r222, %r57;
	@%p107 bra 	$L__BB10_168;
	add.s32 	%r223, %r68, -1;
	st.global.u32 	[%rd46], %r223;
$L__BB10_168:
	setp.eq.s32 	%p108, %r7, 2;
	@%p108 bra 	$L__BB10_172;
	add.s32 	%r224, %r66, 2;
	mul.wide.u32 	%rd232, %r224, 40;
	add.s64 	%rd233, %rd1, %rd232;
	add.s64 	%rd47, %rd233, 36;
	ld.global.u32 	%r69, [%rd233+36];
	setp.lt.s32 	%p109, %r69, 1;
	@%p109 bra 	$L__BB10_172;
	ld.u32 	%r225, [%rd45+8];
	setp.ne.s32 	%p110, %r225, %r57;
	@%p110 bra 	$L__BB10_172;
	add.s32 	%r226, %r69, -1;
	st.global.u32 	[%rd47], %r226;
$L__BB10_172:
	add.s32 	%r227, %r57, 1;
	st.shared.u32 	[_ZZ22bc_gpu_update_edge_AOSILb0EEvPfPKiP14graph_data_aosiiPiPyS0_P15vertex_data_aosS5_mmS2_iiiiE13current_depth_0], %r227;
	mov.b16 	%rs21, 0;
	st.shared.u8 	[_ZZ22bc_gpu_update_edge_AOSILb0EEvPfPKiP14graph_data_aosiiPiPyS0_P15vertex_data_aosS5_mmS2_iiiiE6repeat], %rs21;
$L__BB10_173:
	bar.sync 	0;
	ld.shared.u32 	%r228, [_ZZ22bc_gpu_update_edge_AOSILb0EEvPfPKiP14graph_data_aosiiPiPyS0_P15vertex_data_aosS5_mmS2_iiiiE13current_depth_0];
	add.s32 	%r229, %r228, -1;
	st.shared.u32 	[_ZZ22bc_gpu_update_edge_AOSILb0EEvPfPKiP14graph_data_aosiiPiPyS0_P15vertex_data_aosS5_mmS2_iiiiE13current_depth_0], %r229;
	setp.gt.s32 	%p111, %r228, 1;
	@%p111 bra 	$L__BB10_121;
	bra.uni 	$L__BB10_107;
$L__BB10_174:
	setp.ge.s32 	%p18, %r2, %r109;
	mov.u32 	%r290, %r2;
	@%p18 bra 	$L__BB10_182;
$L__BB10_175:
	setp.eq.s32 	%p19, %r290, %r304;
	@%p19 bra 	$L__BB10_177;
	mul.wide.s32 	%rd86, %r290, 4;
	add.s64 	%rd87, %rd3, %rd86;
	ld.shared.u64 	%rd88, [_ZZ22bc_gpu_update_edge_AOSILb0EEvPfPKiP14graph_data_aosiiPiPyS0_P15vertex_data_aosS5_mmS2_iiiiE9delta_row];
	add.s64 	%rd89, %rd88, %rd86;
	ld.f32 	%f13, [%rd89];
	neg.f32 	%f14, %f13;
	atom.global.add.f32 	%f15, [%rd87], %f14;
$L__BB10_177:
	add.s32 	%r290, %r290, %r3;
	setp.lt.s32 	%p20, %r290, %r109;
	mov.u32 	%r291, %r2;
	@%p20 bra 	$L__BB10_175;
$L__BB10_178:
	setp.ne.s32 	%p21, %r291, %r304;
	@%p21 bra 	$L__BB10_180;
	ld.shared.u64 	%rd97, [_ZZ22bc_gpu_update_edge_AOSILb0EEvPfPKiP14graph_data_aosiiPiPyS0_P15vertex_data_aosS5_mmS2_iiiiE9sigma_row];
	mul.wide.u32 	%rd98, %r304, 8;
	add.s64 	%rd99, %rd97, %rd98;
	mov.b64 	%rd100, 1;
	st.u64 	[%rd99], %rd100;
	ld.shared.u64 	%rd101, [_ZZ22bc_gpu_update_edge_AOSILb0EEvPfPKiP14graph_data_aosiiPiPyS0_P15vertex_data_aosS5_mmS2_iiiiE5d_row];
	mul.wide.u32 	%rd102, %r304, 4;
	add.s64 	%rd103, %rd101, %rd102;
	mov.b32 	%r123, 0;
	st.u32 	[%rd103], %r123;
	bra.uni 	$L__BB10_181;
$L__BB10_180:
	ld.shared.u64 	%rd90, [_ZZ22bc_gpu_update_edge_AOSILb0EEvPfPKiP14graph_data_aosiiPiPyS0_P15vertex_data_aosS5_mmS2_iiiiE9sigma_row];
	mul.wide.s32 	%rd91, %r291, 8;
	add.s64 	%rd92, %rd90, %rd91;
	mov.b64 	%rd93, 0;
	st.u64 	[%rd92], %rd93;
	ld.shared.u64 	%rd94, [_ZZ22bc_gpu_update_edge_AOSILb0EEvPfPKiP14graph_data_aosiiPiPyS0_P15vertex_data_aosS5_mmS2_iiiiE5d_row];
	mul.wide.s32 	%rd95, %r291, 4;
	add.s64 	%rd96, %rd94, %rd95;
	mov.b32 	%r122, 2147483647;
	st.u32 	[%rd96], %r122;
$L__BB10_181:
	ld.shared.u64 	%rd104, [_ZZ22bc_gpu_update_edge_AOSILb0EEvPfPKiP14graph_data_aosiiPiPyS0_P15vertex_data_aosS5_mmS2_iiiiE9delta_row];
	mul.wide.s32 	%rd105, %r291, 4;
	add.s64 	%rd106, %rd104, %rd105;
	mov.b32 	%r124, 0;
	st.u32 	[%rd106], %r124;
	add.s32 	%r291, %r291, %r3;
	setp.lt.s32 	%p22, %r291, %r109;
	@%p22 bra 	$L__BB10_178;
$L__BB10_182:
	setp.ne.s32 	%p23, %r2, 0;
	@%p23 bra 	$L__BB10_184;
	mov.b32 	%r125, 0;
	st.shared.u32 	[_ZZ22bc_gpu_update_edge_AOSILb0EEvPfPKiP14graph_data_aosiiPiPyS0_P15vertex_data_aosS5_mmS2_iiiiE13current_depth_1], %r125;
	mov.b16 	%rs4, 0;
	st.shared.u8 	[_ZZ22bc_gpu_update_edge_AOSILb0EEvPfPKiP14graph_data_aosiiPiPyS0_P15vertex_data_aosS5_mmS2_iiiiE4done_1], %rs4;
$L__BB10_184:
	bar.sync 	0;
	ld.shared.u8 	%rs5, [_ZZ22bc_gpu_update_edge_AOSILb0EEvPfPKiP14graph_data_aosiiPiPyS0_P15vertex_data_aosS5_mmS2_iiiiE4done_1];
	setp.ne.s16 	%p24, %rs5, 0;
	@%p24 bra 	$L__BB10_194;
$L__BB10_185:
	setp.ge.s32 	%p25, %r2, %r4;
	bar.sync 	0;
	mov.b16 	%rs6, 1;
	st.shared.u8 	[_ZZ22bc_gpu_update_edge_AOSILb0EEvPfPKiP14graph_data_aosiiPiPyS0_P15vertex_data_aosS5_mmS2_iiiiE4done_1], %rs6;
	bar.sync 	0;
	@%p25 bra 	$L__BB10_193;
	ld.shared.u32 	%r292, [_ZZ22bc_gpu_update_edge_AOSILb0EEvPfPKiP14graph_data_aosiiPiPyS0_P15vertex_data_aosS5_mmS2_iiiiE13current_depth_1];
	ld.shared.u64 	%rd328, [_ZZ22bc_gpu_update_edge_AOSILb0EEvPfPKiP14graph_data_aosiiPiPyS0_P15vertex_data_aosS5_mmS2_iiiiE5d_row];
	mov.u32 	%r294, %r2;
$L__BB10_187:
	mul.wide.s32 	%rd107, %r294, 8;
	add.s64 	%rd53, %rd2, %rd107;
	ld.global.u32 	%r84, [%rd53];
	mul.wide.s32 	%rd108, %r84, 4;
	add.s64 	%rd109, %rd328, %rd108;
	ld.u32 	%r126, [%rd109];
	setp.ne.s32 	%p26, %r126, %r292;
	@%p26 bra 	$L__BB10_192;
	ld.global.u32 	%r85, [%rd53+4];
	mul.wide.s32 	%rd110, %r85, 4;
	add.s64 	%rd54, %rd328, %rd110;
	ld.u32 	%r296, [%rd54];
	setp.ne.s32 	%p27, %r296, 2147483647;
	@%p27 bra 	$L__BB10_190;
	add.s32 	%r127, %r292, 1;
	st.u32 	[%rd54], %r127;
	mov.b16 	%rs7, 0;
	st.shared.u8 	[_ZZ22bc_gpu_update_edge_AOSILb0EEvPfPKiP14graph_data_aosiiPiPyS0_P15vertex_data_aosS5_mmS2_iiiiE4done_1], %rs7;
	ld.shared.u64 	%rd328, [_ZZ22bc_gpu_update_edge_AOSILb0EEvPfPKiP14graph_data_aosiiPiPyS0_P15vertex_data_aosS5_mmS2_iiiiE5d_row];
	add.s64 	%rd112, %rd328, %rd110;
	ld.u32 	%r296, [%rd112];
	ld.shared.u32 	%r292, [_ZZ22bc_gpu_update_edge_AOSILb0EEvPfPKiP14graph_data_aosiiPiPyS0_P15vertex_data_aosS5_mmS2_iiiiE13current_depth_1];
$L__BB10_190:
	add.s32 	%r128, %r292, 1;
	setp.ne.s32 	%p28, %r296, %r128;
	@%p28 bra 	$L__BB10_192;
	ld.shared.u64 	%rd113, [_ZZ22bc_gpu_update_edge_AOSILb0EEvPfPKiP14graph_data_aosiiPiPyS0_P15vertex_data_aosS5_mmS2_iiiiE9sigma_row];
	mul.wide.s32 	%rd114, %r85, 8;
	add.s64 	%rd115, %rd113, %rd114;
	mul.wide.s32 	%rd116, %r84, 8;
	add.s64 	%rd117, %rd113, %rd116;
	ld.u64 	%rd118, [%rd117];
	atom.add.u64 	%rd119, [%rd115], %rd118;
	ld.shared.u64 	%rd328, [_ZZ22bc_gpu_update_edge_AOSILb0EEvPfPKiP14graph_data_aosiiPiPyS0_P15vertex_data_aosS5_mmS2_iiiiE5d_row];
$L__BB10_192:
	add.s32 	%r294, %r294, %r3;
	setp.lt.s32 	%p29, %r294, %r4;
	@%p29 bra 	$L__BB10_187;
$L__BB10_193:
	bar.sync 	0;
	ld.shared.u32 	%r129, [_ZZ22bc_gpu_update_edge_AOSILb0EEvPfPKiP14graph_data_aosiiPiPyS0_P15vertex_data_aosS5_mmS2_iiiiE13current_depth_1];
	add.s32 	%r130, %r129, 1;
	st.shared.u32 	[_ZZ22bc_gpu_update_edge_AOSILb0EEvPfPKiP14graph_data_aosiiPiPyS0_P15vertex_data_aosS5_mmS2_iiiiE13current_depth_1], %r130;
	ld.shared.u8 	%rs8, [_ZZ22bc_gpu_update_edge_AOSILb0EEvPfPKiP14graph_data_aosiiPiPyS0_P15vertex_data_aosS5_mmS2_iiiiE4done_1];
	setp.eq.s16 	%p30, %rs8, 0;
	@%p30 bra 	$L__BB10_185;
$L__BB10_194:
	bar.sync 	0;
	ld.shared.u32 	%r131, [_ZZ22bc_gpu_update_edge_AOSILb0EEvPfPKiP14graph_data_aosiiPiPyS0_P15vertex_data_aosS5_mmS2_iiiiE13current_depth_1];
	add.s32 	%r300, %r131, -1;
	st.shared.u32 	[_ZZ22bc_gpu_update_edge_AOSILb0EEvPfPKiP14graph_data_aosiiPiPyS0_P15vertex_data_aosS5_mmS2_iiiiE13current_depth_1], %r300;
	setp.lt.s32 	%p31, %r131, 2;
	@%p31 bra 	$L__BB10_195;
	bra.uni 	$L__BB10_203;
$L__BB10_195:
	setp.ge.s32 	%p37, %r2, %r109;
	mov.u32 	%r303, %r2;
	@%p37 bra 	$L__BB10_199;
$L__BB10_196:
	setp.eq.s32 	%p38, %r303, %r304;
	@%p38 bra 	$L__BB10_198;
	mul.wide.s32 	%rd137, %r303, 4;
	add.s64 	%rd138, %rd3, %rd137;
	ld.shared.u64 	%rd139, [_ZZ22bc_gpu_update_edge_AOSILb0EEvPfPKiP14graph_data_aosiiPiPyS0_P15vertex_data_aosS5_mmS2_iiiiE9delta_row];
	add.s64 	%rd140, %rd139, %rd137;
	ld.f32 	%f23, [%rd140];
	atom.global.add.f32 	%f24, [%rd138], %f23;
$L__BB10_198:
	add.s32 	%r303, %r303, %r3;
	setp.lt.s32 	%p39, %r303, %r109;
	@%p39 bra 	$L__BB10_196;
$L__BB10_199:
	bar.sync 	0;
$L__BB10_200:
	setp.eq.s32 	%p149, %r304, %r1;
	selp.b32 	%r304, %r6, %r304, %p149;
	bar.sync 	0;
$L__BB10_201:
	add.s32 	%r304, %r304, 1;
	setp.lt.s32 	%p150, %r304, %r111;
	@%p150 bra 	$L__BB10_2;
$L__BB10_202:
	ret;
$L__BB10_203:
	setp.ge.s32 	%p32, %r2, %r4;
	@%p32 bra 	$L__BB10_209;
	ld.shared.u64 	%rd329, [_ZZ22bc_gpu_update_edge_AOSILb0EEvPfPKiP14graph_data_aosiiPiPyS0_P15vertex_data_aosS5_mmS2_iiiiE5d_row];
	mov.u32 	%r301, %r2;
$L__BB10_205:
	mul.wide.s32 	%rd120, %r301, 8;
	add.s64 	%rd61, %rd2, %rd120;
	ld.global.u32 	%r98, [%rd61];
	mul.wide.s32 	%rd121, %r98, 4;
	add.s64 	%rd122, %rd329, %rd121;
	ld.u32 	%r132, [%rd122];
	setp.ne.s32 	%p33, %r132, %r300;
	@%p33 bra 	$L__BB10_208;
	ld.global.u32 	%r99, [%rd61+4];
	mul.wide.s32 	%rd123, %r99, 4;
	add.s64 	%rd124, %rd329, %rd123;
	ld.u32 	%r133, [%rd124];
	add.s32 	%r134, %r133, 1;
	setp.ne.s32 	%p34, %r300, %r134;
	@%p34 bra 	$L__BB10_208;
	ld.shared.u64 	%rd125, [_ZZ22bc_gpu_update_edge_AOSILb0EEvPfPKiP14graph_data_aosiiPiPyS0_P15vertex_data_aosS5_mmS2_iiiiE9sigma_row];
	mul.wide.s32 	%rd126, %r99, 8;
	add.s64 	%rd127, %rd125, %rd126;
	ld.u64 	%rd128, [%rd127];
	cvt.rn.f32.u64 	%f16, %rd128;
	mul.wide.s32 	%rd129, %r98, 8;
	add.s64 	%rd130, %rd125, %rd129;
	ld.u64 	%rd131, [%rd130];
	cvt.rn.f32.u64 	%f17, %rd131;
	div.rn.f32 	%f18, %f16, %f17;
	ld.shared.u64 	%rd132, [_ZZ22bc_gpu_update_edge_AOSILb0EEvPfPKiP14graph_data_aosiiPiPyS0_P15vertex_data_aosS5_mmS2_iiiiE9delta_row];
	mul.wide.s32 	%rd133, %r98, 4;
	add.s64 	%rd134, %rd132, %rd133;
	ld.f32 	%f19, [%rd134];
	add.f32 	%f20, %f19, 0f3F800000;
	mul.f32 	%f21, %f18, %f20;
	mul.wide.s32 	%rd135, %r99, 4;
	add.s64 	%rd136, %rd132, %rd135;
	atom.add.f32 	%f22, [%rd136], %f21;
	ld.shared.u64 	%rd329, [_ZZ22bc_gpu_update_edge_AOSILb0EEvPfPKiP14graph_data_aosiiPiPyS0_P15vertex_data_aosS5_mmS2_iiiiE5d_row];
	ld.shared.u32 	%r300, [_ZZ22bc_gpu_update_edge_AOSILb0EEvPfPKiP14graph_data_aosiiPiPyS0_P15vertex_data_aosS5_mmS2_iiiiE13current_depth_1];
$L__BB10_208:
	add.s32 	%r301, %r301, %r3;
	setp.lt.s32 	%p35, %r301, %r4;
	@%p35 bra 	$L__BB10_205;
$L__BB10_209:
	bar.sync 	0;
	ld.shared.u32 	%r135, [_ZZ22bc_gpu_update_edge_AOSILb0EEvPfPKiP14graph_data_aosiiPiPyS0_P15vertex_data_aosS5_mmS2_iiiiE13current_depth_1];
	add.s32 	%r300, %r135, -1;
	st.shared.u32 	[_ZZ22bc_gpu_update_edge_AOSILb0EEvPfPKiP14graph_data_aosiiPiPyS0_P15vertex_data_aosS5_mmS2_iiiiE13current_depth_1], %r300;
	setp.gt.s32 	%p36, %r135, 1;
	@%p36 bra 	$L__BB10_203;
	bra.uni 	$L__BB10_195;

}
	// .globl	_Z22bc_gpu_update_edge_AOSILb1EEvPfPKiP14graph_data_aosiiPiPyS0_P15vertex_data_aosS5_mmS2_iiii
.visible .entry _Z22bc_gpu_update_edge_AOSILb1EEvPfPKiP14graph_data_aosiiPiPyS0_P15vertex_data_aosS5_mmS2_iiii(
	.param .u64 .ptr .align 1 _Z22bc_gpu_update_edge_AOSILb1EEvPfPKiP14graph_data_aosiiPiPyS0_P15vertex_data_aosS5_mmS2_iiii_param_0,
	.param .u64 .ptr .align 1 _Z22bc_gpu_update_edge_AOSILb1EEvPfPKiP14graph_data_aosiiPiPyS0_P15vertex_data_aosS5_mmS2_iiii_param_1,
	.param .u64 .ptr .align 1 _Z22bc_gpu_update_edge_AOSILb1EEvPfPKiP14graph_data_aosiiPiPyS0_P15vertex_data_aosS5_mmS2_iiii_param_2,
	.param .u32 _Z22bc_gpu_update_edge_AOSILb1EEvPfPKiP14graph_data_aosiiPiPyS0_P15vertex_data_aosS5_mmS2_iiii_param_3,
	.param .u32 _Z22bc_gpu_update_edge_AOSILb1EEvPfPKiP14graph_data_aosiiPiPyS0_P15vertex_data_aosS5_mmS2_iiii_param_4,
	.param .u64 .ptr .align 1 _Z22bc_gpu_update_edge_AOSILb1EEvPfPKiP14graph_data_aosiiPiPyS0_P15vertex_data_aosS5_mmS2_iiii_param_5,
	.param .u64 .ptr .align 1 _Z22bc_gpu_update_edge_AOSILb1EEvPfPKiP14graph_data_aosiiPiPyS0_P15vertex_data_aosS5_mmS2_iiii_param_6,
	.param .u64 .ptr .align 1 _Z22bc_gpu_update_edge_AOSILb1EEvPfPKiP14graph_data_aosiiPiPyS0_P15vertex_data_aosS5_mmS2_iiii_param_7,
	.param .u64 .ptr .align 1 _Z22bc_gpu_update_edge_AOSILb1EEvPfPKiP14graph_data_aosiiPiPyS0_P15vertex_data_aosS5_mmS2_iiii_param_8,
	.param .u64 .ptr .align 1 _Z22bc_gpu_update_edge_AOSILb1EEvPfPKiP14graph_data_aosiiPiPyS0_P15vertex_data_aosS5_mmS2_iiii_param_9,
	.param .u64 _Z22bc_gpu_update_edge_AOSILb1EEvPfPKiP14graph_data_aosiiPiPyS0_P15vertex_data_aosS5_mmS2_iiii_param_10,
	.param .u64 _Z22bc_gpu_update_edge_AOSILb1EEvPfPKiP14graph_data_aosiiPiPyS0_P15vertex_data_aosS5_mmS2_iiii_param_11,
	.param .u64 .ptr .align 1 _Z22bc_gpu_update_edge_AOSILb1EEvPfPKiP14graph_data_aosiiPiPyS0_P15vertex_data_aosS5_mmS2_iiii_param_12,
	.param .u32 _Z22bc_gpu_update_edge_AOSILb1EEvPfPKiP14graph_data_aosiiPiPyS0_P15vertex_data_aosS5_mmS2_iiii_param_13,
	.param .u32 _Z22bc_gpu_update_edge_AOSILb1EEvPfPKiP14graph_data_aosiiPiPyS0_P15vertex_data_aosS5_mmS2_iiii_param_14,
	.param .u32 _Z22bc_gpu_update_edge_AOSILb1EEvPfPKiP14graph_data_aosiiPiPyS0_P15vertex_data_aosS5_mmS2_iiii_param_15,
	.param .u32 _Z22bc_gpu_update_edge_AOSILb1EEvPfPKiP14graph_data_aosiiPiPyS0_P15vertex_data_aosS5_mmS2_iiii_param_16
)
{
	.reg .pred 	%p<152>;
	.reg .b16 	%rs<27>;
	.reg .b32 	%r<306>;
	.reg .b32 	%f<83>;
	.reg .b64 	%rd<336>;
	// demoted variable
	.shared .align 1 .u8 _ZZ22bc_gpu_update_edge_AOSILb1EEvPfPKiP14graph_data_aosiiPiPyS0_P15vertex_data_aosS5_mmS2_iiiiE7compute;
	// demoted variable
	.shared .align 4 .u32 _ZZ22bc_gpu_update_edge_AOSILb1EEvPfPKiP14graph_data_aosiiPiPyS0_P15vertex_data_aosS5_mmS2_iiiiE9recompute;
	// demoted variable
	.shared .align 4 .u32 _ZZ22bc_gpu_update_edge_AOSILb1EEvPfPKiP14graph_data_aosiiPiPyS0_P15vertex_data_aosS5_mmS2_iiiiE5u_low;
	// demoted variable
	.shared .align 4 .u32 _ZZ22bc_gpu_update_edge_AOSILb1EEvPfPKiP14graph_data_aosiiPiPyS0_P15vertex_data_aosS5_mmS2_iiiiE6u_high;
	// demoted variable
	.shared .align 8 .u64 _ZZ22bc_gpu_update_edge_AOSILb1EEvPfPKiP14graph_data_aosiiPiPyS0_P15vertex_data_aosS5_mmS2_iiiiE5d_row;
	// demoted variable
	.shared .align 8 .u64 _ZZ22bc_gpu_update_edge_AOSILb1EEvPfPKiP14graph_data_aosiiPiPyS0_P15vertex_data_aosS5_mmS2_iiiiE9sigma_row;
	// demoted variable
	.shared .align 8 .u64 _ZZ22bc_gpu_update_edge_AOSILb1EEvPfPKiP14graph_data_aosiiPiPyS0_P15vertex_data_aosS5_mmS2_iiiiE9delta_row;
	// demoted variable
	.shared .align 4 .u32 _ZZ22bc_gpu_update_edge_AOSILb1EEvPfPKiP14graph_data_aosiiPiPyS0_P15vertex_data_aosS5_mmS2_iiiiE13current_depth;
	// demoted variable
	.shared .align 1 .u8 _ZZ22bc_gpu_update_edge_AOSILb1EEvPfPKiP14graph_data_aosiiPiPyS0_P15vertex_data_aosS5_mmS2_iiiiE4done;
	// demoted variable
	.shared .align 4 .u32 _ZZ22bc_gpu_update_edge_AOSILb1EEvPfPKiP14graph_data_aosiiPiPyS0_P15vertex_data_aosS5_mmS2_iiiiE13current_depth_0;
	// demoted variable
	.shared .align 1 .u8 _ZZ22bc_gpu_update_edge_AOSILb1EEvPfPKiP14graph_data_aosiiPiPyS0_P15vertex_data_aosS5_mmS2_iiiiE4done_0;
	// demoted variable
	.shared .align 1 .u8 _ZZ22bc_gpu_update_edge_AOSILb1EEvPfPKiP14graph_data_aosiiPiPyS0_P15vertex_data_aosS5_mmS2_iiiiE10first_iter;
	// demoted variable
	.shared .align 1 .u8 _ZZ22bc_gpu_update_edge_AOSILb1EEvPfPKiP14graph_data_aosiiPiPyS0_P15vertex_data_aosS5_mmS2_iiiiE6repeat;
	// demoted variable
	.shared .align 4 .u32 _ZZ22bc_gpu_update_edge_AOSILb1EEvPfPKiP14graph_data_aosiiPiPyS0_P15vertex_data_aosS5_mmS2_iiiiE13current_depth_1;
	// demoted variable
	.shared .align 1 .u8 _ZZ22bc_gpu_update_edge_AOSILb1EEvPfPKiP14graph_data_aosiiPiPyS0_P15vertex_data_aosS5_mmS2_iiiiE4done_1;
	ld.param.u64 	%rd78, [_Z22bc_gpu_update_edge_AOSILb1EEvPfPKiP14graph_data_aosiiPiPyS0_P15vertex_data_aosS5_mmS2_iiii_param_0];
	ld.param.u64 	%rd70, [_Z22bc_gpu_update_edge_AOSILb1EEvPfPKiP14graph_data_aosiiPiPyS0_P15vertex_data_aosS5_mmS2_iiii_param_1];
	ld.param.u64 	%rd79, [_Z22bc_gpu_update_edge_AOSILb1EEvPfPKiP14graph_data_aosiiPiPyS0_P15vertex_data_aosS5_mmS2_iiii_param_2];
	ld.param.u32 	%r110, [_Z22bc_gpu_update_edge_AOSILb1EEvPfPKiP14graph_data_aosiiPiPyS0_P15vertex_data_aosS5_mmS2_iiii_param_3];
	ld.param.u32 	%r111, [_Z22bc_gpu_update_edge_AOSILb1EEvPfPKiP14graph_data_aosiiPiPyS0_P15vertex_data_aosS5_mmS2_iiii_param_4];
	ld.param.u64 	%rd71, [_Z22bc_gpu_update_edge_AOSILb1EEvPfPKiP14graph_data_aosiiPiPyS0_P15vertex_data_aosS5_mmS2_iiii_param_5];
	ld.param.u64 	%rd80, [_Z22bc_gpu_update_edge_AOSILb1EEvPfPKiP14graph_data_aosiiPiPyS0_P15vertex_data_aosS5_mmS2_iiii_param_8];
	ld.param.u64 	%rd74, [_Z22bc_gpu_update_edge_AOSILb1EEvPfPKiP14graph_data_aosiiPiPyS0_P15vertex_data_aosS5_mmS2_iiii_param_9];
	ld.param.u64 	%rd77, [_Z22bc_gpu_update_edge_AOSILb1EEvPfPKiP14graph_data_aosiiPiPyS0_P15vertex_data_aosS5_mmS2_iiii_param_12];
	ld.param.u32 	%r112, [_Z22bc_gpu_update_edge_AOSILb1EEvPfPKiP14graph_data_aosiiPiPyS0_P15vertex_data_aosS5_mmS2_iiii_param_14];
	ld.param.u32 	%r113, [_Z22bc_gpu_update_edge_AOSILb1EEvPfPKiP14graph_data_aosiiPiPyS0_P15vertex_data_aosS5_mmS2_iiii_param_15];
	ld.param.u32 	%r114, [_Z22bc_gpu_update_edge_AOSILb1EEvPfPKiP14graph_data_aosiiPiPyS0_P15vertex_data_aosS5_mmS2_iiii_param_16];
	cvta.to.global.u64 	%rd1, %rd80;
	cvta.to.global.u64 	%rd2, %rd79;
	cvta.to.global.u64 	%rd3, %rd78;
	mov.u32 	%r1, %ctaid.x;
	setp.ge.s32 	%p3, %r1, %r112;
	@%p3 bra 	$L__BB11_202;
	mov.u32 	%r2, %tid.x;
	mov.u32 	%r3, %ntid.x;
	shl.b32 	%r4, %r111, 1;
	mul.lo.s32 	%r5, %r110, %r1;
	mov.u32 	%r115, %nctaid.x;
	add.s32 	%r6, %r115, -1;
	and.b32  	%r7, %r110, 3;
	and.b32  	%r8, %r110, 2147483644;
	cvta.to.global.u64 	%rd4, %rd77;
	cvta.to.global.u64 	%rd5, %rd74;
	cvta.to.global.u64 	%rd6, %rd70;
	cvta.to.global.u64 	%rd7, %rd71;
	mov.u32 	%r305, %r1;
$L__BB11_2:
	setp.ne.s32 	%p4, %r2, 0;
	cvt.u64.u32 	%rd8, %r305;
	mul.wide.u32 	%rd81, %r305, 4;
	add.s64 	%rd82, %rd4, %rd81;
	ld.global.nc.u32 	%r10, [%rd82];
	@%p4 bra 	$L__BB11_6;
	shl.b64 	%rd83, %rd8, 2;
	add.s64 	%rd84, %rd5, %rd83;
	atom.global.exch.b32 	%r116, [%rd84], 1;
	setp.ne.s32 	%p5, %r116, 0;
	@%p5 bra 	$L__BB11_5;
	mov.b16 	%rs2, 1;
	st.shared.u8 	[_ZZ22bc_gpu_update_edge_AOSILb1EEvPfPKiP14graph_data_aosiiPiPyS0_P15vertex_data_aosS5_mmS2_iiiiE7compute], %rs2;
	bra.uni 	$L__BB11_6;
$L__BB11_5:
	mov.b16 	%rs1, 0;
	st.shared.u8 	[_ZZ22bc_gpu_update_edge_AOSILb1EEvPfPKiP14graph_data_aosiiPiPyS0_P15vertex_data_aosS5_mmS2_iiiiE7compute], %rs1;
$L__BB11_6:
	bar.sync 	0;
	ld.shared.u8 	%rs3, [_ZZ22bc_gpu_update_edge_AOSILb1EEvPfPKiP14graph_data_aosiiPiPyS0_P15vertex_data_aosS5_mmS2_iiiiE7compute];
	setp.eq.s16 	%p6, %rs3, 0;
	@%p6 bra 	$L__BB11_201;
	@%p4 bra 	$L__BB11_19;
	ld.param.u64 	%rd327, [_Z22bc_gpu_update_edge_AOSILb1EEvPfPKiP14graph_data_aosiiPiPyS0_P15vertex_data_aosS5_mmS2_iiii_param_11];
	ld.param.u64 	%rd326, [_Z22bc_gpu_update_edge_AOSILb1EEvPfPKiP14graph_data_aosiiPiPyS0_P15vertex_data_aosS5_mmS2_iiii_param_10];
	ld.param.u64 	%rd325, [_Z22bc_gpu_update_edge_AOSILb1EEvPfPKiP14graph_data_aosiiPiPyS0_P15vertex_data_aosS5_mmS2_iiii_param_7];
	ld.param.u64 	%rd324, [_Z22bc_gpu_update_edge_AOSILb1EEvPfPKiP14graph_data_aosiiPiPyS0_P15vertex_data_aosS5_mmS2_iiii_param_6];
	mul.lo.s64 	%rd85, %rd326, %rd8;
	add.s64 	%rd86, %rd7, %rd85;
	add.s64 	%rd87, %rd71, %rd85;
	st.shared.u64 	[_ZZ22bc_gpu_update_edge_AOSILb1EEvPfPKiP14graph_data_aosiiPiPyS0_P15vertex_data_aosS5_mmS2_iiiiE5d_row], %rd87;
	mad.lo.s64 	%rd88, %rd327, %rd8, %rd324;
	st.shared.u64 	[_ZZ22bc_gpu_update_edge_AOSILb1EEvPfPKiP14graph_data_aosiiPiPyS0_P15vertex_data_aosS5_mmS2_iiiiE9sigma_row], %rd88;
	add.s64 	%rd89, %rd325, %rd85;
	st.shared.u64 	[_ZZ22bc_gpu_update_edge_AOSILb1EEvPfPKiP14graph_data_aosiiPiPyS0_P15vertex_data_aosS5_mmS2_iiiiE9delta_row], %rd89;
	mul.wide.s32 	%rd90, %r113, 4;
	add.s64 	%rd91, %rd86, %rd90;
	ld.global.u32 	%r11, [%rd91];
	mul.wide.s32 	%rd92, %r114, 4;
	add.s64 	%rd93, %rd86, %rd92;
	ld.global.u32 	%r12, [%rd93];
	sub.s32 	%r13, %r11, %r12;
	setp.ne.s32 	%p8, %r13, 0;
	@%p8 bra 	$L__BB11_10;
	mov.b32 	%r121, 0;
	st.shared.u32 	[_ZZ22bc_gpu_update_edge_AOSILb1EEvPfPKiP14graph_data_aosiiPiPyS0_P15vertex_data_aosS5_mmS2_iiiiE9recompute], %r121;
	bra.uni 	$L__BB11_19;
$L__BB11_10:
	setp.ne.s32 	%p9, %r11, 2147483647;
	setp.ne.s32 	%p10, %r12, 2147483647;
	and.pred  	%p11, %p9, %p10;
	@%p11 bra 	$L__BB11_12;
	mov.b32 	%r120, 3;
	st.shared.u32 	[_ZZ22bc_gpu_update_edge_AOSILb1EEvPfPKiP14graph_data_aosiiPiPyS0_P15vertex_data_aosS5_mmS2_iiiiE9recompute], %r120;
	bra.uni 	$L__BB11_19;
$L__BB11_12:
	abs.s32 	%r117, %r13;
	setp.ne.s32 	%p12, %r117, 1;
	@%p12 bra 	$L__BB11_16;
	mov.b32 	%r119, 1;
	st.shared.u32 	[_ZZ22bc_gpu_update_edge_AOSILb1EEvPfPKiP14graph_data_aosiiPiPyS0_P15vertex_data_aosS5_mmS2_iiiiE9recompute], %r119;
	setp.le.s32 	%p14, %r11, %r12;
	@%p14 bra 	$L__BB11_15;
	st.shared.u32 	[_ZZ22bc_gpu_update_edge_AOSILb1EEvPfPKiP14graph_data_aosiiPiPyS0_P15vertex_data_aosS5_mmS2_iiiiE5u_low], %r113;
	st.shared.u32 	[_ZZ22bc_gpu_update_edge_AOSILb1EEvPfPKiP14graph_data_aosiiPiPyS0_P15vertex_data_aosS5_mmS2_iiiiE6u_high], %r114;
	bra.uni 	$L__BB11_19;
$L__BB11_15:
	st.shared.u32 	[_ZZ22bc_gpu_update_edge_AOSILb1EEvPfPKiP14graph_data_aosiiPiPyS0_P15vertex_data_aosS5_mmS2_iiiiE6u_high], %r113;
	st.shared.u32 	[_ZZ22bc_gpu_update_edge_AOSILb1EEvPfPKiP14graph_data_aosiiPiPyS0_P15vertex_data_aosS5_mmS2_iiiiE5u_low], %r114;
	bra.uni 	$L__BB11_19;
$L__BB11_16:
	mov.b32 	%r118, 2;
	st.shared.u32 	[_ZZ22bc_gpu_update_edge_AOSILb1EEvPfPKiP14graph_data_aosiiPiPyS0_P15vertex_data_aosS5_mmS2_iiiiE9recompute], %r118;
	setp.le.s32 	%p13, %r11, %r12;
	@%p13 bra 	$L__BB11_18;
	st.shared.u32 	[_ZZ22bc_gpu_update_edge_AOSILb1EEvPfPKiP14graph_data_aosiiPiPyS0_P15vertex_data_aosS5_mmS2_iiiiE5u_low], %r113;
	st.shared.u32 	[_ZZ22bc_gpu_update_edge_AOSILb1EEvPfPKiP14graph_data_aosiiPiPyS0_P15vertex_data_aosS5_mmS2_iiiiE6u_high], %r114;
	bra.uni 	$L__BB11_19;
$L__BB11_18:
	st.shared.u32 	[_ZZ22bc_gpu_update_edge_AOSILb1EEvPfPKiP14graph_data_aosiiPiPyS0_P15vertex_data_aosS5_mmS2_iiiiE6u_high], %r113;
	st.shared.u32 	[_ZZ22bc_gpu_update_edge_AOSILb1EEvPfPKiP14graph_data_aosiiPiPyS0_P15vertex_data_aosS5_mmS2_iiiiE5u_low], %r114;
$L__BB11_19:
	bar.sync 	0;
	ld.shared.u32 	%r122, [_ZZ22bc_gpu_update_edge_AOSILb1EEvPfPKiP14graph_data_aosiiPiPyS0_P15vertex_data_aosS5_mmS2_iiiiE9recompute];
	setp.eq.s32 	%p15, %r122, 3;
	@%p15 bra 	$L__BB11_174;
	setp.eq.s32 	%p16, %r122, 2;
	@%p16 bra 	$L__BB11_64;
	setp.ne.s32 	%p17, %r122, 1;
	@%p17 bra 	$L__BB11_200;
	setp.ge.s32 	%p120, %r2, %r110;
	@%p120 bra 	$L__BB11_28;
	ld.shared.u32 	%r14, [_ZZ22bc_gpu_update_edge_AOSILb1EEvPfPKiP14graph_data_aosiiPiPyS0_P15vertex_data_aosS5_mmS2_iiiiE5u_low];
	ld.shared.u64 	%rd9, [_ZZ22bc_gpu_update_edge_AOSILb1EEvPfPKiP14graph_data_aosiiPiPyS0_P15vertex_data_aosS5_mmS2_iiiiE9sigma_row];
	ld.shared.u32 	%r237, [_ZZ22bc_gpu_update_edge_AOSILb1EEvPfPKiP14graph_data_aosiiPiPyS0_P15vertex_data_aosS5_mmS2_iiiiE6u_high];
	mul.wide.s32 	%rd257, %r237, 8;
	add.s64 	%rd10, %rd9, %rd257;
	add.s32 	%r238, %r14, %r5;
	mul.wide.u32 	%rd258, %r238, 40;
	add.s64 	%rd11, %rd1, %rd258;
	mul.wide.s32 	%rd259, %r14, 8;
	add.s64 	%rd12, %rd9, %rd259;
	mov.u32 	%r272, %r2;
$L__BB11_24:
	setp.ne.s32 	%p121, %r272, %r14;
	@%p121 bra 	$L__BB11_26;
	mov.b32 	%r241, -1;
	st.global.u32 	[%rd11], %r241;
	ld.u64 	%rd265, [%rd12];
	ld.u64 	%rd266, [%rd10];
	add.s64 	%rd267, %rd266, %rd265;
	st.global.u64 	[%rd11+8], %rd267;
	bra.uni 	$L__BB11_27;
$L__BB11_26:
	add.s32 	%r239, %r272, %r5;
	mul.wide.u32 	%rd260, %r239, 40;
	add.s64 	%rd261, %rd1, %rd260;
	mov.b32 	%r240, 0;
	st.global.u32 	[%rd261], %r240;
	mul.wide.s32 	%rd262, %r272, 8;
	add.s64 	%rd263, %rd9, %rd262;
	ld.u64 	%rd264, [%rd263];
	st.global.u64 	[%rd261+8], %rd264;
$L__BB11_27:
	add.s32 	%r242, %r272, %r5;
	mul.wide.u32 	%rd268, %r242, 40;
	add.s64 	%rd269, %rd1, %rd268;
	mov.b32 	%r243, 0;
	st.global.u32 	[%rd269+16], %r243;
	add.s32 	%r272, %r272, %r3;
	setp.lt.s32 	%p122, %r272, %r110;
	@%p122 bra 	$L__BB11_24;
$L__BB11_28:
	setp.ne.s32 	%p123, %r2, 0;
	@%p123 bra 	$L__BB11_30;
	ld.shared.u64 	%rd270, [_ZZ22bc_gpu_update_edge_AOSILb1EEvPfPKiP14graph_data_aosiiPiPyS0_P15vertex_data_aosS5_mmS2_iiiiE5d_row];
	ld.shared.u32 	%r244, [_ZZ22bc_gpu_update_edge_AOSILb1EEvPfPKiP14graph_data_aosiiPiPyS0_P15vertex_data_aosS5_mmS2_iiiiE5u_low];
	mul.wide.s32 	%rd271, %r244, 4;
	add.s64 	%rd272, %rd270, %rd271;
	ld.u32 	%r245, [%rd272];
	st.shared.u32 	[_ZZ22bc_gpu_update_edge_AOSILb1EEvPfPKiP14graph_data_aosiiPiPyS0_P15vertex_data_aosS5_mmS2_iiiiE13current_depth], %r245;
	mov.b16 	%rs22, 0;
	st.shared.u8 	[_ZZ22bc_gpu_update_edge_AOSILb1EEvPfPKiP14graph_data_aosiiPiPyS0_P15vertex_data_aosS5_mmS2_iiiiE4done], %rs22;
$L__BB11_30:
	bar.sync 	0;
	ld.shared.u8 	%rs23, [_ZZ22bc_gpu_update_edge_AOSILb1EEvPfPKiP14graph_data_aosiiPiPyS0_P15vertex_data_aosS5_mmS2_iiiiE4done];
	setp.ne.s16 	%p124, %rs23, 0;
	@%p124 bra 	$L__BB11_40;
$L__BB11_31:
	setp.ge.s32 	%p125, %r2, %r4;
	bar.sync 	0;
	mov.b16 	%rs24, 1;
	st.shared.u8 	[_ZZ22bc_gpu_update_edge_AOSILb1EEvPfPKiP14graph_data_aosiiPiPyS0_P15vertex_data_aosS5_mmS2_iiiiE4done], %rs24;
	bar.sync 	0;
	@%p125 bra 	$L__BB11_39;
	ld.shared.u64 	%rd13, [_ZZ22bc_gpu_update_edge_AOSILb1EEvPfPKiP14graph_data_aosiiPiPyS0_P15vertex_data_aosS5_mmS2_iiiiE5d_row];
	ld.shared.u32 	%r17, [_ZZ22bc_gpu_update_edge_AOSILb1EEvPfPKiP14graph_data_aosiiPiPyS0_P15vertex_data_aosS5_mmS2_iiiiE13current_depth];
	add.s32 	%r18, %r17, 1;
	ld.shared.u64 	%rd14, [_ZZ22bc_gpu_update_edge_AOSILb1EEvPfPKiP14graph_data_aosiiPiPyS0_P15vertex_data_aosS5_mmS2_iiiiE9sigma_row];
	mov.u32 	%r273, %r2;
$L__BB11_33:
	mul.wide.s32 	%rd273, %r273, 8;
	add.s64 	%rd15, %rd2, %rd273;
	ld.global.u32 	%r20, [%rd15];
	mul.wide.s32 	%rd274, %r20, 4;
	add.s64 	%rd275, %rd13, %rd274;
	ld.u32 	%r246, [%rd275];
	setp.ne.s32 	%p126, %r246, %r17;
	@%p126 bra 	$L__BB11_38;
	ld.global.u32 	%r21, [%rd15+4];
	mul.wide.s32 	%rd276, %r21, 4;
	add.s64 	%rd277, %rd13, %rd276;
	ld.u32 	%r247, [%rd277];
	setp.ne.s32 	%p127, %r247, %r18;
	@%p127 bra 	$L__BB11_38;
	add.s32 	%r248, %r21, %r5;
	mul.wide.u32 	%rd278, %r248, 40;
	add.s64 	%rd16, %rd1, %rd278;
	ld.global.u32 	%r249, [%rd16];
	setp.ne.s32 	%p128, %r249, 0;
	@%p128 bra 	$L__BB11_37;
	mov.b32 	%r250, -1;
	st.global.u32 	[%rd16], %r250;
	mov.b16 	%rs25, 0;
	st.shared.u8 	[_ZZ22bc_gpu_update_edge_AOSILb1EEvPfPKiP14graph_data_aosiiPiPyS0_P15vertex_data_aosS5_mmS2_iiiiE4done], %rs25;
$L__BB11_37:
	add.s32 	%r251, %r20, %r5;
	mul.wide.u32 	%rd279, %r251, 40;
	add.s64 	%rd280, %rd1, %rd279;
	ld.global.u64 	%rd281, [%rd280+8];
	mul.wide.s32 	%rd282, %r20, 8;
	add.s64 	%rd283, %rd14, %rd282;
	ld.u64 	%rd284, [%rd283];
	sub.s64 	%rd285, %rd281, %rd284;
	atom.global.add.u64 	%rd286, [%rd16+8], %rd285;
$L__BB11_38:
	add.s32 	%r273, %r273, %r3;
	setp.lt.s32 	%p129, %r273, %r4;
	@%p129 bra 	$L__BB11_33;
$L__BB11_39:
	bar.sync 	0;
	ld.shared.u32 	%r252, [_ZZ22bc_gpu_update_edge_AOSILb1EEvPfPKiP14graph_data_aosiiPiPyS0_P15vertex_data_aosS5_mmS2_iiiiE13current_depth];
	add.s32 	%r253, %r252, 1;
	st.shared.u32 	[_ZZ22bc_gpu_update_edge_AOSILb1EEvPfPKiP14graph_data_aosiiPiPyS0_P15vertex_data_aosS5_mmS2_iiiiE13current_depth], %r253;
	ld.shared.u8 	%rs26, [_ZZ22bc_gpu_update_edge_AOSILb1EEvPfPKiP14graph_data_aosiiPiPyS0_P15vertex_data_aosS5_mmS2_iiiiE4done];
	setp.eq.s16 	%p130, %rs26, 0;
	@%p130 bra 	$L__BB11_31;
$L__BB11_40:
	bar.sync 	0;
	ld.shared.u32 	%r254, [_ZZ22bc_gpu_update_edge_AOSILb1EEvPfPKiP14graph_data_aosiiPiPyS0_P15vertex_data_aosS5_mmS2_iiiiE13current_depth];
	add.s32 	%r275, %r254, -1;
	st.shared.u32 	[_ZZ22bc_gpu_update_edge_AOSILb1EEvPfPKiP14graph_data_aosiiPiPyS0_P15vertex_data_aosS5_mmS2_iiiiE13current_depth], %r275;
	setp.lt.s32 	%p131, %r254, 3;
	@%p131 bra 	$L__BB11_41;
	bra.uni 	$L__BB11_51;
$L__BB11_41:
	setp.ge.s32 	%p143, %r2, %r110;
	mov.u32 	%r278, %r2;
	@%p143 bra 	$L__BB11_50;
$L__BB11_42:
	setp.eq.s32 	%p144, %r278, %r10;
	@%p144 bra 	$L__BB11_45;
	add.s32 	%r267, %r278, %r5;
	mul.wide.u32 	%rd310, %r267, 40;
	add.s64 	%rd23, %rd1, %rd310;
	ld.global.u32 	%r268, [%rd23];
	setp.eq.s32 	%p145, %r268, 0;
	@%p145 bra 	$L__BB11_45;
	ld.global.f32 	%f70, [%rd23+16];
	ld.shared.u64 	%rd311, [_ZZ22bc_gpu_update_edge_AOSILb1EEvPfPKiP14graph_data_aosiiPiPyS0_P15vertex_data_aosS5_mmS2_iiiiE9delta_row];
	mul.wide.s32 	%rd312, %r278, 4;
	add.s64 	%rd313, %rd311, %rd312;
	ld.f32 	%f71, [%rd313];
	sub.f32 	%f72, %f70, %f71;
	add.s64 	%rd314, %rd3, %rd312;
	atom.global.add.f32 	%f73, [%rd314], %f72;
$L__BB11_45:
	add.s32 	%r278, %r278, %r3;
	setp.lt.s32 	%p146, %r278, %r110;
	@%p146 bra 	$L__BB11_42;
	mov.u32 	%r279, %r2;
$L__BB11_47:
	add.s32 	%r269, %r279, %r5;
	mul.wide.u32 	%rd315, %r269, 40;
	add.s64 	%rd316, %rd1, %rd315;
	add.s64 	%rd24, %rd316, 8;
	ld.global.u64 	%rd317, [%rd316+8];
	ld.shared.u64 	%rd318, [_ZZ22bc_gpu_update_edge_AOSILb1EEvPfPKiP14graph_data_aosiiPiPyS0_P15vertex_data_aosS5_mmS2_iiiiE9sigma_row];
	mul.wide.s32 	%rd319, %r279, 8;
	add.s64 	%rd320, %rd318, %rd319;
	st.u64 	[%rd320], %rd317;
	ld.global.u32 	%r270, [%rd316];
	setp.eq.s32 	%p147, %r270, 0;
	@%p147 bra 	$L__BB11_49;
	ld.global.f32 	%f74, [%rd24+8];
	ld.shared.u64 	%rd321, [_ZZ22bc_gpu_update_edge_AOSILb1EEvPfPKiP14graph_data_aosiiPiPyS0_P15vertex_data_aosS5_mmS2_iiiiE9delta_row];
	mul.wide.s32 	%rd322, %r279, 4;
	add.s64 	%rd323, %rd321, %rd322;
	st.f32 	[%rd323], %f74;
$L__BB11_49:
	add.s32 	%r279, %r279, %r3;
	setp.lt.s32 	%p148, %r279, %r110;
	@%p148 bra 	$L__BB11_47;
$L__BB11_50:
	bar.sync 	0;
	bra.uni 	$L__BB11_200;
$L__BB11_51:
	setp.ge.s32 	%p132, %r2, %r4;
	@%p132 bra 	$L__BB11_63;
	ld.shared.u64 	%rd328, [_ZZ22bc_gpu_update_edge_AOSILb1EEvPfPKiP14graph_data_aosiiPiPyS0_P15vertex_data_aosS5_mmS2_iiiiE5d_row];
	mov.u32 	%r276, %r2;
$L__BB11_53:
	mul.wide.s32 	%rd287, %r276, 8;
	add.s64 	%rd19, %rd2, %rd287;
	ld.global.u32 	%r27, [%rd19];
	mul.wide.s32 	%rd288, %r27, 4;
	add.s64 	%rd289, %rd328, %rd288;
	ld.u32 	%r255, [%rd289];
	setp.ne.s32 	%p133, %r255, %r275;
	@%p133 bra 	$L__BB11_62;
	ld.global.u32 	%r28, [%rd19+4];
	mul.wide.s32 	%rd290, %r28, 4;
	add.s64 	%rd291, %rd328, %rd290;
	ld.u32 	%r256, [%rd291];
	add.s32 	%r257, %r275, -1;
	setp.ne.s32 	%p134, %r256, %r257;
	mov.f32 	%f78, 0f00000000;
	@%p134 bra 	$L__BB11_62;
	add.s32 	%r258, %r28, %r5;
	mul.wide.u32 	%rd292, %r258, 40;
	add.s64 	%rd20, %rd1, %rd292;
	ld.global.u32 	%r259, [%rd20];
	setp.eq.s32 	%p135, %r259, -1;
	@%p135 bra 	$L__BB11_58;
	atom.global.exch.b32 	%r260, [%rd20], 1;
	setp.ne.s32 	%p136, %r260, 0;
	@%p136 bra 	$L__BB11_58;
	ld.shared.u64 	%rd293, [_ZZ22bc_gpu_update_edge_AOSILb1EEvPfPKiP14graph_data_aosiiPiPyS0_P15vertex_data_aosS5_mmS2_iiiiE9delta_row];
	mul.wide.s32 	%rd294, %r28, 4;
	add.s64 	%rd295, %rd293, %rd294;
	ld.f32 	%f57, [%rd295];
	add.f32 	%f78, %f57, 0f00000000;
$L__BB11_58:
	ld.global.u64 	%rd296, [%rd20+8];
	cvt.rn.f32.u64 	%f58, %rd296;
	add.s32 	%r261, %r27, %r5;
	mul.wide.u32 	%rd297, %r261, 40;
	add.s64 	%rd298, %rd1, %rd297;
	ld.global.u64 	%rd299, [%rd298+8];
	cvt.rn.f32.u64 	%f59, %rd299;
	div.rn.f32 	%f60, %f58, %f59;
	ld.global.f32 	%f61, [%rd298+16];
	add.f32 	%f62, %f61, 0f3F800000;
	fma.rn.f32 	%f79, %f60, %f62, %f78;
	ld.global.u32 	%r262, [%rd20];
	setp.ne.s32 	%p137, %r262, 1;
	@%p137 bra 	$L__BB11_61;
	ld.shared.u32 	%r263, [_ZZ22bc_gpu_update_edge_AOSILb1EEvPfPKiP14graph_data_aosiiPiPyS0_P15vertex_data_aosS5_mmS2_iiiiE6u_high];
	setp.eq.s32 	%p138, %r28, %r263;
	ld.shared.u32 	%r264, [_ZZ22bc_gpu_update_edge_AOSILb1EEvPfPKiP14graph_data_aosiiPiPyS0_P15vertex_data_aosS5_mmS2_iiiiE5u_low];
	setp.eq.s32 	%p139, %r27, %r264;
	and.pred  	%p140, %p138, %p139;
	@%p140 bra 	$L__BB11_61;
	ld.shared.u64 	%rd300, [_ZZ22bc_gpu_update_edge_AOSILb1EEvPfPKiP14graph_data_aosiiPiPyS0_P15vertex_data_aosS5_mmS2_iiiiE9sigma_row];
	mul.wide.s32 	%rd301, %r28, 8;
	add.s64 	%rd302, %rd300, %rd301;
	ld.u64 	%rd303, [%rd302];
	cvt.rn.f32.u64 	%f63, %rd303;
	mul.wide.s32 	%rd304, %r27, 8;
	add.s64 	%rd305, %rd300, %rd304;
	ld.u64 	%rd306, [%rd305];
	cvt.rn.f32.u64 	%f64, %rd306;
	div.rn.f32 	%f65, %f63, %f64;
	ld.shared.u64 	%rd307, [_ZZ22bc_gpu_update_edge_AOSILb1EEvPfPKiP14graph_data_aosiiPiPyS0_P15vertex_data_aosS5_mmS2_iiiiE9delta_row];
	mul.wide.s32 	%rd308, %r27, 4;
	add.s64 	%rd309, %rd307, %rd308;
	ld.f32 	%f66, [%rd309];
	add.f32 	%f67, %f66, 0f3F800000;
	mul.f32 	%f68, %f65, %f67;
	sub.f32 	%f79, %f79, %f68;
$L__BB11_61:
	atom.global.add.f32 	%f69, [%rd20+16], %f79;
	ld.shared.u64 	%rd328, [_ZZ22bc_gpu_update_edge_AOSILb1EEvPfPKiP14graph_data_aosiiPiPyS0_P15vertex_data_aosS5_mmS2_iiiiE5d_row];
	ld.shared.u32 	%r275, [_ZZ22bc_gpu_update_edge_AOSILb1EEvPfPKiP14graph_data_aosiiPiPyS0_P15vertex_data_aosS5_mmS2_iiiiE13current_depth];
$L__BB11_62:
	add.s32 	%r276, %r276, %r3;
	setp.lt.s32 	%p141, %r276, %r4;
	@%p141 bra 	$L__BB11_53;
$L__BB11_63:
	bar.sync 	0;
	ld.shared.u32 	%r266, [_ZZ22bc_gpu_update_edge_AOSILb1EEvPfPKiP14graph_data_aosiiPiPyS0_P15vertex_data_aosS5_mmS2_iiiiE13current_depth];
	add.s32 	%r275, %r266, -1;
	st.shared.u32 	[_ZZ22bc_gpu_update_edge_AOSILb1EEvPfPKiP14graph_data_aosiiPiPyS0_P15vertex_data_aosS5_mmS2_iiiiE13current_depth], %r275;
	setp.gt.s32 	%p142, %r266, 2;
	@%p142 bra 	$L__BB11_51;
	bra.uni 	$L__BB11_41;
$L__BB11_64:
	setp.ge.s32 	%p40, %r2, %r110;
	@%p40 bra 	$L__BB11_70;
	ld.shared.u32 	%r37, [_ZZ22bc_gpu_update_edge_AOSILb1EEvPfPKiP14graph_data_aosiiPiPyS0_P15vertex_data_aosS5_mmS2_iiiiE5u_low];
	ld.shared.u64 	%rd149, [_ZZ22bc_gpu_update_edge_AOSILb1EEvPfPKiP14graph_data_aosiiPiPyS0_P15vertex_data_aosS5_mmS2_iiiiE9sigma_row];
	ld.shared.u32 	%r137, [_ZZ22bc_gpu_update_edge_AOSILb1EEvPfPKiP14graph_data_aosiiPiPyS0_P15vertex_data_aosS5_mmS2_iiiiE6u_high];
	mul.wide.s32 	%rd150, %r137, 8;
	add.s64 	%rd25, %rd149, %rd150;
	ld.shared.u64 	%rd151, [_ZZ22bc_gpu_update_edge_AOSILb1EEvPfPKiP14graph_data_aosiiPiPyS0_P15vertex_data_aosS5_mmS2_iiiiE5d_row];
	mul.wide.s32 	%rd152, %r37, 4;
	add.s64 	%rd26, %rd151, %rd152;
	mul.wide.s32 	%rd153, %r137, 4;
	add.s64 	%rd27, %rd151, %rd153;
	add.s32 	%r138, %r37, %r5;
	mul.wide.u32 	%rd154, %r138, 40;
	add.s64 	%rd28, %rd1, %rd154;
	mov.u32 	%r280, %r2;
$L__BB11_66:
	setp.ne.s32 	%p41, %r280, %r37;
	@%p41 bra 	$L__BB11_68;
	mov.b32 	%r141, -1;
	st.global.u32 	[%rd28], %r141;
	ld.u64 	%rd158, [%rd25];
	st.global.u64 	[%rd28+8], %rd158;
	mov.b32 	%r142, 1;
	st.global.u32 	[%rd28+20], %r142;
	ld.u32 	%r143, [%rd26];
	ld.u32 	%r144, [%rd27];
	not.b32 	%r145, %r144;
	add.s32 	%r146, %r143, %r145;
	st.global.v2.u32 	[%rd28+24], {%r146, %r142};
	bra.uni 	$L__BB11_69;
$L__BB11_68:
	add.s32 	%r139, %r280, %r5;
	mul.wide.u32 	%rd155, %r139, 40;
	add.s64 	%rd156, %rd1, %rd155;
	mov.b32 	%r140, 0;
	st.global.u32 	[%rd156], %r140;
	mov.b64 	%rd157, 0;
	st.global.u64 	[%rd156+8], %rd157;
	st.global.u32 	[%rd156+20], %r140;
	st.global.v2.u32 	[%rd156+24], {%r140, %r140};
$L__BB11_69:
	add.s32 	%r147, %r280, %r5;
	mul.wide.u32 	%rd159, %r147, 40;
	add.s64 	%rd160, %rd1, %rd159;
	mov.b32 	%r148, 0;
	st.global.u32 	[%rd160+16], %r148;
	st.global.v2.u32 	[%rd160+32], {%r148, %r148};
	add.s32 	%r280, %r280, %r3;
	setp.lt.s32 	%p42, %r280, %r110;
	@%p42 bra 	$L__BB11_66;
$L__BB11_70:
	setp.ne.s32 	%p43, %r2, 0;
	@%p43 bra 	$L__BB11_72;
	ld.shared.u64 	%rd161, [_ZZ22bc_gpu_update_edge_AOSILb1EEvPfPKiP14graph_data_aosiiPiPyS0_P15vertex_data_aosS5_mmS2_iiiiE5d_row];
	ld.shared.u32 	%r149, [_ZZ22bc_gpu_update_edge_AOSILb1EEvPfPKiP14graph_data_aosiiPiPyS0_P15vertex_data_aosS5_mmS2_iiiiE5u_low];
	mul.wide.s32 	%rd162, %r149, 4;
	add.s64 	%rd163, %rd161, %rd162;
	ld.u32 	%r150, [%rd163];
	st.shared.u32 	[_ZZ22bc_gpu_update_edge_AOSILb1EEvPfPKiP14graph_data_aosiiPiPyS0_P15vertex_data_aosS5_mmS2_iiiiE13current_depth_0], %r150;
	mov.b16 	%rs9, 0;
	st.shared.u8 	[_ZZ22bc_gpu_update_edge_AOSILb1EEvPfPKiP14graph_data_aosiiPiPyS0_P15vertex_data_aosS5_mmS2_iiiiE4done_0], %rs9;
	mov.b16 	%rs10, 1;
	st.shared.u8 	[_ZZ22bc_gpu_update_edge_AOSILb1EEvPfPKiP14graph_data_aosiiPiPyS0_P15vertex_data_aosS5_mmS2_iiiiE10first_iter], %rs10;
$L__BB11_72:
	bar.sync 	0;
	ld.shared.u8 	%rs11, [_ZZ22bc_gpu_update_edge_AOSILb1EEvPfPKiP14graph_data_aosiiPiPyS0_P15vertex_data_aosS5_mmS2_iiiiE4done_0];
	setp.ne.s16 	%p44, %rs11, 0;
	@%p44 bra 	$L__BB11_97;
$L__BB11_73:
	setp.ge.s32 	%p45, %r2, %r110;
	bar.sync 	0;
	mov.b16 	%rs12, 1;
	st.shared.u8 	[_ZZ22bc_gpu_update_edge_AOSILb1EEvPfPKiP14graph_data_aosiiPiPyS0_P15vertex_data_aosS5_mmS2_iiiiE4done_0], %rs12;
	bar.sync 	0;
	@%p45 bra 	$L__BB11_88;
	mov.u32 	%r281, %r2;
$L__BB11_75:
	add.s32 	%r151, %r281, %r5;
	mul.wide.u32 	%rd164, %r151, 40;
	add.s64 	%rd165, %rd1, %rd164;
	add.s64 	%rd29, %rd165, 28;
	ld.global.u32 	%r152, [%rd165+28];
	setp.eq.s32 	%p46, %r152, 0;
	@%p46 bra 	$L__BB11_87;
	mul.wide.s32 	%rd166, %r281, 4;
	add.s64 	%rd167, %rd6, %rd166;
	ld.global.nc.u32 	%r282, [%rd167];
	ld.global.nc.u32 	%r42, [%rd167+4];
	setp.ge.s32 	%p47, %r282, %r42;
	ld.shared.u64 	%rd30, [_ZZ22bc_gpu_update_edge_AOSILb1EEvPfPKiP14graph_data_aosiiPiPyS0_P15vertex_data_aosS5_mmS2_iiiiE5d_row];
	add.s64 	%rd31, %rd30, %rd166;
	@%p47 bra 	$L__BB11_86;
$L__BB11_77:
	mul.wide.s32 	%rd168, %r282, 8;
	add.s64 	%rd169, %rd2, %rd168;
	ld.global.u32 	%r153, [%rd169+4];
	ld.global.u32 	%r154, [%rd29+-4];
	add.s32 	%r155, %r153, %r5;
	mul.wide.u32 	%rd170, %r155, 40;
	add.s64 	%rd171, %rd1, %rd170;
	add.s64 	%rd32, %rd171, 24;
	ld.global.u32 	%r156, [%rd171+24];
	sub.s32 	%r157, %r154, %r156;
	ld.u32 	%r158, [%rd31];
	mul.wide.s32 	%rd172, %r153, 4;
	add.s64 	%rd173, %rd30, %rd172;
	ld.u32 	%r159, [%rd173];
	not.b32 	%r160, %r158;
	add.s32 	%r161, %r157, %r160;
	add.s32 	%r44, %r161, %r159;
	setp.lt.s32 	%p48, %r44, 1;
	@%p48 bra 	$L__BB11_80;
	ld.global.u64 	%rd178, [%rd29+-20];
	atom.global.add.u64 	%rd179, [%rd32+-16], %rd178;
	mov.b32 	%r165, 1;
	st.global.u32 	[%rd32+-4], %r165;
	atom.global.max.s32 	%r166, [%rd32], %r44;
	ld.global.u32 	%r167, [%rd32+-24];
	setp.ne.s32 	%p54, %r167, 0;
	@%p54 bra 	$L__BB11_85;
	mov.b32 	%r168, -1;
	st.global.u32 	[%rd32+-24], %r168;
	mov.b16 	%rs14, 0;
	st.shared.u8 	[_ZZ22bc_gpu_update_edge_AOSILb1EEvPfPKiP14graph_data_aosiiPiPyS0_P15vertex_data_aosS5_mmS2_iiiiE4done_0], %rs14;
	mov.b32 	%r169, 1;
	st.global.u32 	[%rd32+8], %r169;
	bra.uni 	$L__BB11_85;
$L__BB11_80:
	setp.ne.s32 	%p49, %r44, 0;
	@%p49 bra 	$L__BB11_83;
	atom.global.exch.b32 	%r162, [%rd32+-24], -1;
	setp.ne.s32 	%p50, %r162, 0;
	@%p50 bra 	$L__BB11_83;
	ld.global.u64 	%rd176, [%rd29+-20];
	atom.global.add.u64 	%rd177, [%rd32+-16], %rd176;
	mov.b16 	%rs13, 0;
	st.shared.u8 	[_ZZ22bc_gpu_update_edge_AOSILb1EEvPfPKiP14graph_data_aosiiPiPyS0_P15vertex_data_aosS5_mmS2_iiiiE4done_0], %rs13;
	mov.b32 	%r164, 1;
	st.global.u32 	[%rd32+8], %r164;
	bra.uni 	$L__BB11_85;
$L__BB11_83:
	ld.global.u32 	%r163, [%rd32+-24];
	setp.ne.s32 	%p52, %r163, -1;
	or.pred  	%p53, %p49, %p52;
	@%p53 bra 	$L__BB11_85;
	ld.global.u64 	%rd174, [%rd29+-20];
	atom.global.add.u64 	%rd175, [%rd32+-16], %rd174;
$L__BB11_85:
	add.s32 	%r282, %r282, 1;
	setp.lt.s32 	%p55, %r282, %r42;
	@%p55 bra 	$L__BB11_77;
$L__BB11_86:
	ld.global.u32 	%r170, [%rd29+-4];
	ld.u32 	%r171, [%rd31];
	sub.s32 	%r172, %r171, %r170;
	st.u32 	[%rd31], %r172;
	mov.b32 	%r173, 0;
	st.global.u32 	[%rd29], %r173;
	mov.b32 	%r174, 1;
	st.global.u32 	[%rd29+8], %r174;
$L__BB11_87:
	add.s32 	%r281, %r281, %r3;
	setp.lt.s32 	%p56, %r281, %r110;
	@%p56 bra 	$L__BB11_75;
$L__BB11_88:
	setp.ge.s32 	%p57, %r2, %r110;
	bar.sync 	0;
	@%p57 bra 	$L__BB11_93;
	mov.u32 	%r283, %r2;
$L__BB11_90:
	add.s32 	%r175, %r283, %r5;
	mul.wide.u32 	%rd180, %r175, 40;
	add.s64 	%rd181, %rd1, %rd180;
	add.s64 	%rd33, %rd181, 32;
	ld.global.u32 	%r176, [%rd181+32];
	setp.ne.s32 	%p58, %r176, 1;
	@%p58 bra 	$L__BB11_92;
	mov.b32 	%r177, 1;
	st.global.u32 	[%rd33+-4], %r177;
	mov.b32 	%r178, 0;
	st.global.u32 	[%rd33], %r178;
$L__BB11_92:
	add.s32 	%r283, %r283, %r3;
	setp.lt.s32 	%p59, %r283, %r110;
	@%p59 bra 	$L__BB11_90;
$L__BB11_93:
	setp.ne.s32 	%p60, %r2, 0;
	bar.sync 	0;
	@%p60 bra 	$L__BB11_96;
	ld.shared.u32 	%r179, [_ZZ22bc_gpu_update_edge_AOSILb1EEvPfPKiP14graph_data_aosiiPiPyS0_P15vertex_data_aosS5_mmS2_iiiiE13current_depth_0];
	add.s32 	%r180, %r179, 1;
	st.shared.u32 	[_ZZ22bc_gpu_update_edge_AOSILb1EEvPfPKiP14graph_data_aosiiPiPyS0_P15vertex_data_aosS5_mmS2_iiiiE13current_depth_0], %r180;
	ld.shared.u8 	%rs15, [_ZZ22bc_gpu_update_edge_AOSILb1EEvPfPKiP14graph_data_aosiiPiPyS0_P15vertex_data_aosS5_mmS2_iiiiE10first_iter];
	setp.eq.s16 	%p61, %rs15, 0;
	@%p61 bra 	$L__BB11_96;
	mov.b16 	%rs16, 0;
	st.shared.u8 	[_ZZ22bc_gpu_update_edge_AOSILb1EEvPfPKiP14graph_data_aosiiPiPyS0_P15vertex_data_aosS5_mmS2_iiiiE10first_iter], %rs16;
$L__BB11_96:
	ld.shared.u8 	%rs17, [_ZZ22bc_gpu_update_edge_AOSILb1EEvPfPKiP14graph_data_aosiiPiPyS0_P15vertex_data_aosS5_mmS2_iiiiE4done_0];
	setp.eq.s16 	%p62, %rs17, 0;
	@%p62 bra 	$L__BB11_73;
$L__BB11_97:
	setp.ge.s32 	%p63, %r2, %r110;
	bar.sync 	0;
	@%p63 bra 	$L__BB11_104;
	ld.shared.u32 	%r49, [_ZZ22bc_gpu_update_edge_AOSILb1EEvPfPKiP14graph_data_aosiiPiPyS0_P15vertex_data_aosS5_mmS2_iiiiE5u_low];
	ld.shared.u64 	%rd34, [_ZZ22bc_gpu_update_edge_AOSILb1EEvPfPKiP14graph_data_aosiiPiPyS0_P15vertex_data_aosS5_mmS2_iiiiE9sigma_row];
	mov.u32 	%r284, %r2;
$L__BB11_99:
	setp.eq.s32 	%p64, %r284, %r49;
	add.s32 	%r181, %r284, %r5;
	mul.wide.u32 	%rd182, %r181, 40;
	add.s64 	%rd183, %rd1, %rd182;
	add.s64 	%rd35, %rd183, 20;
	@%p64 bra 	$L__BB11_101;
	ld.global.u32 	%r182, [%rd35];
	setp.eq.s32 	%p65, %r182, 0;
	@%p65 bra 	$L__BB11_102;
$L__BB11_101:
	ld.global.u32 	%r183, [%rd35+-20];
	setp.ne.s32 	%p66, %r183, 0;
	@%p66 bra 	$L__BB11_103;
$L__BB11_102:
	mul.wide.s32 	%rd184, %r284, 8;
	add.s64 	%rd185, %rd34, %rd184;
	ld.u64 	%rd186, [%rd185];
	ld.global.u64 	%rd187, [%rd35+-12];
	add.s64 	%rd188, %rd187, %rd186;
	st.global.u64 	[%rd35+-12], %rd188;
$L__BB11_103:
	mov.b32 	%r184, 0;
	st.global.u32 	[%rd35+12], %r184;
	add.s32 	%r284, %r284, %r3;
	setp.lt.s32 	%p67, %r284, %r110;
	@%p67 bra 	$L__BB11_99;
$L__BB11_104:
	setp.ne.s32 	%p68, %r2, 0;
	bar.sync 	0;
	ld.shared.u32 	%r185, [_ZZ22bc_gpu_update_edge_AOSILb1EEvPfPKiP14graph_data_aosiiPiPyS0_P15vertex_data_aosS5_mmS2_iiiiE13current_depth_0];
	add.s32 	%r186, %r185, -1;
	st.shared.u32 	[_ZZ22bc_gpu_update_edge_AOSILb1EEvPfPKiP14graph_data_aosiiPiPyS0_P15vertex_data_aosS5_mmS2_iiiiE13current_depth_0], %r186;
	@%p68 bra 	$L__BB11_106;
	mov.b16 	%rs18, 0;
	st.shared.u8 	[_ZZ22bc_gpu_update_edge_AOSILb1EEvPfPKiP14graph_data_aosiiPiPyS0_P15vertex_data_aosS5_mmS2_iiiiE6repeat], %rs18;
$L__BB11_106:
	bar.sync 	0;
	ld.shared.u32 	%r187, [_ZZ22bc_gpu_update_edge_AOSILb1EEvPfPKiP14graph_data_aosiiPiPyS0_P15vertex_data_aosS5_mmS2_iiiiE13current_depth_0];
	setp.lt.s32 	%p69, %r187, 1;
	@%p69 bra 	$L__BB11_107;
	bra.uni 	$L__BB11_121;
$L__BB11_107:
	setp.ge.s32 	%p112, %r2, %r110;
	mov.u32 	%r288, %r2;
	@%p112 bra 	$L__BB11_120;
$L__BB11_108:
	add.s32 	%r231, %r288, %r5;
	mul.wide.u32 	%rd241, %r231, 40;
	add.s64 	%rd242, %rd1, %rd241;
	add.s64 	%rd54, %rd242, 16;
	ld.global.f32 	%f49, [%rd242+16];
	setp.geu.f32 	%p113, %f49, 0f00000000;
	@%p113 bra 	$L__BB11_110;
	mov.b32 	%r232, 0;
	st.global.u32 	[%rd54], %r232;
$L__BB11_110:
	add.s32 	%r288, %r288, %r3;
	setp.lt.s32 	%p114, %r288, %r110;
	@%p114 bra 	$L__BB11_108;
	mov.u32 	%r289, %r2;
$L__BB11_112:
	setp.eq.s32 	%p115, %r289, %r10;
	@%p115 bra 	$L__BB11_115;
	add.s32 	%r233, %r289, %r5;
	mul.wide.u32 	%rd243, %r233, 40;
	add.s64 	%rd55, %rd1, %rd243;
	ld.global.u32 	%r234, [%rd55];
	setp.eq.s32 	%p116, %r234, 0;
	@%p116 bra 	$L__BB11_115;
	ld.global.f32 	%f50, [%rd55+16];
	ld.shared.u64 	%rd244, [_ZZ22bc_gpu_update_edge_AOSILb1EEvPfPKiP14graph_data_aosiiPiPyS0_P15vertex_data_aosS5_mmS2_iiiiE9delta_row];
	mul.wide.s32 	%rd245, %r289, 4;
	add.s64 	%rd246, %rd244, %rd245;
	ld.f32 	%f51, [%rd246];
	sub.f32 	%f52, %f50, %f51;
	add.s64 	%rd247, %rd3, %rd245;
	atom.global.add.f32 	%f53, [%rd247], %f52;
$L__BB11_115:
	add.s32 	%r289, %r289, %r3;
	setp.lt.s32 	%p117, %r289, %r110;
	@%p117 bra 	$L__BB11_112;
	mov.u32 	%r290, %r2;
$L__BB11_117:
	add.s32 	%r235, %r290, %r5;
	mul.wide.u32 	%rd248, %r235, 40;
	add.s64 	%rd249, %rd1, %rd248;
	add.s64 	%rd56, %rd249, 8;
	ld.global.u64 	%rd250, [%rd249+8];
	ld.shared.u64 	%rd251, [_ZZ22bc_gpu_update_edge_AOSILb1EEvPfPKiP14graph_data_aosiiPiPyS0_P15vertex_data_aosS5_mmS2_iiiiE9sigma_row];
	mul.wide.s32 	%rd252, %r290, 8;
	add.s64 	%rd253, %rd251, %rd252;
	st.u64 	[%rd253], %rd250;
	ld.global.u32 	%r236, [%rd249];
	setp.eq.s32 	%p118, %r236, 0;
	@%p118 bra 	$L__BB11_119;
	ld.global.f32 	%f54, [%rd56+8];
	ld.shared.u64 	%rd254, [_ZZ22bc_gpu_update_edge_AOSILb1EEvPfPKiP14graph_data_aosiiPiPyS0_P15vertex_data_aosS5_mmS2_iiiiE9delta_row];
	mul.wide.s32 	%rd255, %r290, 4;
	add.s64 	%rd256, %rd254, %rd255;
	st.f32 	[%rd256], %f54;
$L__BB11_119:
	add.s32 	%r290, %r290, %r3;
	setp.lt.s32 	%p119, %r290, %r110;
	@%p119 bra 	$L__BB11_117;
$L__BB11_120:
	bar.sync 	0;
	bra.uni 	$L__BB11_200;
$L__BB11_121:
	setp.ge.s32 	%p70, %r2, %r4;
	@%p70 bra 	$L__BB11_143;
	mov.u32 	%r285, %r2;
$L__BB11_123:
	mul.wide.s32 	%rd189, %r285, 8;
	add.s64 	%rd36, %rd2, %rd189;
	ld.global.u32 	%r53, [%rd36];
	add.s32 	%r188, %r53, %r5;
	mul.wide.u32 	%rd190, %r188, 40;
	add.s64 	%rd191, %rd1, %rd190;
	add.s64 	%rd37, %rd191, 36;
	ld.global.u32 	%r189, [%rd191+36];
	setp.eq.s32 	%p71, %r189, 0;
	@%p71 bra 	$L__BB11_142;
	ld.shared.u64 	%rd38, [_ZZ22bc_gpu_update_edge_AOSILb1EEvPfPKiP14graph_data_aosiiPiPyS0_P15vertex_data_aosS5_mmS2_iiiiE5d_row];
	mul.wide.s32 	%rd192, %r53, 4;
	add.s64 	%rd193, %rd38, %rd192;
	ld.u32 	%r54, [%rd193];
	ld.shared.u32 	%r190, [_ZZ22bc_gpu_update_edge_AOSILb1EEvPfPKiP14graph_data_aosiiPiPyS0_P15vertex_data_aosS5_mmS2_iiiiE13current_depth_0];
	setp.ne.s32 	%p72, %r54, %r190;
	@%p72 bra 	$L__BB11_142;
	ld.global.u32 	%r55, [%rd36+4];
	mul.wide.s32 	%rd194, %r55, 4;
	add.s64 	%rd195, %rd38, %rd194;
	ld.u32 	%r56, [%rd195];
	add.s32 	%r191, %r54, -1;
	setp.ne.s32 	%p73, %r56, %r191;
	mov.f32 	%f80, 0f00000000;
	@%p73 bra 	$L__BB11_134;
	add.s32 	%r199, %r55, %r5;
	mul.wide.u32 	%rd209, %r199, 40;
	add.s64 	%rd39, %rd1, %rd209;
	ld.global.u32 	%r200, [%rd39];
	setp.eq.s32 	%p80, %r200, -1;
	mov.pred 	%p151, 0;
	@%p80 bra 	$L__BB11_130;
	atom.global.exch.b32 	%r201, [%rd39], 1;
	setp.eq.s32 	%p81, %r201, 0;
	@%p81 bra 	$L__BB11_129;
	ld.global.u32 	%r202, [%rd39];
	setp.gt.s32 	%p151, %r202, 0;
	bra.uni 	$L__BB11_130;
$L__BB11_129:
	ld.shared.u64 	%rd210, [_ZZ22bc_gpu_update_edge_AOSILb1EEvPfPKiP14graph_data_aosiiPiPyS0_P15vertex_data_aosS5_mmS2_iiiiE9delta_row];
	mul.wide.s32 	%rd211, %r55, 4;
	add.s64 	%rd212, %rd210, %rd211;
	ld.f32 	%f80, [%rd212];
	mov.b32 	%r203, 1;
	st.global.u32 	[%rd39], %r203;
	st.global.u32 	[%rd39+36], %r203;
	mov.pred 	%p151, -1;
$L__BB11_130:
	ld.global.u64 	%rd213, [%rd39+8];
	cvt.rn.f32.u64 	%f37, %rd213;
	ld.global.u64 	%rd214, [%rd37+-28];
	cvt.rn.f32.u64 	%f38, %rd214;
	div.rn.f32 	%f39, %f37, %f38;
	ld.global.f32 	%f40, [%rd37+-20];
	add.f32 	%f41, %f40, 0f3F800000;
	fma.rn.f32 	%f81, %f39, %f41, %f80;
	not.pred 	%p83, %p151;
	@%p83 bra 	$L__BB11_133;
	ld.shared.u32 	%r204, [_ZZ22bc_gpu_update_edge_AOSILb1EEvPfPKiP14graph_data_aosiiPiPyS0_P15vertex_data_aosS5_mmS2_iiiiE6u_high];
	setp.eq.s32 	%p84, %r55, %r204;
	ld.shared.u32 	%r205, [_ZZ22bc_gpu_update_edge_AOSILb1EEvPfPKiP14graph_data_aosiiPiPyS0_P15vertex_data_aosS5_mmS2_iiiiE5u_low];
	setp.eq.s32 	%p85, %r53, %r205;
	and.pred  	%p86, %p84, %p85;
	@%p86 bra 	$L__BB11_133;
	ld.shared.u64 	%rd215, [_ZZ22bc_gpu_update_edge_AOSILb1EEvPfPKiP14graph_data_aosiiPiPyS0_P15vertex_data_aosS5_mmS2_iiiiE9sigma_row];
	mul.wide.s32 	%rd216, %r55, 8;
	add.s64 	%rd217, %rd215, %rd216;
	ld.u64 	%rd218, [%rd217];
	cvt.rn.f32.u64 	%f42, %rd218;
	mul.wide.s32 	%rd219, %r53, 8;
	add.s64 	%rd220, %rd215, %rd219;
	ld.u64 	%rd221, [%rd220];
	cvt.rn.f32.u64 	%f43, %rd221;
	div.rn.f32 	%f44, %f42, %f43;
	ld.shared.u64 	%rd222, [_ZZ22bc_gpu_update_edge_AOSILb1EEvPfPKiP14graph_data_aosiiPiPyS0_P15vertex_data_aosS5_mmS2_iiiiE9delta_row];
	mul.wide.s32 	%rd223, %r53, 4;
	add.s64 	%rd224, %rd222, %rd223;
	ld.f32 	%f45, [%rd224];
	add.f32 	%f46, %f45, 0f3F800000;
	mul.f32 	%f47, %f44, %f46;
	sub.f32 	%f81, %f81, %f47;
$L__BB11_133:
	atom.global.add.f32 	%f48, [%rd39+16], %f81;
	bra.uni 	$L__BB11_142;
$L__BB11_134:
	setp.ne.s32 	%p74, %r56, %r54;
	@%p74 bra 	$L__BB11_142;
	ld.global.u32 	%r192, [%rd37+-16];
	setp.eq.s32 	%p75, %r192, 0;
	@%p75 bra 	$L__BB11_142;
	add.s32 	%r193, %r55, %r5;
	mul.wide.u32 	%rd196, %r193, 40;
	add.s64 	%rd197, %rd1, %rd196;
	add.s64 	%rd40, %rd197, 20;
	ld.global.u32 	%r194, [%rd197+20];
	setp.ne.s32 	%p76, %r194, 0;
	@%p76 bra 	$L__BB11_142;
	ld.global.u32 	%r195, [%rd40+-20];
	setp.ne.s32 	%p77, %r195, -1;
	mov.f32 	%f82, 0f00000000;
	@%p77 bra 	$L__BB11_139;
	ld.shared.u64 	%rd330, [_ZZ22bc_gpu_update_edge_AOSILb1EEvPfPKiP14graph_data_aosiiPiPyS0_P15vertex_data_aosS5_mmS2_iiiiE9delta_row];
	bra.uni 	$L__BB11_141;
$L__BB11_139:
	atom.global.exch.b32 	%r196, [%rd40+-20], 1;
	setp.ne.s32 	%p78, %r196, 0;
	ld.shared.u64 	%rd330, [_ZZ22bc_gpu_update_edge_AOSILb1EEvPfPKiP14graph_data_aosiiPiPyS0_P15vertex_data_aosS5_mmS2_iiiiE9delta_row];
	@%p78 bra 	$L__BB11_141;
	mul.wide.s32 	%rd198, %r55, 4;
	add.s64 	%rd199, %rd330, %rd198;
	ld.f32 	%f82, [%rd199];
	mov.b32 	%r197, 1;
	st.global.u32 	[%rd40+-20], %r197;
	mov.b32 	%r198, 2;
	st.global.u32 	[%rd40+16], %r198;
	mov.b16 	%rs19, 1;
	st.shared.u8 	[_ZZ22bc_gpu_update_edge_AOSILb1EEvPfPKiP14graph_data_aosiiPiPyS0_P15vertex_data_aosS5_mmS2_iiiiE6repeat], %rs19;
$L__BB11_141:
	ld.shared.u64 	%rd200, [_ZZ22bc_gpu_update_edge_AOSILb1EEvPfPKiP14graph_data_aosiiPiPyS0_P15vertex_data_aosS5_mmS2_iiiiE9sigma_row];
	mul.wide.s32 	%rd201, %r55, 8;
	add.s64 	%rd202, %rd200, %rd201;
	ld.u64 	%rd203, [%rd202];
	cvt.rn.f32.u64 	%f27, %rd203;
	mul.wide.s32 	%rd204, %r53, 8;
	add.s64 	%rd205, %rd200, %rd204;
	ld.u64 	%rd206, [%rd205];
	cvt.rn.f32.u64 	%f28, %rd206;
	div.rn.f32 	%f29, %f27, %f28;
	mul.wide.s32 	%rd207, %r53, 4;
	add.s64 	%rd208, %rd330, %rd207;
	ld.f32 	%f30, [%rd208];
	add.f32 	%f31, %f30, 0f3F800000;
	mul.f32 	%f32, %f29, %f31;
	sub.f32 	%f33, %f82, %f32;
	atom.global.add.f32 	%f34, [%rd40+-4], %f33;
$L__BB11_142:
	add.s32 	%r285, %r285, %r3;
	setp.lt.s32 	%p87, %r285, %r4;
	@%p87 bra 	$L__BB11_123;
$L__BB11_143:
	setp.ne.s32 	%p88, %r2, 0;
	bar.sync 	0;
	ld.shared.u8 	%rs20, [_ZZ22bc_gpu_update_edge_AOSILb1EEvPfPKiP14graph_data_aosiiPiPyS0_P15vertex_data_aosS5_mmS2_iiiiE6repeat];
	setp.eq.s16 	%p89, %rs20, 0;
	or.pred  	%p90, %p88, %p89;
	@%p90 bra 	$L__BB11_173;
	setp.lt.s32 	%p91, %r110, 1;
	ld.shared.u32 	%r58, [_ZZ22bc_gpu_update_edge_AOSILb1EEvPfPKiP14graph_data_aosiiPiPyS0_P15vertex_data_aosS5_mmS2_iiiiE13current_depth_0];
	@%p91 bra 	$L__BB11_172;
	setp.lt.u32 	%p92, %r110, 4;
	mov.b32 	%r287, 0;
	ld.shared.u64 	%rd44, [_ZZ22bc_gpu_update_edge_AOSILb1EEvPfPKiP14graph_data_aosiiPiPyS0_P15vertex_data_aosS5_mmS2_iiiiE5d_row];
	@%p92 bra 	$L__BB11_160;
	mov.b32 	%r286, 0;
$L__BB11_147:
	add.s32 	%r60, %r286, %r5;
	mul.wide.u32 	%rd225, %r60, 40;
	add.s64 	%rd226, %rd1, %rd225;
	add.s64 	%rd45, %rd226, 36;
	ld.global.u32 	%r61, [%rd226+36];
	setp.lt.s32 	%p93, %r61, 1;
	mul.wide.u32 	%rd227, %r286, 4;
	add.s64 	%rd46, %rd44, %rd227;
	@%p93 bra 	$L__BB11_150;
	ld.u32 	%r209, [%rd46];
	setp.ne.s32 	%p94, %r209, %r58;
	@%p94 bra 	$L__BB11_150;
	add.s32 	%r210, %r61, -1;
	st.global.u32 	[%rd45], %r210;
$L__BB11_150:
	add.s32 	%r211, %r60, 1;
	mul.wide.u32 	%rd228, %r211, 40;
	add.s64 	%rd229, %rd1, %rd228;
	add.s64 	%rd47, %rd229, 36;
	ld.global.u32 	%r62, [%rd229+36];
	setp.lt.s32 	%p95, %r62, 1;
	@%p95 bra 	$L__BB11_153;
	ld.u32 	%r212, [%rd46+4];
	setp.ne.s32 	%p96, %r212, %r58;
	@%p96 bra 	$L__BB11_153;
	add.s32 	%r213, %r62, -1;
	st.global.u32 	[%rd47], %r213;
$L__BB11_153:
	add.s32 	%r214, %r60, 2;
	mul.wide.u32 	%rd230, %r214, 40;
	add.s64 	%rd231, %rd1, %rd230;
	add.s64 	%rd48, %rd231, 36;
	ld.global.u32 	%r63, [%rd231+36];
	setp.lt.s32 	%p97, %r63, 1;
	@%p97 bra 	$L__BB11_156;
	ld.u32 	%r215, [%rd46+8];
	setp.ne.s32 	%p98, %r215, %r58;
	@%p98 bra 	$L__BB11_156;
	add.s32 	%r216, %r63, -1;
	st.global.u32 	[%rd48], %r216;
$L__BB11_156:
	add.s32 	%r217, %r60, 3;
	mul.wide.u32 	%rd232, %r217, 40;
	add.s64 	%rd233, %rd1, %rd232;
	add.s64 	%rd49, %rd233, 36;
	ld.global.u32 	%r64, [%rd233+36];
	setp.lt.s32 	%p99, %r64, 1;
	@%p99 bra 	$L__BB11_159;
	ld.u32 	%r218, [%rd46+12];
	setp.ne.s32 	%p100, %r218, %r58;
	@%p100 bra 	$L__BB11_159;
	add.s32 	%r219, %r64, -1;
	st.global.u32 	[%rd49], %r219;
$L__BB11_159:
	add.s32 	%r286, %r286, 4;
	setp.ne.s32 	%p101, %r286, %r8;
	mov.u32 	%r287, %r8;
	@%p101 bra 	$L__BB11_147;
$L__BB11_160:
	setp.eq.s32 	%p102, %r7, 0;
	@%p102 bra 	$L__BB11_172;
	add.s32 	%r67, %r287, %r5;
	mul.wide.u32 	%rd234, %r67, 40;
	add.s64 	%rd235, %rd1, %rd234;
	add.s64 	%rd50, %rd235, 36;
	ld.global.u32 	%r68, [%rd235+36];
	setp.lt.s32 	%p103, %r68, 1;
	mul.wide.u32 	%rd236, %r287, 4;
	add.s64 	%rd51, %rd44, %rd236;
	@%p103 bra 	$L__BB11_164;
	ld.u32 	%r220, [%rd51];
	setp.ne.s32 	%p104, %r220, %r58;
	@%p104 bra 	$L__BB11_164;
	add.s32 	%r221, %r68, -1;
	st.global.u32 	[%rd50], %r221;
$L__BB11_164:
	setp.eq.s32 	%p105, %r7, 1;
	@%p105 bra 	$L__BB11_172;
	add.s32 	%r222, %r67, 1;
	mul.wide.u32 	%rd237, %r222, 40;
	add.s64 	%rd238, %rd1, %rd237;
	add.s64 	%rd52, %rd238, 36;
	ld.global.u32 	%r69, [%rd238+36];
	setp.lt.s32 	%p106, %r69, 1;
	@%p106 bra 	$L__BB11_168;
	ld.u32 	%r223, [%rd51+4];
	setp.ne.s32 	%p107, %r223, %r58;
	@%p107 bra 	$L__BB11_168;
	add.s32 	%r224, %r69, -1;
	st.global.u32 	[%rd52], %r224;
$L__BB11_168:
	setp.eq.s32 	%p108, %r7, 2;
	@%p108 bra 	$L__BB11_172;
	add.s32 	%r225, %r67, 2;
	mul.wide.u32 	%rd239, %r225, 40;
	add.s64 	%rd240, %rd1, %rd239;
	add.s64 	%rd53, %rd240, 36;
	ld.global.u32 	%r70, [%rd240+36];
	setp.lt.s32 	%p109, %r70, 1;
	@%p109 bra 	$L__BB11_172;
	ld.u32 	%r226, [%rd51+8];
	setp.ne.s32 	%p110, %r226, %r58;
	@%p110 bra 	$L__BB11_172;
	add.s32 	%r227, %r70, -1;
	st.global.u32 	[%rd53], %r227;
$L__BB11_172:
	add.s32 	%r228, %r58, 1;
	st.shared.u32 	[_ZZ22bc_gpu_update_edge_AOSILb1EEvPfPKiP14graph_data_aosiiPiPyS0_P15vertex_data_aosS5_mmS2_iiiiE13current_depth_0], %r228;
	mov.b16 	%rs21, 0;
	st.shared.u8 	[_ZZ22bc_gpu_update_edge_AOSILb1EEvPfPKiP14graph_data_aosiiPiPyS0_P15vertex_data_aosS5_mmS2_iiiiE6repeat], %rs21;
$L__BB11_173:
	bar.sync 	0;
	ld.shared.u32 	%r229, [_ZZ22bc_gpu_update_edge_AOSILb1EEvPfPKiP14graph_data_aosiiPiPyS0_P15vertex_data_aosS5_mmS2_iiiiE13current_depth_0];
	add.s32 	%r230, %r229, -1;
	st.shared.u32 	[_ZZ22bc_gpu_update_edge_AOSILb1EEvPfPKiP14graph_data_aosiiPiPyS0_P15vertex_data_aosS5_mmS2_iiiiE13current_depth_0], %r230;
	setp.gt.s32 	%p111, %r229, 1;
	@%p111 bra 	$L__BB11_121;
	bra.uni 	$L__BB11_107;
$L__BB11_174:
	setp.ge.s32 	%p18, %r2, %r110;
	mov.u32 	%r291, %r2;
	@%p18 bra 	$L__BB11_182;
$L__BB11_175:
	setp.eq.s32 	%p19, %r291, %r10;
	@%p19 bra 	$L__BB11_177;
	mul.wide.s32 	%rd94, %r291, 4;
	add.s64 	%rd95, %rd3, %rd94;
	ld.shared.u64 	%rd96, [_ZZ22bc_gpu_update_edge_AOSILb1EEvPfPKiP14graph_data_aosiiPiPyS0_P15vertex_data_aosS5_mmS2_iiiiE9delta_row];
	add.s64 	%rd97, %rd96, %rd94;
	ld.f32 	%f13, [%rd97];
	neg.f32 	%f14, %f13;
	atom.global.add.f32 	%f15, [%rd95], %f14;
$L__BB11_177:
	add.s32 	%r291, %r291, %r3;
	setp.lt.s32 	%p20, %r291, %r110;
	mov.u32 	%r292, %r2;
	@%p20 bra 	$L__BB11_175;
$L__BB11_178:
	setp.ne.s32 	%p21, %r292, %r10;
	@%p21 bra 	$L__BB11_180;
	ld.shared.u64 	%rd105, [_ZZ22bc_gpu_update_edge_AOSILb1EEvPfPKiP14graph_data_aosiiPiPyS0_P15vertex_data_aosS5_mmS2_iiiiE9sigma_row];
	mul.wide.s32 	%rd106, %r10, 8;
	add.s64 	%rd107, %rd105, %rd106;
	mov.b64 	%rd108, 1;
	st.u64 	[%rd107], %rd108;
	ld.shared.u64 	%rd109, [_ZZ22bc_gpu_update_edge_AOSILb1EEvPfPKiP14graph_data_aosiiPiPyS0_P15vertex_data_aosS5_mmS2_iiiiE5d_row];
	mul.wide.s32 	%rd110, %r10, 4;
	add.s64 	%rd111, %rd109, %rd110;
	mov.b32 	%r124, 0;
	st.u32 	[%rd111], %r124;
	bra.uni 	$L__BB11_181;
$L__BB11_180:
	ld.shared.u64 	%rd98, [_ZZ22bc_gpu_update_edge_AOSILb1EEvPfPKiP14graph_data_aosiiPiPyS0_P15vertex_data_aosS5_mmS2_iiiiE9sigma_row];
	mul.wide.s32 	%rd99, %r292, 8;
	add.s64 	%rd100, %rd98, %rd99;
	mov.b64 	%rd101, 0;
	st.u64 	[%rd100], %rd101;
	ld.shared.u64 	%rd102, [_ZZ22bc_gpu_update_edge_AOSILb1EEvPfPKiP14graph_data_aosiiPiPyS0_P15vertex_data_aosS5_mmS2_iiiiE5d_row];
	mul.wide.s32 	%rd103, %r292, 4;
	add.s64 	%rd104, %rd102, %rd103;
	mov.b32 	%r123, 2147483647;
	st.u32 	[%rd104], %r123;
$L__BB11_181:
	ld.shared.u64 	%rd112, [_ZZ22bc_gpu_update_edge_AOSILb1EEvPfPKiP14graph_data_aosiiPiPyS0_P15vertex_data_aosS5_mmS2_iiiiE9delta_row];
	mul.wide.s32 	%rd113, %r292, 4;
	add.s64 	%rd114, %rd112, %rd113;
	mov.b32 	%r125, 0;
	st.u32 	[%rd114], %r125;
	add.s32 	%r292, %r292, %r3;
	setp.lt.s32 	%p22, %r292, %r110;
	@%p22 bra 	$L__BB11_178;
$L__BB11_182:
	setp.ne.s32 	%p23, %r2, 0;
	@%p23 bra 	$L__BB11_184;
	mov.b32 	%r126, 0;
	st.shared.u32 	[_ZZ22bc_gpu_update_edge_AOSILb1EEvPfPKiP14graph_data_aosiiPiPyS0_P15vertex_data_aosS5_mmS2_iiiiE13current_depth_1], %r126;
	mov.b16 	%rs4, 0;
	st.shared.u8 	[_ZZ22bc_gpu_update_edge_AOSILb1EEvPfPKiP14graph_data_aosiiPiPyS0_P15vertex_data_aosS5_mmS2_iiiiE4done_1], %rs4;
$L__BB11_184:
	bar.sync 	0;
	ld.shared.u8 	%rs5, [_ZZ22bc_gpu_update_edge_AOSILb1EEvPfPKiP14graph_data_aosiiPiPyS0_P15vertex_data_aosS5_mmS2_iiiiE4done_1];
	setp.ne.s16 	%p24, %rs5, 0;
	@%p24 bra 	$L__BB11_194;
$L__BB11_185:
	setp.ge.s32 	%p25, %r2, %r4;
	bar.sync 	0;
	mov.b16 	%rs6, 1;
	st.shared.u8 	[_ZZ22bc_gpu_update_edge_AOSILb1EEvPfPKiP14graph_data_aosiiPiPyS0_P15vertex_data_aosS5_mmS2_iiiiE4done_1], %rs6;
	bar.sync 	0;
	@%p25 bra 	$L__BB11_193;
	ld.shared.u32 	%r293, [_ZZ22bc_gpu_update_edge_AOSILb1EEvPfPKiP14graph_data_aosiiPiPyS0_P15vertex_data_aosS5_mmS2_iiiiE13current_depth_1];
	ld.shared.u64 	%rd333, [_ZZ22bc_gpu_update_edge_AOSILb1EEvPfPKiP14graph_data_aosiiPiPyS0_P15vertex_data_aosS5_mmS2_iiiiE5d_row];
	mov.u32 	%r295, %r2;
$L__BB11_187:
	mul.wide.s32 	%rd115, %r295, 8;
	add.s64 	%rd59, %rd2, %rd115;
	ld.global.u32 	%r85, [%rd59];
	mul.wide.s32 	%rd116, %r85, 4;
	add.s64 	%rd117, %rd333, %rd116;
	ld.u32 	%r127, [%rd117];
	setp.ne.s32 	%p26, %r127, %r293;
	@%p26 bra 	$L__BB11_192;
	ld.global.u32 	%r86, [%rd59+4];
	mul.wide.s32 	%rd118, %r86, 4;
	add.s64 	%rd60, %rd333, %rd118;
	ld.u32 	%r297, [%rd60];
	setp.ne.s32 	%p27, %r297, 2147483647;
	@%p27 bra 	$L__BB11_190;
	add.s32 	%r128, %r293, 1;
	st.u32 	[%rd60], %r128;
	mov.b16 	%rs7, 0;
	st.shared.u8 	[_ZZ22bc_gpu_update_edge_AOSILb1EEvPfPKiP14graph_data_aosiiPiPyS0_P15vertex_data_aosS5_mmS2_iiiiE4done_1], %rs7;
	ld.shared.u64 	%rd333, [_ZZ22bc_gpu_update_edge_AOSILb1EEvPfPKiP14graph_data_aosiiPiPyS0_P15vertex_data_aosS5_mmS2_iiiiE5d_row];
	mul.wide.s32 	%rd119, %r86, 4;
	add.s64 	%rd120, %rd333, %rd119;
	ld.u32 	%r297, [%rd120];
	ld.shared.u32 	%r293, [_ZZ22bc_gpu_update_edge_AOSILb1EEvPfPKiP14graph_data_aosiiPiPyS0_P15vertex_data_aosS5_mmS2_iiiiE13current_depth_1];
$L__BB11_190:
	add.s32 	%r129, %r293, 1;
	setp.ne.s32 	%p28, %r297, %r129;
	@%p28 bra 	$L__BB11_192;
	ld.shared.u64 	%rd121, [_ZZ22bc_gpu_update_edge_AOSILb1EEvPfPKiP14graph_data_aosiiPiPyS0_P15vertex_data_aosS5_mmS2_iiiiE9sigma_row];
	mul.wide.s32 	%rd122, %r86, 8;
	add.s64 	%rd123, %rd121, %rd122;
	mul.wide.s32 	%rd124, %r85, 8;
	add.s64 	%rd125, %rd121, %rd124;
	ld.u64 	%rd126, [%rd125];
	atom.add.u64 	%rd127, [%rd123], %rd126;
	ld.shared.u64 	%rd333, [_ZZ22bc_gpu_update_edge_AOSILb1EEvPfPKiP14graph_data_aosiiPiPyS0_P15vertex_data_aosS5_mmS2_iiiiE5d_row];
$L__BB11_192:
	add.s32 	%r295, %r295, %r3;
	setp.lt.s32 	%p29, %r295, %r4;
	@%p29 bra 	$L__BB11_187;
$L__BB11_193:
	bar.sync 	0;
	ld.shared.u32 	%r130, [_ZZ22bc_gpu_update_edge_AOSILb1EEvPfPKiP14graph_data_aosiiPiPyS0_P15vertex_data_aosS5_mmS2_iiiiE13current_depth_1];
	add.s32 	%r131, %r130, 1;
	st.shared.u32 	[_ZZ22bc_gpu_update_edge_AOSILb1EEvPfPKiP14graph_data_aosiiPiPyS0_P15vertex_data_aosS5_mmS2_iiiiE13current_depth_1], %r131;
	ld.shared.u8 	%rs8, [_ZZ22bc_gpu_update_edge_AOSILb1EEvPfPKiP14graph_data_aosiiPiPyS0_P15vertex_data_aosS5_mmS2_iiiiE4done_1];
	setp.eq.s16 	%p30, %rs8, 0;
	@%p30 bra 	$L__BB11_185;
$L__BB11_194:
	bar.sync 	0;
	ld.shared.u32 	%r132, [_ZZ22bc_gpu_update_edge_AOSILb1EEvPfPKiP14graph_data_aosiiPiPyS0_P15vertex_data_aosS5_mmS2_iiiiE13current_depth_1];
	add.s32 	%r301, %r132, -1;
	st.shared.u32 	[_ZZ22bc_gpu_update_edge_AOSILb1EEvPfPKiP14graph_data_aosiiPiPyS0_P15vertex_data_aosS5_mmS2_iiiiE13current_depth_1], %r301;
	setp.lt.s32 	%p31, %r132, 2;
	@%p31 bra 	$L__BB11_195;
	bra.uni 	$L__BB11_203;
$L__BB11_195:
	setp.ge.s32 	%p37, %r2, %r110;
	mov.u32 	%r304, %r2;
	@%p37 bra 	$L__BB11_199;
$L__BB11_196:
	setp.eq.s32 	%p38, %r304, %r10;
	@%p38 bra 	$L__BB11_198;
	mul.wide.s32 	%rd145, %r304, 4;
	add.s64 	%rd146, %rd3, %rd145;
	ld.shared.u64 	%rd147, [_ZZ22bc_gpu_update_edge_AOSILb1EEvPfPKiP14graph_data_aosiiPiPyS0_P15vertex_data_aosS5_mmS2_iiiiE9delta_row];
	add.s64 	%rd148, %rd147, %rd145;
	ld.f32 	%f23, [%rd148];
	atom.global.add.f32 	%f24, [%rd146], %f23;
$L__BB11_198:
	add.s32 	%r304, %r304, %r3;
	setp.lt.s32 	%p39, %r304, %r110;
	@%p39 bra 	$L__BB11_196;
$L__BB11_199:
	bar.sync 	0;
$L__BB11_200:
	setp.eq.s32 	%p149, %r305, %r1;
	selp.b32 	%r305, %r6, %r305, %p149;
	bar.sync 	0;
$L__BB11_201:
	add.s32 	%r305, %r305, 1;
	setp.lt.s32 	%p150, %r305, %r112;
	@%p150 bra 	$L__BB11_2;
$L__BB11_202:
	ret;
$L__BB11_203:
	setp.ge.s32 	%p32, %r2, %r4;
	@%p32 bra 	$L__BB11_209;
	ld.shared.u64 	%rd334, [_ZZ22bc_gpu_update_edge_AOSILb1EEvPfPKiP14graph_data_aosiiPiPyS0_P15vertex_data_aosS5_mmS2_iiiiE5d_row];
	mov.u32 	%r302, %r2;
$L__BB11_205:
	mul.wide.s32 	%rd128, %r302, 8;
	add.s64 	%rd67, %rd2, %rd128;
	ld.global.u32 	%r99, [%rd67];
	mul.wide.s32 	%rd129, %r99, 4;
	add.s64 	%rd130, %rd334, %rd129;
	ld.u32 	%r133, [%rd130];
	setp.ne.s32 	%p33, %r133, %r301;
	@%p33 bra 	$L__BB11_208;
	ld.global.u32 	%r100, [%rd67+4];
	mul.wide.s32 	%rd131, %r100, 4;
	add.s64 	%rd132, %rd334, %rd131;
	ld.u32 	%r134, [%rd132];
	add.s32 	%r135, %r134, 1;
	setp.ne.s32 	%p34, %r301, %r135;
	@%p34 bra 	$L__BB11_208;
	ld.shared.u64 	%rd133, [_ZZ22bc_gpu_update_edge_AOSILb1EEvPfPKiP14graph_data_aosiiPiPyS0_P15vertex_data_aosS5_mmS2_iiiiE9sigma_row];
	mul.wide.s32 	%rd134, %r100, 8;
	add.s64 	%rd135, %rd133, %rd134;
	ld.u64 	%rd136, [%rd135];
	cvt.rn.f32.u64 	%f16, %rd136;
	mul.wide.s32 	%rd137, %r99, 8;
	add.s64 	%rd138, %rd133, %rd137;
	ld.u64 	%rd139, [%rd138];
	cvt.rn.f32.u64 	%f17, %rd139;
	div.rn.f32 	%f18, %f16, %f17;
	ld.shared.u64 	%rd140, [_ZZ22bc_gpu_update_edge_AOSILb1EEvPfPKiP14graph_data_aosiiPiPyS0_P15vertex_data_aosS5_mmS2_iiiiE9delta_row];
	mul.wide.s32 	%rd141, %r99, 4;
	add.s64 	%rd142, %rd140, %rd141;
	ld.f32 	%f19, [%rd142];
	add.f32 	%f20, %f19, 0f3F800000;
	mul.f32 	%f21, %f18, %f20;
	mul.wide.s32 	%rd143, %r100, 4;
	add.s64 	%rd144, %rd140, %rd143;
	atom.add.f32 	%f22, [%rd144], %f21;
	ld.shared.u64 	%rd334, [_ZZ22bc_gpu_update_edge_AOSILb1EEvPfPKiP14graph_data_aosiiPiPyS0_P15vertex_data_aosS5_mmS2_iiiiE5d_row];
	ld.shared.u32 	%r301, [_ZZ22bc_gpu_update_edge_AOSILb1EEvPfPKiP14graph_data_aosiiPiPyS0_P15vertex_data_aosS5_mmS2_iiiiE13current_depth_1];
$L__BB11_208:
	add.s32 	%r302, %r302, %r3;
	setp.lt.s32 	%p35, %r302, %r4;
	@%p35 bra 	$L__BB11_205;
$L__BB11_209:
	bar.sync 	0;
	ld.shared.u32 	%r136, [_ZZ22bc_gpu_update_edge_AOSILb1EEvPfPKiP14graph_data_aosiiPiPyS0_P15vertex_data_aosS5_mmS2_iiiiE13current_depth_1];
	add.s32 	%r301, %r136, -1;
	st.shared.u32 	[_ZZ22bc_gpu_update_edge_AOSILb1EEvPfPKiP14graph_data_aosiiPiPyS0_P15vertex_data_aosS5_mmS2_iiiiE13current_depth_1], %r301;
	setp.gt.s32 	%p36, %r136, 1;
	@%p36 bra 	$L__BB11_203;
	bra.uni 	$L__BB11_195;

}


// ===== COMPILED SASS (sm_100) =====

	.target	sm_100

	.elftype	@"ET_EXEC"


//--------------------- .note.nv.tkinfo           --------------------------
	.section	.note.nv.tkinfo,"",@"SHT_NOTE"
	.sectionflags	@"SHF_NOTE_NV_TKINFO"
	.tkinfo
        /*0018*/ 	.word	0x00000002
        /*0030*/ 	.string	""
        /*0030*/ 	.string	"ptxas"
        /*0030*/ 	.string	"Cuda compilation tools, release 13.0, V13.0.88"
        /*0030*/ 	.string	"Build cuda_13.0.r13.0/compiler.36424714_0"
        /*0030*/ 	.string	"-arch sm_100 -m 64 "



//--------------------- .note.nv.cuinfo           --------------------------
	.section	.note.nv.cuinfo,"",@"SHT_NOTE"
	.sectionflags	@"SHF_NOTE_NV_CUINFO"
        /*0018*/ 	.short	0x0002
        /*001a*/ 	.short	0x0064
        /*001c*/ 	.short	0x0082
	.zero		2


//--------------------- .nv.info                  --------------------------
	.section	.nv.info,"",@"SHT_CUDA_INFO"
	.align	4


	//----- nvinfo : EIATTR_REGCOUNT
	.align		4
        /*0000*/ 	.byte	0x04, 0x2f
        /*0002*/ 	.short	(.L_1 - .L_0)
	.align		4
.L_0:
        /*0004*/ 	.word	index@(_Z18bc_gpu_update_edgeILb0EEvPfPKiS2_S2_iiPiPyS0_mmS2_iiii)
        /*0008*/ 	.word	0x00000026


	//----- nvinfo : EIATTR_FRAME_SIZE
	.align		4
.L_1:
        /*000c*/ 	.byte	0x04, 0x11
        /*000e*/ 	.short	(.L_3 - .L_2)
	.align		4
.L_2:
        /*0010*/ 	.word	index@($__internal_11_$__cuda_sm3x_div_rn_noftz_f32_slowpath)
        /*0014*/ 	.word	0x00000000


	//----- nvinfo : EIATTR_FRAME_SIZE
	.align		4
.L_3:
        /*0018*/ 	.byte	0x04, 0x11
        /*001a*/ 	.short	(.L_5 - .L_4)
	.align		4
.L_4:
        /*001c*/ 	.word	index@(_Z18bc_gpu_update_edgeILb0EEvPfPKiS2_S2_iiPiPyS0_mmS2_iiii)
        /*0020*/ 	.word	0x00000000


	//----- nvinfo : EIATTR_REGCOUNT
	.align		4
.L_5:
        /*0024*/ 	.byte	0x04, 0x2f
        /*0026*/ 	.short	(.L_7 - .L_6)
	.align		4
.L_6:
        /*0028*/ 	.word	index@(_Z18bc_gpu_update_edgeILb1EEvPfPKiS2_S2_iiPiPyS0_mmS2_iiii)
        /*002c*/ 	.word	0x00000020


	//----- nvinfo : EIATTR_FRAME_SIZE
	.align		4
.L_7:
        /*0030*/ 	.byte	0x04, 0x11
        /*0032*/ 	.short	(.L_9 - .L_8)
	.align		4
.L_8:
        /*0034*/ 	.word	index@($__internal_10_$__cuda_sm3x_div_rn_noftz_f32_slowpath)
        /*0038*/ 	.word	0x00000000


	//----- nvinfo : EIATTR_FRAME_SIZE
	.align		4
.L_9:
        /*003c*/ 	.byte	0x04, 0x11
        /*003e*/ 	.short	(.L_11 - .L_10)
	.align		4
.L_10:
        /*0040*/ 	.word	index@(_Z18bc_gpu_update_edgeILb1EEvPfPKiS2_S2_iiPiPyS0_mmS2_iiii)
        /*0044*/ 	.word	0x00000000


	//----- nvinfo : EIATTR_REGCOUNT
	.align		4
.L_11:
        /*0048*/ 	.byte	0x04, 0x2f
        /*004a*/ 	.short	(.L_13 - .L_12)
	.align		4
.L_12:
        /*004c*/ 	.word	index@(_Z22bc_gpu_update_edge_optILb0ELi0EEvPfPKiS2_S2_iiPiPyS0_S3_S4_S0_S3_S3_S3_S3_S3_S3_S3_mmmmS2_iiii)
        /*0050*/ 	.word	0x00000020


	//----- nvinfo : EIATTR_FRAME_SIZE
	.align		4
.L_13:
        /*0054*/ 	.byte	0x04, 0x11
        /*0056*/ 	.short	(.L_15 - .L_14)
	.align		4
.L_14:
        /*0058*/ 	.word	index@($__internal_9_$__cuda_sm3x_div_rn_noftz_f32_slowpath)
        /*005c*/ 	.word	0x00000000


	//----- nvinfo : EIATTR_FRAME_SIZE
	.align		4
.L_15:
        /*0060*/ 	.byte	0x04, 0x11
        /*0062*/ 	.short	(.L_17 - .L_16)
	.align		4
.L_16:
        /*0064*/ 	.word	index@(_Z22bc_gpu_update_edge_optILb0ELi0EEvPfPKiS2_S2_iiPiPyS0_S3_S4_S0_S3_S3_S3_S3_S3_S3_S3_mmmmS2_iiii)
        /*0068*/ 	.word	0x00000000


	//----- nvinfo : EIATTR_REGCOUNT
	.align		4
.L_17:
        /*006c*/ 	.byte	0x04, 0x2f
        /*006e*/ 	.short	(.L_19 - .L_18)
	.align		4
.L_18:
        /*0070*/ 	.word	index@(_Z22bc_gpu_update_edge_optILb1ELi0EEvPfPKiS2_S2_iiPiPyS0_S3_S4_S0_S3_S3_S3_S3_S3_S3_S3_mmmmS2_iiii)
        /*0074*/ 	.word	0x00000020


	//----- nvinfo : EIATTR_FRAME_SIZE
	.align		4
.L_19:
        /*0078*/ 	.byte	0x04, 0x11
        /*007a*/ 	.short	(.L_21 - .L_20)
	.align		4
.L_20:
        /*007c*/ 	.word	index@($__internal_8_$__cuda_sm3x_div_rn_noftz_f32_slowpath)
        /*0080*/ 	.word	0x00000000


	//----- nvinfo : EIATTR_FRAME_SIZE
	.align		4
.L_21:
        /*0084*/ 	.byte	0x04, 0x11
        /*0086*/ 	.short	(.L_23 - .L_22)
	.align		4
.L_22:
        /*0088*/ 	.word	index@(_Z22bc_gpu_update_edge_optILb1ELi0EEvPfPKiS2_S2_iiPiPyS0_S3_S4_S0_S3_S3_S3_S3_S3_S3_S3_mmmmS2_iiii)
        /*008c*/ 	.word	0x00000000


	//----- nvinfo : EIATTR_REGCOUNT
	.align		4
.L_23:
        /*0090*/ 	.byte	0x04, 0x2f
        /*0092*/ 	.short	(.L_25 - .L_24)
	.align		4
.L_24:
        /*0094*/ 	.word	index@(_Z22bc_gpu_update_edge_optILb0ELi1EEvPfPKiS2_S2_iiPiPyS0_S3_S4_S0_S3_S3_S3_S3_S3_S3_S3_mmmmS2_iiii)
        /*0098*/ 	.word	0x00000020


	//----- nvinfo : EIATTR_FRAME_SIZE
	.align		4
.L_25:
        /*009c*/ 	.byte	0x04, 0x11
        /*009e*/ 	.short	(.L_27 - .L_26)
	.align		4
.L_26:
        /*00a0*/ 	.word	index@($__internal_7_$__cuda_sm3x_div_rn_noftz_f32_slowpath)
        /*00a4*/ 	.word	0x00000000


	//----- nvinfo : EIATTR_FRAME_SIZE
	.align		4
.L_27:
        /*00a8*/ 	.byte	0x04, 0x11
        /*00aa*/ 	.short	(.L_29 - .L_28)
	.align		4
.L_28:
        /*00ac*/ 	.word	index@(_Z22bc_gpu_update_edge_optILb0ELi1EEvPfPKiS2_S2_iiPiPyS0_S3_S4_S0_S3_S3_S3_S3_S3_S3_S3_mmmmS2_iiii)
        /*00b0*/ 	.word	0x00000000


	//----- nvinfo : EIATTR_REGCOUNT
	.align		4
.L_29:
        /*00b4*/ 	.byte	0x04, 0x2f
        /*00b6*/ 	.short	(.L_31 - .L_30)
	.align		4
.L_30:
        /*00b8*/ 	.word	index@(_Z22bc_gpu_update_edge_optILb1ELi1EEvPfPKiS2_S2_iiPiPyS0_S3_S4_S0_S3_S3_S3_S3_S3_S3_S3_mmmmS2_iiii)
        /*00bc*/ 	.word	0x00000020


	//----- nvinfo : EIATTR_FRAME_SIZE
	.align		4
.L_31:
        /*00c0*/ 	.byte	0x04, 0x11
        /*00c2*/ 	.short	(.L_33 - .L_32)
	.align		4
.L_32:
        /*00c4*/ 	.word	index@($__internal_6_$__cuda_sm3x_div_rn_noftz_f32_slowpath)
        /*00c8*/ 	.word	0x00000000


	//----- nvinfo : EIATTR_FRAME_SIZE
	.align		4
.L_33:
        /*00cc*/ 	.byte	0x04, 0x11
        /*00ce*/ 	.short	(.L_35 - .L_34)
	.align		4
.L_34:
        /*00d0*/ 	.word	index@(_Z22bc_gpu_update_edge_optILb1ELi1EEvPfPKiS2_S2_iiPiPyS0_S3_S4_S0_S3_S3_S3_S3_S3_S3_S3_mmmmS2_iiii)
        /*00d4*/ 	.word	0x00000000


	//----- nvinfo : EIATTR_REGCOUNT
	.align		4
.L_35:
        /*00d8*/ 	.byte	0x04, 0x2f
        /*00da*/ 	.short	(.L_37 - .L_36)
	.align		4
.L_36:
        /*00dc*/ 	.word	index@(_Z22bc_gpu_update_edge_optILb0ELi2EEvPfPKiS2_S2_iiPiPyS0_S3_S4_S0_S3_S3_S3_S3_S3_S3_S3_mmmmS2_iiii)
        /*00e0*/ 	.word	0x00000020


	//----- nvinfo : EIATTR_FRAME_SIZE
	.align		4
.L_37:
        /*00e4*/ 	.byte	0x04, 0x11
        /*00e6*/ 	.short	(.L_39 - .L_38)
	.align		4
.L_38:
        /*00e8*/ 	.word	index@($__internal_5_$__cuda_sm3x_div_rn_noftz_f32_slowpath)
        /*00ec*/ 	.word	0x00000000


	//----- nvinfo : EIATTR_FRAME_SIZE
	.align		4
.L_39:
        /*00f0*/ 	.byte	0x04, 0x11
        /*00f2*/ 	.short	(.L_41 - .L_40)
	.align		4
.L_40:
        /*00f4*/ 	.word	index@(_Z22bc_gpu_update_edge_optILb0ELi2EEvPfPKiS2_S2_iiPiPyS0_S3_S4_S0_S3_S3_S3_S3_S3_S3_S3_mmmmS2_iiii)
        /*00f8*/ 	.word	0x00000000


	//----- nvinfo : EIATTR_REGCOUNT
	.align		4
.L_41:
        /*00fc*/ 	.byte	0x04, 0x2f
        /*00fe*/ 	.short	(.L_43 - .L_42)
	.align		4
.L_42:
        /*0100*/ 	.word	index@(_Z22bc_gpu_update_edge_optILb1ELi2EEvPfPKiS2_S2_iiPiPyS0_S3_S4_S0_S3_S3_S3_S3_S3_S3_S3_mmmmS2_iiii)
        /*0104*/ 	.word	0x0000001e


	//----- nvinfo : EIATTR_FRAME_SIZE
	.align		4
.L_43:
        /*0108*/ 	.byte	0x04, 0x11
        /*010a*/ 	.short	(.L_45 - .L_44)
	.align		4
.L_44:
        /*010c*/ 	.word	index@($__internal_4_$__cuda_sm3x_div_rn_noftz_f32_slowpath)
        /*0110*/ 	.word	0x00000000


	//----- nvinfo : EIATTR_FRAME_SIZE
	.align		4
.L_45:
        /*0114*/ 	.byte	0x04, 0x11
        /*0116*/ 	.short	(.L_47 - .L_46)
	.align		4
.L_46:
        /*0118*/ 	.word	index@(_Z22bc_gpu_update_edge_optILb1ELi2EEvPfPKiS2_S2_iiPiPyS0_S3_S4_S0_S3_S3_S3_S3_S3_S3_S3_mmmmS2_iiii)
        /*011c*/ 	.word	0x00000000


	//----- nvinfo : EIATTR_REGCOUNT
	.align		4
.L_47:
        /*0120*/ 	.byte	0x04, 0x2f
        /*0122*/ 	.short	(.L_49 - .L_48)
	.align		4
.L_48:
        /*0124*/ 	.word	index@(_Z22bc_gpu_update_edge_SOAILb0EEvPfP10graph_dataiiPiPyS0_P11vertex_dataS3_mmPKiiiii)
        /*0128*/ 	.word	0x0000001c


	//----- nvinfo : EIATTR_FRAME_SIZE
	.align		4
.L_49:
        /*012c*/ 	.byte	0x04, 0x11
        /*012e*/ 	.short	(.L_51 - .L_50)
	.align		4
.L_50:
        /*0130*/ 	.word	index@($__internal_3_$__cuda_sm3x_div_rn_noftz_f32_slowpath)
        /*0134*/ 	.word	0x00000000


	//----- nvinfo : EIATTR_FRAME_SIZE
	.align		4
.L_51:
        /*0138*/ 	.byte	0x04, 0x11
        /*013a*/ 	.short	(.L_53 - .L_52)
	.align		4
.L_52:
        /*013c*/ 	.word	index@(_Z22bc_gpu_update_edge_SOAILb0EEvPfP10graph_dataiiPiPyS0_P11vertex_dataS3_mmPKiiiii)
        /*0140*/ 	.word	0x00000000


	//----- nvinfo : EIATTR_REGCOUNT
	.align		4
.L_53:
        /*0144*/ 	.byte	0x04, 0x2f
        /*0146*/ 	.short	(.L_55 - .L_54)
	.align		4
.L_54:
        /*0148*/ 	.word	index@(_Z22bc_gpu_update_edge_SOAILb1EEvPfP10graph_dataiiPiPyS0_P11vertex_dataS3_mmPKiiiii)
        /*014c*/ 	.word	0x0000001c


	//----- nvinfo : EIATTR_FRAME_SIZE
	.align		4
.L_55:
        /*0150*/ 	.byte	0x04, 0x11
        /*0152*/ 	.short	(.L_57 - .L_56)
	.align		4
.L_56:
        /*0154*/ 	.word	index@($__internal_2_$__cuda_sm3x_div_rn_noftz_f32_slowpath)
        /*0158*/ 	.word	0x00000000


	//----- nvinfo : EIATTR_FRAME_SIZE
	.align		4
.L_57:
        /*015c*/ 	.byte	0x04, 0x11
        /*015e*/ 	.short	(.L_59 - .L_58)
	.align		4
.L_58:
        /*0160*/ 	.word	index@(_Z22bc_gpu_update_edge_SOAILb1EEvPfP10graph_dataiiPiPyS0_P11vertex_dataS3_mmPKiiiii)
        /*0164*/ 	.word	0x00000000


	//----- nvinfo : EIATTR_REGCOUNT
	.align		4
.L_59:
        /*0168*/ 	.byte	0x04, 0x2f
        /*016a*/ 	.short	(.L_61 - .L_60)
	.align		4
.L_60:
        /*016c*/ 	.word	index@(_Z22bc_gpu_update_edge_AOSILb0EEvPfPKiP14graph_data_aosiiPiPyS0_P15vertex_data_aosS5_mmS2_iiii)
        /*0170*/ 	.word	0x0000001f


	//----- nvinfo : EIATTR_FRAME_SIZE
	.align		4
.L_61:
        /*0174*/ 	.byte	0x04, 0x11
        /*0176*/ 	.short	(.L_63 - .L_62)
	.align		4
.L_62:
        /*0178*/ 	.word	index@($__internal_1_$__cuda_sm3x_div_rn_noftz_f32_slowpath)
        /*017c*/ 	.word	0x00000000


	//----- nvinfo : EIATTR_FRAME_SIZE
	.align		4
.L_63:
        /*0180*/ 	.byte	0x04, 0x11
        /*0182*/ 	.short	(.L_65 - .L_64)
	.align		4
.L_64:
        /*0184*/ 	.word	index@(_Z22bc_gpu_update_edge_AOSILb0EEvPfPKiP14graph_data_aosiiPiPyS0_P15vertex_data_aosS5_mmS2_iiii)
        /*0188*/ 	.word	0x00000000


	//----- nvinfo : EIATTR_REGCOUNT
	.align		4
.L_65:
        /*018c*/ 	.byte	0x04, 0x2f
        /*018e*/ 	.short	(.L_67 - .L_66)
	.align		4
.L_66:
        /*0190*/ 	.word	index@(_Z22bc_gpu_update_edge_AOSILb1EEvPfPKiP14graph_data_aosiiPiPyS0_P15vertex_data_aosS5_mmS2_iiii)
        /*0194*/ 	.word	0x00000020


	//----- nvinfo : EIATTR_FRAME_SIZE
	.align		4
.L_67:
        /*0198*/ 	.byte	0x04, 0x11
        /*019a*/ 	.short	(.L_69 - .L_68)
	.align		4
.L_68:
        /*019c*/ 	.word	index@($__internal_0_$__cuda_sm3x_div_rn_noftz_f32_slowpath)
        /*01a0*/ 	.word	0x00000000


	//----- nvinfo : EIATTR_FRAME_SIZE
	.align		4
.L_69:
        /*01a4*/ 	.byte	0x04, 0x11
        /*01a6*/ 	.short	(.L_71 - .L_70)
	.align		4
.L_70:
        /*01a8*/ 	.word	index@(_Z22bc_gpu_update_edge_AOSILb1EEvPfPKiP14graph_data_aosiiPiPyS0_P15vertex_data_aosS5_mmS2_iiii)
        /*01ac*/ 	.word	0x00000000


	//----- nvinfo : EIATTR_MIN_STACK_SIZE
	.align		4
.L_71:
        /*01b0*/ 	.byte	0x04, 0x12
        /*01b2*/ 	.short	(.L_73 - .L_72)
	.align		4
.L_72:
        /*01b4*/ 	.word	index@(_Z22bc_gpu_update_edge_AOSILb1EEvPfPKiP14graph_data_aosiiPiPyS0_P15vertex_data_aosS5_mmS2_iiii)
        /*01b8*/ 	.word	0x00000000


	//----- nvinfo : EIATTR_MIN_STACK_SIZE
	.align		4
.L_73:
        /*01bc*/ 	.byte	0x04, 0x12
        /*01be*/ 	.short	(.L_75 - .L_74)
	.align		4
.L_74:
        /*01c0*/ 	.word	index@(_Z22bc_gpu_update_edge_AOSILb0EEvPfPKiP14graph_data_aosiiPiPyS0_P15vertex_data_aosS5_mmS2_iiii)
        /*01c4*/ 	.word	0x00000000


	//----- nvinfo : EIATTR_MIN_STACK_SIZE
	.align		4
.L_75:
        /*01c8*/ 	.byte	0x04, 0x12
        /*01ca*/ 	.short	(.L_77 - .L_76)
	.align		4
.L_76:
        /*01cc*/ 	.word	index@(_Z22bc_gpu_update_edge_SOAILb1EEvPfP10graph_dataiiPiPyS0_P11vertex_dataS3_mmPKiiiii)
        /*01d0*/ 	.word	0x00000000


	//----- nvinfo : EIATTR_MIN_STACK_SIZE
	.align		4
.L_77:
        /*01d4*/ 	.byte	0x04, 0x12
        /*01d6*/ 	.short	(.L_79 - .L_78)
	.align		4
.L_78:
        /*01d8*/ 	.word	index@(_Z22bc_gpu_update_edge_SOAILb0EEvPfP10graph_dataiiPiPyS0_P11vertex_dataS3_mmPKiiiii)
        /*01dc*/ 	.word	0x00000000


	//----- nvinfo : EIATTR_MIN_STACK_SIZE
	.align		4
.L_79:
        /*01e0*/ 	.byte	0x04, 0x12
        /*01e2*/ 	.short	(.L_81 - .L_80)
	.align		4
.L_80:
        /*01e4*/ 	.word	index@(_Z22bc_gpu_update_edge_optILb1ELi2EEvPfPKiS2_S2_iiPiPyS0_S3_S4_S0_S3_S3_S3_S3_S3_S3_S3_mmmmS2_iiii)
        /*01e8*/ 	.word	0x00000000


	//----- nvinfo : EIATTR_MIN_STACK_SIZE
	.align		4
.L_81:
        /*01ec*/ 	.byte	0x04, 0x12
        /*01ee*/ 	.short	(.L_83 - .L_82)
	.align		4
.L_82:
        /*01f0*/ 	.word	index@(_Z22bc_gpu_update_edge_optILb0ELi2EEvPfPKiS2_S2_iiPiPyS0_S3_S4_S0_S3_S3_S3_S3_S3_S3_S3_mmmmS2_iiii)
        /*01f4*/ 	.word	0x00000000


	//----- nvinfo : EIATTR_MIN_STACK_SIZE
	.align		4
.L_83:
        /*01f8*/ 	.byte	0x04, 0x12
        /*01fa*/ 	.short	(.L_85 - .L_84)
	.align		4
.L_84:
        /*01fc*/ 	.word	index@(_Z22bc_gpu_update_edge_optILb1ELi1EEvPfPKiS2_S2_iiPiPyS0_S3_S4_S0_S3_S3_S3_S3_S3_S3_S3_mmmmS2_iiii)
        /*0200*/ 	.word	0x00000000


	//----- nvinfo : EIATTR_MIN_STACK_SIZE
	.align		4
.L_85:
        /*0204*/ 	.byte	0x04, 0x12
        /*0206*/ 	.short	(.L_87 - .L_86)
	.align		4
.L_86:
        /*0208*/ 	.word	index@(_Z22bc_gpu_update_edge_optILb0ELi1EEvPfPKiS2_S2_iiPiPyS0_S3_S4_S0_S3_S3_S3_S3_S3_S3_S3_mmmmS2_iiii)
        /*020c*/ 	.word	0x00000000


	//----- nvinfo : EIATTR_MIN_STACK_SIZE
	.align		4
.L_87:
        /*0210*/ 	.byte	0x04, 0x12
        /*0212*/ 	.short	(.L_89 - .L_88)
	.align		4
.L_88:
        /*0214*/ 	.word	index@(_Z22bc_gpu_update_edge_optILb1ELi0EEvPfPKiS2_S2_iiPiPyS0_S3_S4_S0_S3_S3_S3_S3_S3_S3_S3_mmmmS2_iiii)
        /*0218*/ 	.word	0x00000000


	//----- nvinfo : EIATTR_MIN_STACK_SIZE
	.align		4
.L_89:
        /*021c*/ 	.byte	0x04, 0x12
        /*021e*/ 	.short	(.L_91 - .L_90)
	.align		4
.L_90:
        /*0220*/ 	.word	index@(_Z22bc_gpu_update_edge_optILb0ELi0EEvPfPKiS2_S2_iiPiPyS0_S3_S4_S0_S3_S3_S3_S3_S3_S3_S3_mmmmS2_iiii)
        /*0224*/ 	.word	0x00000000


	//----- nvinfo : EIATTR_MIN_STACK_SIZE
	.align		4
.L_91:
        /*0228*/ 	.byte	0x04, 0x12
        /*022a*/ 	.short	(.L_93 - .L_92)
	.align		4
.L_92:
        /*022c*/ 	.word	index@(_Z18bc_gpu_update_edgeILb1EEvPfPKiS2_S2_iiPiPyS0_mmS2_iiii)
        /*0230*/ 	.word	0x00000000


	//----- nvinfo : EIATTR_MIN_STACK_SIZE
	.align		4
.L_93:
        /*0234*/ 	.byte	0x04, 0x12
        /*0236*/ 	.short	(.L_95 - .L_94)
	.align		4
.L_94:
        /*0238*/ 	.word	index@(_Z18bc_gpu_update_edgeILb0EEvPfPKiS2_S2_iiPiPyS0_mmS2_iiii)
        /*023c*/ 	.word	0x00000000
.L_95:


//--------------------- .nv.compat                --------------------------
	.section	.nv.compat,"",@"SHT_CUDA_COMPAT_INFO"
	.align	4
        /*0000*/ 	.byte	0x02, 0x09, 0x00, 0x00, 0x02, 0x02, 0x01, 0x00, 0x02, 0x05, 0x05, 0x00, 0x03, 0x07, 0x01, 0x01
        /*0010*/ 	.byte	0x02, 0x03, 0x00, 0x00, 0x02, 0x06, 0x01, 0x00, 0x04, 0x0b, 0x08, 0x00, 0x01, 0x00, 0x00, 0x00
        /*0020*/ 	.byte	0x00, 0x00, 0x00, 0x00


//--------------------- .nv.info._Z22bc_gpu_update_edge_AOSILb1EEvPfPKiP14graph_data_aosiiPiPyS0_P15vertex_data_aosS5_mmS2_iiii --------------------------
	.section	.nv.info._Z22bc_gpu_update_edge_AOSILb1EEvPfPKiP14graph_data_aosiiPiPyS0_P15vertex_data_aosS5_mmS2_iiii,"",@"SHT_CUDA_INFO"
	.sectionflags	@""
	.align	4


	//----- nvinfo : EIATTR_CUDA_API_VERSION
	.align		4
        /*0000*/ 	.byte	0x04, 0x37
        /*0002*/ 	.short	(.L_97 - .L_96)
.L_96:
        /*0004*/ 	.word	0x00000082


	//----- nvinfo : EIATTR_KPARAM_INFO
	.align		4
.L_97:
        /*0008*/ 	.byte	0x04, 0x17
        /*000a*/ 	.short	(.L_99 - .L_98)
.L_98:
        /*000c*/ 	.word	0x00000000
        /*0010*/ 	.short	0x0010
        /*0012*/ 	.short	0x006c
        /*0014*/ 	.byte	0x00, 0xf0, 0x11, 0x00


	//----- nvinfo : EIATTR_KPARAM_INFO
	.align		4
.L_99:
        /*0018*/ 	.byte	0x04, 0x17
        /*001a*/ 	.short	(.L_101 - .L_100)
.L_100:
        /*001c*/ 	.word	0x00000000
        /*0020*/ 	.short	0x000f
        /*0022*/ 	.short	0x0068
        /*0024*/ 	.byte	0x00, 0xf0, 0x11, 0x00


	//----- nvinfo : EIATTR_KPARAM_INFO
	.align		4
.L_101:
        /*0028*/ 	.byte	0x04, 0x17
        /*002a*/ 	.short	(.L_103 - .L_102)
.L_102:
        /*002c*/ 	.word	0x00000000
        /*0030*/ 	.short	0x000e
        /*0032*/ 	.short	0x0064
        /*0034*/ 	.byte	0x00, 0xf0, 0x11, 0x00


	//----- nvinfo : EIATTR_KPARAM_INFO
	.align		4
.L_103:
        /*0038*/ 	.byte	0x04, 0x17
        /*003a*/ 	.short	(.L_105 - .L_104)
.L_104:
        /*003c*/ 	.word	0x00000000
        /*0040*/ 	.short	0x000d
        /*0042*/ 	.short	0x0060
        /*0044*/ 	.byte	0x00, 0xf0, 0x11, 0x00


	//----- nvinfo : EIATTR_KPARAM_INFO
	.align		4
.L_105:
        /*0048*/ 	.byte	0x04, 0x17
        /*004a*/ 	.short	(.L_107 - .L_106)
.L_106:
        /*004c*/ 	.word	0x00000000
        /*0050*/ 	.short	0x000c
        /*0052*/ 	.short	0x0058
        /*0054*/ 	.byte	0x00, 0xf5, 0x21, 0x00


	//----- nvinfo : EIATTR_KPARAM_INFO
	.align		4
.L_107:
        /*0058*/ 	.byte	0x04, 0x17
        /*005a*/ 	.short	(.L_109 - .L_108)
.L_108:
        /*005c*/ 	.word	0x00000000
        /*0060*/ 	.short	0x000b
        /*0062*/ 	.short	0x0050
        /*0064*/ 	.byte	0x00, 0xf0, 0x21, 0x00


	//----- nvinfo : EIATTR_KPARAM_INFO
	.align		4
.L_109:
        /*0068*/ 	.byte	0x04, 0x17
        /*006a*/ 	.short	(.L_111 - .L_110)
.L_110:
        /*006c*/ 	.word	0x00000000
        /*0070*/ 	.short	0x000a
        /*0072*/ 	.short	0x0048
        /*0074*/ 	.byte	0x00, 0xf0, 0x21, 0x00


	//----- nvinfo : EIATTR_KPARAM_INFO
	.align		4
.L_111:
        /*0078*/ 	.byte	0x04, 0x17
        /*007a*/ 	.short	(.L_113 - .L_112)
.L_112:
        /*007c*/ 	.word	0x00000000
        /*0080*/ 	.short	0x0009
        /*0082*/ 	.short	0x0040
        /*0084*/ 	.byte	0x00, 0xf5, 0x21, 0x00


	//----- nvinfo : EIATTR_KPARAM_INFO
	.align		4
.L_113:
        /*0088*/ 	.byte	0x04, 0x17
        /*008a*/ 	.short	(.L_115 - .L_114)
.L_114:
        /*008c*/ 	.word	0x00000000
        /*0090*/ 	.short	0x0008
        /*0092*/ 	.short	0x0038
        /*0094*/ 	.byte	0x00, 0xf5, 0x21, 0x00


	//----- nvinfo : EIATTR_KPARAM_INFO
	.align		4
.L_115:
        /*0098*/ 	.byte	0x04, 0x17
        /*009a*/ 	.short	(.L_117 - .L_116)
.L_116:
        /*009c*/ 	.word	0x00000000
        /*00a0*/ 	.short	0x0007
        /*00a2*/ 	.short	0x0030
        /*00a4*/ 	.byte	0x00, 0xf5, 0x21, 0x00


	//----- nvinfo : EIATTR_KPARAM_INFO
	.align		4
.L_117:
        /*00a8*/ 	.byte	0x04, 0x17
        /*00aa*/ 	.short	(.L_119 - .L_118)
.L_118:
        /*00ac*/ 	.word	0x00000000
        /*00b0*/ 	.short	0x0006
        /*00b2*/ 	.short	0x0028
        /*00b4*/ 	.byte	0x00, 0xf5, 0x21, 0x00


	//----- nvinfo : EIATTR_KPARAM_INFO
	.align		4
.L_119:
        /*00b8*/ 	.byte	0x04, 0x17
        /*00ba*/ 	.short	(.L_121 - .L_120)
.L_120:
        /*00bc*/ 	.word	0x00000000
        /*00c0*/ 	.short	0x0005
        /*00c2*/ 	.short	0x0020
        /*00c4*/ 	.byte	0x00, 0xf5, 0x21, 0x00


	//----- nvinfo : EIATTR_KPARAM_INFO
	.align		4
.L_121:
        /*00c8*/ 	.byte	0x04, 0x17
        /*00ca*/ 	.short	(.L_123 - .L_122)
.L_122:
        /*00cc*/ 	.word	0x00000000
        /*00d0*/ 	.short	0x0004
        /*00d2*/ 	.short	0x001c
        /*00d4*/ 	.byte	0x00, 0xf0, 0x11, 0x00


	//----- nvinfo : EIATTR_KPARAM_INFO
	.align		4
.L_123:
        /*00d8*/ 	.byte	0x04, 0x17
        /*00da*/ 	.short	(.L_125 - .L_124)
.L_124:
        /*00dc*/ 	.word	0x00000000
        /*00e0*/ 	.short	0x0003
        /*00e2*/ 	.short	0x0018
        /*00e4*/ 	.byte	0x00, 0xf0, 0x11, 0x00


	//----- nvinfo : EIATTR_KPARAM_INFO
	.align		4
.L_125:
        /*00e8*/ 	.byte	0x04, 0x17
        /*00ea*/ 	.short	(.L_127 - .L_126)
.L_126:
        /*00ec*/ 	.word	0x00000000
        /*00f0*/ 	.short	0x0002
        /*00f2*/ 	.short	0x0010
        /*00f4*/ 	.byte	0x00, 0xf5, 0x21, 0x00


	//----- nvinfo : EIATTR_KPARAM_INFO
	.align		4
.L_127:
        /*00f8*/ 	.byte	0x04, 0x17
        /*00fa*/ 	.short	(.L_129 - .L_128)
.L_128:
        /*00fc*/ 	.word	0x00000000
        /*0100*/ 	.short	0x0001
        /*0102*/ 	.short	0x0008
        /*0104*/ 	.byte	0x00, 0xf5, 0x21, 0x00


	//----- nvinfo : EIATTR_KPARAM_INFO
	.align		4
.L_129:
        /*0108*/ 	.byte	0x04, 0x17
        /*010a*/ 	.short	(.L_131 - .L_130)
.L_130:
        /*010c*/ 	.word	0x00000000
        /*0110*/ 	.short	0x0000
        /*0112*/ 	.short	0x0000
        /*0114*/ 	.byte	0x00, 0xf5, 0x21, 0x00


	//----- nvinfo : EIATTR_SPARSE_MMA_MASK
	.align		4
.L_131:
        /*0118*/ 	.byte	0x03, 0x50
        /*011a*/ 	.short	0x0000


	//----- nvinfo : EIATTR_MAXREG_COUNT
	.align		4
        /*011c*/ 	.byte	0x03, 0x1b
        /*011e*/ 	.short	0x00ff


	//----- nvinfo : EIATTR_NUM_BARRIERS
	.align		4
        /*0120*/ 	.byte	0x02, 0x4c
        /*0122*/ 	.byte	0x01
	.zero		1


	//----- nvinfo : EIATTR_MERCURY_ISA_VERSION
	.align		4
        /*0124*/ 	.byte	0x03, 0x5f
        /*0126*/ 	.short	0x0101


	//----- nvinfo : EIATTR_UNUSED_LOAD_BYTE_OFFSET
	.align		4
        /*0128*/ 	.byte	0x04, 0x44
        /*012a*/ 	.short	(.L_133 - .L_132)


	//   ....[0]....
.L_132:
        /*012c*/ 	.word	0x000005d0
        /*0130*/ 	.word	0x0000fff0


	//----- nvinfo : EIATTR_VRC_CTA_INIT_COUNT
	.align		4
.L_133:
        /*0134*/ 	.byte	0x02, 0x4a
	.zero		1
	.zero		1


	//----- nvinfo : EIATTR_EXIT_INSTR_OFFSETS
	.align		4
        /*0138*/ 	.byte	0x04, 0x1c
        /*013a*/ 	.short	(.L_135 - .L_134)


	//   ....[0]....
.L_134:
        /*013c*/ 	.word	0x00000040


	//   ....[1]....
        /*0140*/ 	.word	0x000052d0


	//----- nvinfo : EIATTR_CRS_STACK_SIZE
	.align		4
.L_135:
        /*0144*/ 	.byte	0x04, 0x1e
        /*0146*/ 	.short	(.L_137 - .L_136)
.L_136:
        /*0148*/ 	.word	0x00000000


	//----- nvinfo : EIATTR_CBANK_PARAM_SIZE
	.align		4
.L_137:
        /*014c*/ 	.byte	0x03, 0x19
        /*014e*/ 	.short	0x0070


	//----- nvinfo : EIATTR_PARAM_CBANK
	.align		4
        /*0150*/ 	.byte	0x04, 0x0a
        /*0152*/ 	.short	(.L_139 - .L_138)
	.align		4
.L_138:
        /*0154*/ 	.word	index@(.nv.constant0._Z22bc_gpu_update_edge_AOSILb1EEvPfPKiP14graph_data_aosiiPiPyS0_P15vertex_data_aosS5_mmS2_iiii)
        /*0158*/ 	.short	0x0380
        /*015a*/ 	.short	0x0070


	//----- nvinfo : EIATTR_SW_WAR
	.align		4
.L_139:
        /*015c*/ 	.byte	0x04, 0x36
        /*015e*/ 	.short	(.L_141 - .L_140)
.L_140:
        /*0160*/ 	.word	0x00000008
.L_141:


//--------------------- .nv.info._Z22bc_gpu_update_edge_AOSILb0EEvPfPKiP14graph_data_aosiiPiPyS0_P15vertex_data_aosS5_mmS2_iiii --------------------------
	.section	.nv.info._Z22bc_gpu_update_edge_AOSILb0EEvPfPKiP14graph_data_aosiiPiPyS0_P15vertex_data_aosS5_mmS2_iiii,"",@"SHT_CUDA_INFO"
	.sectionflags	@""
	.align	4


	//----- nvinfo : EIATTR_CUDA_API_VERSION
	.align		4
        /*0000*/ 	.byte	0x04, 0x37
        /*0002*/ 	.short	(.L_143 - .L_142)
.L_142:
        /*0004*/ 	.word	0x00000082


	//----- nvinfo : EIATTR_KPARAM_INFO
	.align		4
.L_143:
        /*0008*/ 	.byte	0x04, 0x17
        /*000a*/ 	.short	(.L_145 - .L_144)
.L_144:
        /*000c*/ 	.word	0x00000000
        /*0010*/ 	.short	0x0010
        /*0012*/ 	.short	0x006c
        /*0014*/ 	.byte	0x00, 0xf0, 0x11, 0x00


	//----- nvinfo : EIATTR_KPARAM_INFO
	.align		4
.L_145:
        /*0018*/ 	.byte	0x04, 0x17
        /*001a*/ 	.short	(.L_147 - .L_146)
.L_146:
        /*001c*/ 	.word	0x00000000
        /*0020*/ 	.short	0x000f
        /*0022*/ 	.short	0x0068
        /*0024*/ 	.byte	0x00, 0xf0, 0x11, 0x00


	//----- nvinfo : EIATTR_KPARAM_INFO
	.align		4
.L_147:
        /*0028*/ 	.byte	0x04, 0x17
        /*002a*/ 	.short	(.L_149 - .L_148)
.L_148:
        /*002c*/ 	.word	0x00000000
        /*0030*/ 	.short	0x000e
        /*0032*/ 	.short	0x0064
        /*0034*/ 	.byte	0x00, 0xf0, 0x11, 0x00


	//----- nvinfo : EIATTR_KPARAM_INFO
	.align		4
.L_149:
        /*0038*/ 	.byte	0x04, 0x17
        /*003a*/ 	.short	(.L_151 - .L_150)
.L_150:
        /*003c*/ 	.word	0x00000000
        /*0040*/ 	.short	0x000d
        /*0042*/ 	.short	0x0060
        /*0044*/ 	.byte	0x00, 0xf0, 0x11, 0x00


	//----- nvinfo : EIATTR_KPARAM_INFO
	.align		4
.L_151:
        /*0048*/ 	.byte	0x04, 0x17
        /*004a*/ 	.short	(.L_153 - .L_152)
.L_152:
        /*004c*/ 	.word	0x00000000
        /*0050*/ 	.short	0x000c
        /*0052*/ 	.short	0x0058
        /*0054*/ 	.byte	0x00, 0xf5, 0x21, 0x00


	//----- nvinfo : EIATTR_KPARAM_INFO
	.align		4
.L_153:
        /*0058*/ 	.byte	0x04, 0x17
        /*005a*/ 	.short	(.L_155 - .L_154)
.L_154:
        /*005c*/ 	.word	0x00000000
        /*0060*/ 	.short	0x000b
        /*0062*/ 	.short	0x0050
        /*0064*/ 	.byte	0x00, 0xf0, 0x21, 0x00


	//----- nvinfo : EIATTR_KPARAM_INFO
	.align		4
.L_155:
        /*0068*/ 	.byte	0x04, 0x17
        /*006a*/ 	.short	(.L_157 - .L_156)
.L_156:
        /*006c*/ 	.word	0x00000000
        /*0070*/ 	.short	0x000a
        /*0072*/ 	.short	0x0048
        /*0074*/ 	.byte	0x00, 0xf0, 0x21, 0x00


	//----- nvinfo : EIATTR_KPARAM_INFO
	.align		4
.L_157:
        /*0078*/ 	.byte	0x04, 0x17
        /*007a*/ 	.short	(.L_159 - .L_158)
.L_158:
        /*007c*/ 	.word	0x00000000
        /*0080*/ 	.short	0x0009
        /*0082*/ 	.short	0x0040
        /*0084*/ 	.byte	0x00, 0xf5, 0x21, 0x00


	//----- nvinfo : EIATTR_KPARAM_INFO
	.align		4
.L_159:
        /*0088*/ 	.byte	0x04, 0x17
        /*008a*/ 	.short	(.L_161 - .L_160)
.L_160:
        /*008c*/ 	.word	0x00000000
        /*0090*/ 	.short	0x0008
        /*0092*/ 	.short	0x0038
        /*0094*/ 	.byte	0x00, 0xf5, 0x21, 0x00


	//----- nvinfo : EIATTR_KPARAM_INFO
	.align		4
.L_161:
        /*0098*/ 	.byte	0x04, 0x17
        /*009a*/ 	.short	(.L_163 - .L_162)
.L_162:
        /*009c*/ 	.word	0x00000000
        /*00a0*/ 	.short	0x0007
        /*00a2*/ 	.short	0x0030
        /*00a4*/ 	.byte	0x00, 0xf5, 0x21, 0x00


	//----- nvinfo : EIATTR_KPARAM_INFO
	.align		4
.L_163:
        /*00a8*/ 	.byte	0x04, 0x17
        /*00aa*/ 	.short	(.L_165 - .L_164)
.L_164:
        /*00ac*/ 	.word	0x00000000
        /*00b0*/ 	.short	0x0006
        /*00b2*/ 	.short	0x0028
        /*00b4*/ 	.byte	0x00, 0xf5, 0x21, 0x00


	//----- nvinfo : EIATTR_KPARAM_INFO
	.align		4
.L_165:
        /*00b8*/ 	.byte	0x04, 0x17
        /*00ba*/ 	.short	(.L_167 - .L_166)
.L_166:
        /*00bc*/ 	.word	0x00000000
        /*00c0*/ 	.short	0x0005
        /*00c2*/ 	.short	0x0020
        /*00c4*/ 	.byte	0x00, 0xf5, 0x21, 0x00


	//----- nvinfo : EIATTR_KPARAM_INFO
	.align		4
.L_167:
        /*00c8*/ 	.byte	0x04, 0x17
        /*00ca*/ 	.short	(.L_169 - .L_168)
.L_168:
        /*00cc*/ 	.word	0x00000000
        /*00d0*/ 	.short	0x0004
        /*00d2*/ 	.short	0x001c
        /*00d4*/ 	.byte	0x00, 0xf0, 0x11, 0x00


	//----- nvinfo : EIATTR_KPARAM_INFO
	.align		4
.L_169:
        /*00d8*/ 	.byte	0x04, 0x17
        /*00da*/ 	.short	(.L_171 - .L_170)
.L_170:
        /*00dc*/ 	.word	0x00000000
        /*00e0*/ 	.short	0x0003
        /*00e2*/ 	.short	0x0018
        /*00e4*/ 	.byte	0x00, 0xf0, 0x11, 0x00


	//----- nvinfo : EIATTR_KPARAM_INFO
	.align		4
.L_171:
        /*00e8*/ 	.byte	0x04, 0x17
        /*00ea*/ 	.short	(.L_173 - .L_172)
.L_172:
        /*00ec*/ 	.word	0x00000000
        /*00f0*/ 	.short	0x0002
        /*00f2*/ 	.short	0x0010
        /*00f4*/ 	.byte	0x00, 0xf5, 0x21, 0x00


	//----- nvinfo : EIATTR_KPARAM_INFO
	.align		4
.L_173:
        /*00f8*/ 	.byte	0x04, 0x17
        /*00fa*/ 	.short	(.L_175 - .L_174)
.L_174:
        /*00fc*/ 	.word	0x00000000
        /*0100*/ 	.short	0x0001
        /*0102*/ 	.short	0x0008
        /*0104*/ 	.byte	0x00, 0xf5, 0x21, 0x00


	//----- nvinfo : EIATTR_KPARAM_INFO
	.align		4
.L_175:
        /*0108*/ 	.byte	0x04, 0x17
        /*010a*/ 	.short	(.L_177 - .L_176)
.L_176:
        /*010c*/ 	.word	0x00000000
        /*0110*/ 	.short	0x0000
        /*0112*/ 	.short	0x0000
        /*0114*/ 	.byte	0x00, 0xf5, 0x21, 0x00


	//----- nvinfo : EIATTR_SPARSE_MMA_MASK
	.align		4
.L_177:
        /*0118*/ 	.byte	0x03, 0x50
        /*011a*/ 	.short	0x0000


	//----- nvinfo : EIATTR_MAXREG_COUNT
	.align		4
        /*011c*/ 	.byte	0x03, 0x1b
        /*011e*/ 	.short	0x00ff


	//----- nvinfo : EIATTR_NUM_BARRIERS
	.align		4
        /*0120*/ 	.byte	0x02, 0x4c
        /*0122*/ 	.byte	0x01
	.zero		1


	//----- nvinfo : EIATTR_MERCURY_ISA_VERSION
	.align		4
        /*0124*/ 	.byte	0x03, 0x5f
        /*0126*/ 	.short	0x0101


	//----- nvinfo : EIATTR_UNUSED_LOAD_BYTE_OFFSET
	.align		4
        /*0128*/ 	.byte	0x04, 0x44
        /*012a*/ 	.short	(.L_179 - .L_178)


	//   ....[0]....
.L_178:
        /*012c*/ 	.word	0x00000590
        /*0130*/ 	.word	0x0000fff0


	//----- nvinfo : EIATTR_VRC_CTA_INIT_COUNT
	.align		4
.L_179:
        /*0134*/ 	.byte	0x02, 0x4a
	.zero		1
	.zero		1


	//----- nvinfo : EIATTR_EXIT_INSTR_OFFSETS
	.align		4
        /*0138*/ 	.byte	0x04, 0x1c
        /*013a*/ 	.short	(.L_181 - .L_180)


	//   ....[0]....
.L_180:
        /*013c*/ 	.word	0x00000040


	//   ....[1]....
        /*0140*/ 	.word	0x00005330


	//----- nvinfo : EIATTR_CRS_STACK_SIZE
	.align		4
.L_181:
        /*0144*/ 	.byte	0x04, 0x1e
        /*0146*/ 	.short	(.L_183 - .L_182)
.L_182:
        /*0148*/ 	.word	0x00000000


	//----- nvinfo : EIATTR_CBANK_PARAM_SIZE
	.align		4
.L_183:
        /*014c*/ 	.byte	0x03, 0x19
        /*014e*/ 	.short	0x0070


	//----- nvinfo : EIATTR_PARAM_CBANK
	.align		4
        /*0150*/ 	.byte	0x04, 0x0a
        /*0152*/ 	.short	(.L_185 - .L_184)
	.align		4
.L_184:
        /*0154*/ 	.word	index@(.nv.constant0._Z22bc_gpu_update_edge_AOSILb0EEvPfPKiP14graph_data_aosiiPiPyS0_P15vertex_data_aosS5_mmS2_iiii)
        /*0158*/ 	.short	0x0380
        /*015a*/ 	.short	0x0070


	//----- nvinfo : EIATTR_SW_WAR
	.align		4
.L_185:
        /*015c*/ 	.byte	0x04, 0x36
        /*015e*/ 	.short	(.L_187 - .L_186)
.L_186:
        /*0160*/ 	.word	0x00000008
.L_187:


//--------------------- .nv.info._Z22bc_gpu_update_edge_SOAILb1EEvPfP10graph_dataiiPiPyS0_P11vertex_dataS3_mmPKiiiii --------------------------
	.section	.nv.info._Z22bc_gpu_update_edge_SOAILb1EEvPfP10graph_dataiiPiPyS0_P11vertex_dataS3_mmPKiiiii,"",@"SHT_CUDA_INFO"
	.sectionflags	@""
	.align	4


	//----- nvinfo : EIATTR_CUDA_API_VERSION
	.align		4
        /*0000*/ 	.byte	0x04, 0x37
        /*0002*/ 	.short	(.L_189 - .L_188)
.L_188:
        /*0004*/ 	.word	0x00000082


	//----- nvinfo : EIATTR_KPARAM_INFO
	.align		4
.L_189:
        /*0008*/ 	.byte	0x04, 0x17
        /*000a*/ 	.short	(.L_191 - .L_190)
.L_190:
        /*000c*/ 	.word	0x00000000
        /*0010*/ 	.short	0x000f
        /*0012*/ 	.short	0x0064
        /*0014*/ 	.byte	0x00, 0xf0, 0x11, 0x00


	//----- nvinfo : EIATTR_KPARAM_INFO
	.align		4
.L_191:
        /*0018*/ 	.byte	0x04, 0x17
        /*001a*/ 	.short	(.L_193 - .L_192)
.L_192:
        /*001c*/ 	.word	0x00000000
        /*0020*/ 	.short	0x000e
        /*0022*/ 	.short	0x0060
        /*0024*/ 	.byte	0x00, 0xf0, 0x11, 0x00


	//----- nvinfo : EIATTR_KPARAM_INFO
	.align		4
.L_193:
        /*0028*/ 	.byte	0x04, 0x17
        /*002a*/ 	.short	(.L_195 - .L_194)
.L_194:
        /*002c*/ 	.word	0x00000000
        /*0030*/ 	.short	0x000d
        /*0032*/ 	.short	0x005c
        /*0034*/ 	.byte	0x00, 0xf0, 0x11, 0x00


	//----- nvinfo : EIATTR_KPARAM_INFO
	.align		4
.L_195:
        /*0038*/ 	.byte	0x04, 0x17
        /*003a*/ 	.short	(.L_197 - .L_196)
.L_196:
        /*003c*/ 	.word	0x00000000
        /*0040*/ 	.short	0x000c
        /*0042*/ 	.short	0x0058
        /*0044*/ 	.byte	0x00, 0xf0, 0x11, 0x00


	//----- nvinfo : EIATTR_KPARAM_INFO
	.align		4
.L_197:
        /*0048*/ 	.byte	0x04, 0x17
        /*004a*/ 	.short	(.L_199 - .L_198)
.L_198:
        /*004c*/ 	.word	0x00000000
        /*0050*/ 	.short	0x000b
        /*0052*/ 	.short	0x0050
        /*0054*/ 	.byte	0x00, 0xf5, 0x21, 0x00


	//----- nvinfo : EIATTR_KPARAM_INFO
	.align		4
.L_199:
        /*0058*/ 	.byte	0x04, 0x17
        /*005a*/ 	.short	(.L_201 - .L_200)
.L_200:
        /*005c*/ 	.word	0x00000000
        /*0060*/ 	.short	0x000a
        /*0062*/ 	.short	0x0048
        /*0064*/ 	.byte	0x00, 0xf0, 0x21, 0x00


	//----- nvinfo : EIATTR_KPARAM_INFO
	.align		4
.L_201:
        /*0068*/ 	.byte	0x04, 0x17
        /*006a*/ 	.short	(.L_203 - .L_202)
.L_202:
        /*006c*/ 	.word	0x00000000
        /*0070*/ 	.short	0x0009
        /*0072*/ 	.short	0x0040
        /*0074*/ 	.byte	0x00, 0xf0, 0x21, 0x00


	//----- nvinfo : EIATTR_KPARAM_INFO
	.align		4
.L_203:
        /*0078*/ 	.byte	0x04, 0x17
        /*007a*/ 	.short	(.L_205 - .L_204)
.L_204:
        /*007c*/ 	.word	0x00000000
        /*0080*/ 	.short	0x0008
        /*0082*/ 	.short	0x0038
        /*0084*/ 	.byte	0x00, 0xf5, 0x21, 0x00


	//----- nvinfo : EIATTR_KPARAM_INFO
	.align		4
.L_205:
        /*0088*/ 	.byte	0x04, 0x17
        /*008a*/ 	.short	(.L_207 - .L_206)
.L_206:
        /*008c*/ 	.word	0x00000000
        /*0090*/ 	.short	0x0007
        /*0092*/ 	.short	0x0030
        /*0094*/ 	.byte	0x00, 0xf5, 0x21, 0x00


	//----- nvinfo : EIATTR_KPARAM_INFO
	.align		4
.L_207:
        /*0098*/ 	.byte	0x04, 0x17
        /*009a*/ 	.short	(.L_209 - .L_208)
.L_208:
        /*009c*/ 	.word	0x00000000
        /*00a0*/ 	.short	0x0006
        /*00a2*/ 	.short	0x0028
        /*00a4*/ 	.byte	0x00, 0xf5, 0x21, 0x00


	//----- nvinfo : EIATTR_KPARAM_INFO
	.align		4
.L_209:
        /*00a8*/ 	.byte	0x04, 0x17
        /*00aa*/ 	.short	(.L_211 - .L_210)
.L_210:
        /*00ac*/ 	.word	0x00000000
        /*00b0*/ 	.short	0x0005
        /*00b2*/ 	.short	0x0020
        /*00b4*/ 	.byte	0x00, 0xf5, 0x21, 0x00


	//----- nvinfo : EIATTR_KPARAM_INFO
	.align		4
.L_211:
        /*00b8*/ 	.byte	0x04, 0x17
        /*00ba*/ 	.short	(.L_213 - .L_212)
.L_212:
        /*00bc*/ 	.word	0x00000000
        /*00c0*/ 	.short	0x0004
        /*00c2*/ 	.short	0x0018
        /*00c4*/ 	.byte	0x00, 0xf5, 0x21, 0x00


	//----- nvinfo : EIATTR_KPARAM_INFO
	.align		4
.L_213:
        /*00c8*/ 	.byte	0x04, 0x17
        /*00ca*/ 	.short	(.L_215 - .L_214)
.L_214:
        /*00cc*/ 	.word	0x00000000
        /*00d0*/ 	.short	0x0003
        /*00d2*/ 	.short	0x0014
        /*00d4*/ 	.byte	0x00, 0xf0, 0x11, 0x00


	//----- nvinfo : EIATTR_KPARAM_INFO
	.align		4
.L_215:
        /*00d8*/ 	.byte	0x04, 0x17
        /*00da*/ 	.short	(.L_217 - .L_216)
.L_216:
        /*00dc*/ 	.word	0x00000000
        /*00e0*/ 	.short	0x0002
        /*00e2*/ 	.short	0x0010
        /*00e4*/ 	.byte	0x00, 0xf0, 0x11, 0x00


	//----- nvinfo : EIATTR_KPARAM_INFO
	.align		4
.L_217:
        /*00e8*/ 	.byte	0x04, 0x17
        /*00ea*/ 	.short	(.L_219 - .L_218)
.L_218:
        /*00ec*/ 	.word	0x00000000
        /*00f0*/ 	.short	0x0001
        /*00f2*/ 	.short	0x0008
        /*00f4*/ 	.byte	0x00, 0xf5, 0x21, 0x00


	//----- nvinfo : EIATTR_KPARAM_INFO
	.align		4
.L_219:
        /*00f8*/ 	.byte	0x04, 0x17
        /*00fa*/ 	.short	(.L_221 - .L_220)
.L_220:
        /*00fc*/ 	.word	0x00000000
        /*0100*/ 	.short	0x0000
        /*0102*/ 	.short	0x0000
        /*0104*/ 	.byte	0x00, 0xf5, 0x21, 0x00


	//----- nvinfo : EIATTR_SPARSE_MMA_MASK
	.align		4
.L_221:
        /*0108*/ 	.byte	0x03, 0x50
        /*010a*/ 	.short	0x0000


	//----- nvinfo : EIATTR_MAXREG_COUNT
	.align		4
        /*010c*/ 	.byte	0x03, 0x1b
        /*010e*/ 	.short	0x00ff


	//----- nvinfo : EIATTR_NUM_BARRIERS
	.align		4
        /*0110*/ 	.byte	0x02, 0x4c
        /*0112*/ 	.byte	0x01
	.zero		1


	//----- nvinfo : EIATTR_MERCURY_ISA_VERSION
	.align		4
        /*0114*/ 	.byte	0x03, 0x5f
        /*0116*/ 	.short	0x0101


	//----- nvinfo : EIATTR_VRC_CTA_INIT_COUNT
	.align		4
        /*0118*/ 	.byte	0x02, 0x4a
	.zero		1
	.zero		1


	//----- nvinfo : EIATTR_EXIT_INSTR_OFFSETS
	.align		4
        /*011c*/ 	.byte	0x04, 0x1c
        /*011e*/ 	.short	(.L_223 - .L_222)


	//   ....[0]....
.L_222:
        /*0120*/ 	.word	0x00000040


	//   ....[1]....
        /*0124*/ 	.word	0x00006a70


	//----- nvinfo : EIATTR_CRS_STACK_SIZE
	.align		4
.L_223:
        /*0128*/ 	.byte	0x04, 0x1e
        /*012a*/ 	.short	(.L_225 - .L_224)
.L_224:
        /*012c*/ 	.word	0x00000000


	//----- nvinfo : EIATTR_CBANK_PARAM_SIZE
	.align		4
.L_225:
        /*0130*/ 	.byte	0x03, 0x19
        /*0132*/ 	.short	0x0068


	//----- nvinfo : EIATTR_PARAM_CBANK
	.align		4
        /*0134*/ 	.byte	0x04, 0x0a
        /*0136*/ 	.short	(.L_227 - .L_226)
	.align		4
.L_226:
        /*0138*/ 	.word	index@(.nv.constant0._Z22bc_gpu_update_edge_SOAILb1EEvPfP10graph_dataiiPiPyS0_P11vertex_dataS3_mmPKiiiii)
        /*013c*/ 	.short	0x0380
        /*013e*/ 	.short	0x0068


	//----- nvinfo : EIATTR_SW_WAR
	.align		4
.L_227:
        /*0140*/ 	.byte	0x04, 0x36
        /*0142*/ 	.short	(.L_229 - .L_228)
.L_228:
        /*0144*/ 	.word	0x00000008
.L_229:


//--------------------- .nv.info._Z22bc_gpu_update_edge_SOAILb0EEvPfP10graph_dataiiPiPyS0_P11vertex_dataS3_mmPKiiiii --------------------------
	.section	.nv.info._Z22bc_gpu_update_edge_SOAILb0EEvPfP10graph_dataiiPiPyS0_P11vertex_dataS3_mmPKiiiii,"",@"SHT_CUDA_INFO"
	.sectionflags	@""
	.align	4


	//----- nvinfo : EIATTR_CUDA_API_VERSION
	.align		4
        /*0000*/ 	.byte	0x04, 0x37
        /*0002*/ 	.short	(.L_231 - .L_230)
.L_230:
        /*0004*/ 	.word	0x00000082


	//----- nvinfo : EIATTR_KPARAM_INFO
	.align		4
.L_231:
        /*0008*/ 	.byte	0x04, 0x17
        /*000a*/ 	.short	(.L_233 - .L_232)
.L_232:
        /*000c*/ 	.word	0x00000000
        /*0010*/ 	.short	0x000f
        /*0012*/ 	.short	0x0064
        /*0014*/ 	.byte	0x00, 0xf0, 0x11, 0x00


	//----- nvinfo : EIATTR_KPARAM_INFO
	.align		4
.L_233:
        /*0018*/ 	.byte	0x04, 0x17
        /*001a*/ 	.short	(.L_235 - .L_234)
.L_234:
        /*001c*/ 	.word	0x00000000
        /*0020*/ 	.short	0x000e
        /*0022*/ 	.short	0x0060
        /*0024*/ 	.byte	0x00, 0xf0, 0x11, 0x00


	//----- nvinfo : EIATTR_KPARAM_INFO
	.align		4
.L_235:
        /*0028*/ 	.byte	0x04, 0x17
        /*002a*/ 	.short	(.L_237 - .L_236)
.L_236:
        /*002c*/ 	.word	0x00000000
        /*0030*/ 	.short	0x000d
        /*0032*/ 	.short	0x005c
        /*0034*/ 	.byte	0x00, 0xf0, 0x11, 0x00


	//----- nvinfo : EIATTR_KPARAM_INFO
	.align		4
.L_237:
        /*0038*/ 	.byte	0x04, 0x17
        /*003a*/ 	.short	(.L_239 - .L_238)
.L_238:
        /*003c*/ 	.word	0x00000000
        /*0040*/ 	.short	0x000c
        /*0042*/ 	.short	0x0058
        /*0044*/ 	.byte	0x00, 0xf0, 0x11, 0x00


	//----- nvinfo : EIATTR_KPARAM_INFO
	.align		4
.L_239:
        /*0048*/ 	.byte	0x04, 0x17
        /*004a*/ 	.short	(.L_241 - .L_240)
.L_240:
        /*004c*/ 	.word	0x00000000
        /*0050*/ 	.short	0x000b
        /*0052*/ 	.short	0x0050
        /*0054*/ 	.byte	0x00, 0xf5, 0x21, 0x00


	//----- nvinfo : EIATTR_KPARAM_INFO
	.align		4
.L_241:
        /*0058*/ 	.byte	0x04, 0x17
        /*005a*/ 	.short	(.L_243 - .L_242)
.L_242:
        /*005c*/ 	.word	0x00000000
        /*0060*/ 	.short	0x000a
        /*0062*/ 	.short	0x0048
        /*0064*/ 	.byte	0x00, 0xf0, 0x21, 0x00


	//----- nvinfo : EIATTR_KPARAM_INFO
	.align		4
.L_243:
        /*0068*/ 	.byte	0x04, 0x17
        /*006a*/ 	.short	(.L_245 - .L_244)
.L_244:
        /*006c*/ 	.word	0x00000000
        /*0070*/ 	.short	0x0009
        /*0072*/ 	.short	0x0040
        /*0074*/ 	.byte	0x00, 0xf0, 0x21, 0x00


	//----- nvinfo : EIATTR_KPARAM_INFO
	.align		4
.L_245:
        /*0078*/ 	.byte	0x04, 0x17
        /*007a*/ 	.short	(.L_247 - .L_246)
.L_246:
        /*007c*/ 	.word	0x00000000
        /*0080*/ 	.short	0x0008
        /*0082*/ 	.short	0x0038
        /*0084*/ 	.byte	0x00, 0xf5, 0x21, 0x00


	//----- nvinfo : EIATTR_KPARAM_INFO
	.align		4
.L_247:
        /*0088*/ 	.byte	0x04, 0x17
        /*008a*/ 	.short	(.L_249 - .L_248)
.L_248:
        /*008c*/ 	.word	0x00000000
        /*0090*/ 	.short	0x0007
        /*0092*/ 	.short	0x0030
        /*0094*/ 	.byte	0x00, 0xf5, 0x21, 0x00


	//----- nvinfo : EIATTR_KPARAM_INFO
	.align		4
.L_249:
        /*0098*/ 	.byte	0x04, 0x17
        /*009a*/ 	.short	(.L_251 - .L_250)
.L_250:
        /*009c*/ 	.word	0x00000000
        /*00a0*/ 	.short	0x0006
        /*00a2*/ 	.short	0x0028
        /*00a4*/ 	.byte	0x00, 0xf5, 0x21, 0x00


	//----- nvinfo : EIATTR_KPARAM_INFO
	.align		4
.L_251:
        /*00a8*/ 	.byte	0x04, 0x17
        /*00aa*/ 	.short	(.L_253 - .L_252)
.L_252:
        /*00ac*/ 	.word	0x00000000
        /*00b0*/ 	.short	0x0005
        /*00b2*/ 	.short	0x0020
        /*00b4*/ 	.byte	0x00, 0xf5, 0x21, 0x00


	//----- nvinfo : EIATTR_KPARAM_INFO
	.align		4
.L_253:
        /*00b8*/ 	.byte	0x04, 0x17
        /*00ba*/ 	.short	(.L_255 - .L_254)
.L_254:
        /*00bc*/ 	.word	0x00000000
        /*00c0*/ 	.short	0x0004
        /*00c2*/ 	.short	0x0018
        /*00c4*/ 	.byte	0x00, 0xf5, 0x21, 0x00


	//----- nvinfo : EIATTR_KPARAM_INFO
	.align		4
.L_255:
        /*00c8*/ 	.byte	0x04, 0x17
        /*00ca*/ 	.short	(.L_257 - .L_256)
.L_256:
        /*00cc*/ 	.word	0x00000000
        /*00d0*/ 	.short	0x0003
        /*00d2*/ 	.short	0x0014
        /*00d4*/ 	.byte	0x00, 0xf0, 0x11, 0x00


	//----- nvinfo : EIATTR_KPARAM_INFO
	.align		4
.L_257:
        /*00d8*/ 	.byte	0x04, 0x17
        /*00da*/ 	.short	(.L_259 - .L_258)
.L_258:
        /*00dc*/ 	.word	0x00000000
        /*00e0*/ 	.short	0x0002
        /*00e2*/ 	.short	0x0010
        /*00e4*/ 	.byte	0x00, 0xf0, 0x11, 0x00


	//----- nvinfo : EIATTR_KPARAM_INFO
	.align		4
.L_259:
        /*00e8*/ 	.byte	0x04, 0x17
        /*00ea*/ 	.short	(.L_261 - .L_260)
.L_260:
        /*00ec*/ 	.word	0x00000000
        /*00f0*/ 	.short	0x0001
        /*00f2*/ 	.short	0x0008
        /*00f4*/ 	.byte	0x00, 0xf5, 0x21, 0x00


	//----- nvinfo : EIATTR_KPARAM_INFO
	.align		4
.L_261:
        /*00f8*/ 	.byte	0x04, 0x17
        /*00fa*/ 	.short	(.L_263 - .L_262)
.L_262:
        /*00fc*/ 	.word	0x00000000
        /*0100*/ 	.short	0x0000
        /*0102*/ 	.short	0x0000
        /*0104*/ 	.byte	0x00, 0xf5, 0x21, 0x00


	//----- nvinfo : EIATTR_SPARSE_MMA_MASK
	.align		4
.L_263:
        /*0108*/ 	.byte	0x03, 0x50
        /*010a*/ 	.short	0x0000


	//----- nvinfo : EIATTR_MAXREG_COUNT
	.align		4
        /*010c*/ 	.byte	0x03, 0x1b
        /*010e*/ 	.short	0x00ff


	//----- nvinfo : EIATTR_NUM_BARRIERS
	.align		4
        /*0110*/ 	.byte	0x02, 0x4c
        /*0112*/ 	.byte	0x01
	.zero		1


	//----- nvinfo : EIATTR_MERCURY_ISA_VERSION
	.align		4
        /*0114*/ 	.byte	0x03, 0x5f
        /*0116*/ 	.short	0x0101


	//----- nvinfo : EIATTR_VRC_CTA_INIT_COUNT
	.align		4
        /*0118*/ 	.byte	0x02, 0x4a
	.zero		1
	.zero		1


	//----- nvinfo : EIATTR_EXIT_INSTR_OFFSETS
	.align		4
        /*011c*/ 	.byte	0x04, 0x1c
        /*011e*/ 	.short	(.L_265 - .L_264)


	//   ....[0]....
.L_264:
        /*0120*/ 	.word	0x00000040


	//   ....[1]....
        /*0124*/ 	.word	0x00006a50


	//----- nvinfo : EIATTR_CRS_STACK_SIZE
	.align		4
.L_265:
        /*0128*/ 	.byte	0x04, 0x1e
        /*012a*/ 	.short	(.L_267 - .L_266)
.L_266:
        /*012c*/ 	.word	0x00000000


	//----- nvinfo : EIATTR_CBANK_PARAM_SIZE
	.align		4
.L_267:
        /*0130*/ 	.byte	0x03, 0x19
        /*0132*/ 	.short	0x0068


	//----- nvinfo : EIATTR_PARAM_CBANK
	.align		4
        /*0134*/ 	.byte	0x04, 0x0a
        /*0136*/ 	.short	(.L_269 - .L_268)
	.align		4
.L_268:
        /*0138*/ 	.word	index@(.nv.constant0._Z22bc_gpu_update_edge_SOAILb0EEvPfP10graph_dataiiPiPyS0_P11vertex_dataS3_mmPKiiiii)
        /*013c*/ 	.short	0x0380
        /*013e*/ 	.short	0x0068


	//----- nvinfo : EIATTR_SW_WAR
	.align		4
.L_269:
        /*0140*/ 	.byte	0x04, 0x36
        /*0142*/ 	.short	(.L_271 - .L_270)
.L_270:
        /*0144*/ 	.word	0x00000008
.L_271:


//--------------------- .nv.info._Z22bc_gpu_update_edge_optILb1ELi2EEvPfPKiS2_S2_iiPiPyS0_S3_S4_S0_S3_S3_S3_S3_S3_S3_S3_mmmmS2_iiii --------------------------
	.section	.nv.info._Z22bc_gpu_update_edge_optILb1ELi2EEvPfPKiS2_S2_iiPiPyS0_S3_S4_S0_S3_S3_S3_S3_S3_S3_S3_mmmmS2_iiii,"",@"SHT_CUDA_INFO"
	.sectionflags	@""
	.align	4


	//----- nvinfo : EIATTR_CUDA_API_VERSION
	.align		4
        /*0000*/ 	.byte	0x04, 0x37
        /*0002*/ 	.short	(.L_273 - .L_272)
.L_272:
        /*0004*/ 	.word	0x00000082


	//----- nvinfo : EIATTR_KPARAM_INFO
	.align		4
.L_273:
        /*0008*/ 	.byte	0x04, 0x17
        /*000a*/ 	.short	(.L_275 - .L_274)
.L_274:
        /*000c*/ 	.word	0x00000000
        /*0010*/ 	.short	0x001b
        /*0012*/ 	.short	0x00c4
        /*0014*/ 	.byte	0x00, 0xf0, 0x11, 0x00


	//----- nvinfo : EIATTR_KPARAM_INFO
	.align		4
.L_275:
        /*0018*/ 	.byte	0x04, 0x17
        /*001a*/ 	.short	(.L_277 - .L_276)
.L_276:
        /*001c*/ 	.word	0x00000000
        /*0020*/ 	.short	0x001a
        /*0022*/ 	.short	0x00c0
        /*0024*/ 	.byte	0x00, 0xf0, 0x11, 0x00


	//----- nvinfo : EIATTR_KPARAM_INFO
	.align		4
.L_277:
        /*0028*/ 	.byte	0x04, 0x17
        /*002a*/ 	.short	(.L_279 - .L_278)
.L_278:
        /*002c*/ 	.word	0x00000000
        /*0030*/ 	.short	0x0019
        /*0032*/ 	.short	0x00bc
        /*0034*/ 	.byte	0x00, 0xf0, 0x11, 0x00


	//----- nvinfo : EIATTR_KPARAM_INFO
	.align		4
.L_279:
        /*0038*/ 	.byte	0x04, 0x17
        /*003a*/ 	.short	(.L_281 - .L_280)
.L_280:
        /*003c*/ 	.word	0x00000000
        /*0040*/ 	.short	0x0018
        /*0042*/ 	.short	0x00b8
        /*0044*/ 	.byte	0x00, 0xf0, 0x11, 0x00


	//----- nvinfo : EIATTR_KPARAM_INFO
	.align		4
.L_281:
        /*0048*/ 	.byte	0x04, 0x17
        /*004a*/ 	.short	(.L_283 - .L_282)
.L_282:
        /*004c*/ 	.word	0x00000000
        /*0050*/ 	.short	0x0017
        /*0052*/ 	.short	0x00b0
        /*0054*/ 	.byte	0x00, 0xf5, 0x21, 0x00


	//----- nvinfo : EIATTR_KPARAM_INFO
	.align		4
.L_283:
        /*0058*/ 	.byte	0x04, 0x17
        /*005a*/ 	.short	(.L_285 - .L_284)
.L_284:
        /*005c*/ 	.word	0x00000000
        /*0060*/ 	.short	0x0016
        /*0062*/ 	.short	0x00a8
        /*0064*/ 	.byte	0x00, 0xf0, 0x21, 0x00


	//----- nvinfo : EIATTR_KPARAM_INFO
	.align		4
.L_285:
        /*0068*/ 	.byte	0x04, 0x17
        /*006a*/ 	.short	(.L_287 - .L_286)
.L_286:
        /*006c*/ 	.word	0x00000000
        /*0070*/ 	.short	0x0015
        /*0072*/ 	.short	0x00a0
        /*0074*/ 	.byte	0x00, 0xf0, 0x21, 0x00


	//----- nvinfo : EIATTR_KPARAM_INFO
	.align		4
.L_287:
        /*0078*/ 	.byte	0x04, 0x17
        /*007a*/ 	.short	(.L_289 - .L_288)
.L_288:
        /*007c*/ 	.word	0x00000000
        /*0080*/ 	.short	0x0014
        /*0082*/ 	.short	0x0098
        /*0084*/ 	.byte	0x00, 0xf0, 0x21, 0x00


	//----- nvinfo : EIATTR_KPARAM_INFO
	.align		4
.L_289:
        /*0088*/ 	.byte	0x04, 0x17
        /*008a*/ 	.short	(.L_291 - .L_290)
.L_290:
        /*008c*/ 	.word	0x00000000
        /*0090*/ 	.short	0x0013
        /*0092*/ 	.short	0x0090
        /*0094*/ 	.byte	0x00, 0xf0, 0x21, 0x00


	//----- nvinfo : EIATTR_KPARAM_INFO
	.align		4
.L_291:
        /*0098*/ 	.byte	0x04, 0x17
        /*009a*/ 	.short	(.L_293 - .L_292)
.L_292:
        /*009c*/ 	.word	0x00000000
        /*00a0*/ 	.short	0x0012
        /*00a2*/ 	.short	0x0088
        /*00a4*/ 	.byte	0x00, 0xf5, 0x21, 0x00


	//----- nvinfo : EIATTR_KPARAM_INFO
	.align		4
.L_293:
        /*00a8*/ 	.byte	0x04, 0x17
        /*00aa*/ 	.short	(.L_295 - .L_294)
.L_294:
        /*00ac*/ 	.word	0x00000000
        /*00b0*/ 	.short	0x0011
        /*00b2*/ 	.short	0x0080
        /*00b4*/ 	.byte	0x00, 0xf5, 0x21, 0x00


	//----- nvinfo : EIATTR_KPARAM_INFO
	.align		4
.L_295:
        /*00b8*/ 	.byte	0x04, 0x17
        /*00ba*/ 	.short	(.L_297 - .L_296)
.L_296:
        /*00bc*/ 	.word	0x00000000
        /*00c0*/ 	.short	0x0010
        /*00c2*/ 	.short	0x0078
        /*00c4*/ 	.byte	0x00, 0xf5, 0x21, 0x00


	//----- nvinfo : EIATTR_KPARAM_INFO
	.align		4
.L_297:
        /*00c8*/ 	.byte	0x04, 0x17
        /*00ca*/ 	.short	(.L_299 - .L_298)
.L_298:
        /*00cc*/ 	.word	0x00000000
        /*00d0*/ 	.short	0x000f
        /*00d2*/ 	.short	0x0070
        /*00d4*/ 	.byte	0x00, 0xf5, 0x21, 0x00


	//----- nvinfo : EIATTR_KPARAM_INFO
	.align		4
.L_299:
        /*00d8*/ 	.byte	0x04, 0x17
        /*00da*/ 	.short	(.L_301 - .L_300)
.L_300:
        /*00dc*/ 	.word	0x00000000
        /*00e0*/ 	.short	0x000e
        /*00e2*/ 	.short	0x0068
        /*00e4*/ 	.byte	0x00, 0xf5, 0x21, 0x00


	//----- nvinfo : EIATTR_KPARAM_INFO
	.align		4
.L_301:
        /*00e8*/ 	.byte	0x04, 0x17
        /*00ea*/ 	.short	(.L_303 - .L_302)
.L_302:
        /*00ec*/ 	.word	0x00000000
        /*00f0*/ 	.short	0x000d
        /*00f2*/ 	.short	0x0060
        /*00f4*/ 	.byte	0x00, 0xf5, 0x21, 0x00


	//----- nvinfo : EIATTR_KPARAM_INFO
	.align		4
.L_303:
        /*00f8*/ 	.byte	0x04, 0x17
        /*00fa*/ 	.short	(.L_305 - .L_304)
.L_304:
        /*00fc*/ 	.word	0x00000000
        /*0100*/ 	.short	0x000c
        /*0102*/ 	.short	0x0058
        /*0104*/ 	.byte	0x00, 0xf5, 0x21, 0x00


	//----- nvinfo : EIATTR_KPARAM_INFO
	.align		4
.L_305:
        /*0108*/ 	.byte	0x04, 0x17
        /*010a*/ 	.short	(.L_307 - .L_306)
.L_306:
        /*010c*/ 	.word	0x00000000
        /*0110*/ 	.short	0x000b
        /*0112*/ 	.short	0x0050
        /*0114*/ 	.byte	0x00, 0xf5, 0x21, 0x00


	//----- nvinfo : EIATTR_KPARAM_INFO
	.align		4
.L_307:
        /*0118*/ 	.byte	0x04, 0x17
        /*011a*/ 	.short	(.L_309 - .L_308)
.L_308:
        /*011c*/ 	.word	0x00000000
        /*0120*/ 	.short	0x000a
        /*0122*/ 	.short	0x0048
        /*0124*/ 	.byte	0x00, 0xf5, 0x21, 0x00


	//----- nvinfo : EIATTR_KPARAM_INFO
	.align		4
.L_309:
        /*0128*/ 	.byte	0x04, 0x17
        /*012a*/ 	.short	(.L_311 - .L_310)
.L_310:
        /*012c*/ 	.word	0x00000000
        /*0130*/ 	.short	0x0009
        /*0132*/ 	.short	0x0040
        /*0134*/ 	.byte	0x00, 0xf5, 0x21, 0x00


	//----- nvinfo : EIATTR_KPARAM_INFO
	.align		4
.L_311:
        /*0138*/ 	.byte	0x04, 0x17
        /*013a*/ 	.short	(.L_313 - .L_312)
.L_312:
        /*013c*/ 	.word	0x00000000
        /*0140*/ 	.short	0x0008
        /*0142*/ 	.short	0x0038
        /*0144*/ 	.byte	0x00, 0xf5, 0x21, 0x00


	//----- nvinfo : EIATTR_KPARAM_INFO
	.align		4
.L_313:
        /*0148*/ 	.byte	0x04, 0x17
        /*014a*/ 	.short	(.L_315 - .L_314)
.L_314:
        /*014c*/ 	.word	0x00000000
        /*0150*/ 	.short	0x0007
        /*0152*/ 	.short	0x0030
        /*0154*/ 	.byte	0x00, 0xf5, 0x21, 0x00


	//----- nvinfo : EIATTR_KPARAM_INFO
	.align		4
.L_315:
        /*0158*/ 	.byte	0x04, 0x17
        /*015a*/ 	.short	(.L_317 - .L_316)
.L_316:
        /*015c*/ 	.word	0x00000000
        /*0160*/ 	.short	0x0006
        /*0162*/ 	.short	0x0028
        /*0164*/ 	.byte	0x00, 0xf5, 0x21, 0x00


	//----- nvinfo : EIATTR_KPARAM_INFO
	.align		4
.L_317:
        /*0168*/ 	.byte	0x04, 0x17
        /*016a*/ 	.short	(.L_319 - .L_318)
.L_318:
        /*016c*/ 	.word	0x00000000
        /*0170*/ 	.short	0x0005
        /*0172*/ 	.short	0x0024
        /*0174*/ 	.byte	0x00, 0xf0, 0x11, 0x00


	//----- nvinfo : EIATTR_KPARAM_INFO
	.align		4
.L_319:
        /*0178*/ 	.byte	0x04, 0x17
        /*017a*/ 	.short	(.L_321 - .L_320)
.L_320:
        /*017c*/ 	.word	0x00000000
        /*0180*/ 	.short	0x0004
        /*0182*/ 	.short	0x0020
        /*0184*/ 	.byte	0x00, 0xf0, 0x11, 0x00


	//----- nvinfo : EIATTR_KPARAM_INFO
	.align		4
.L_321:
        /*0188*/ 	.byte	0x04, 0x17
        /*018a*/ 	.short	(.L_323 - .L_322)
.L_322:
        /*018c*/ 	.word	0x00000000
        /*0190*/ 	.short	0x0003
        /*0192*/ 	.short	0x0018
        /*0194*/ 	.byte	0x00, 0xf5, 0x21, 0x00


	//----- nvinfo : EIATTR_KPARAM_INFO
	.align		4
.L_323:
        /*0198*/ 	.byte	0x04, 0x17
        /*019a*/ 	.short	(.L_325 - .L_324)
.L_324:
        /*019c*/ 	.word	0x00000000
        /*01a0*/ 	.short	0x0002
        /*01a2*/ 	.short	0x0010
        /*01a4*/ 	.byte	0x00, 0xf5, 0x21, 0x00


	//----- nvinfo : EIATTR_KPARAM_INFO
	.align		4
.L_325:
        /*01a8*/ 	.byte	0x04, 0x17
        /*01aa*/ 	.short	(.L_327 - .L_326)
.L_326:
        /*01ac*/ 	.word	0x00000000
        /*01b0*/ 	.short	0x0001
        /*01b2*/ 	.short	0x0008
        /*01b4*/ 	.byte	0x00, 0xf5, 0x21, 0x00


	//----- nvinfo : EIATTR_KPARAM_INFO
	.align		4
.L_327:
        /*01b8*/ 	.byte	0x04, 0x17
        /*01ba*/ 	.short	(.L_329 - .L_328)
.L_328:
        /*01bc*/ 	.word	0x00000000
        /*01c0*/ 	.short	0x0000
        /*01c2*/ 	.short	0x0000
        /*01c4*/ 	.byte	0x00, 0xf5, 0x21, 0x00


	//----- nvinfo : EIATTR_SPARSE_MMA_MASK
	.align		4
.L_329:
        /*01c8*/ 	.byte	0x03, 0x50
        /*01ca*/ 	.short	0x0000


	//----- nvinfo : EIATTR_MAXREG_COUNT
	.align		4
        /*01cc*/ 	.byte	0x03, 0x1b
        /*01ce*/ 	.short	0x00ff


	//----- nvinfo : EIATTR_NUM_BARRIERS
	.align		4
        /*01d0*/ 	.byte	0x02, 0x4c
        /*01d2*/ 	.byte	0x01
	.zero		1


	//----- nvinfo : EIATTR_MERCURY_ISA_VERSION
	.align		4
        /*01d4*/ 	.byte	0x03, 0x5f
        /*01d6*/ 	.short	0x0101


	//----- nvinfo : EIATTR_INT_WARP_WIDE_INSTR_OFFSETS
	.align		4
        /*01d8*/ 	.byte	0x04, 0x31
        /*01da*/ 	.short	(.L_331 - .L_330)


	//   ....[0]....
.L_330:
        /*01dc*/ 	.word	0x00001300


	//   ....[1]....
        /*01e0*/ 	.word	0x000013a0


	//   ....[2]....
        /*01e4*/ 	.word	0x00002970


	//   ....[3]....
        /*01e8*/ 	.word	0x00002a30


	//   ....[4]....
        /*01ec*/ 	.word	0x000039a0


	//   ....[5]....
        /*01f0*/ 	.word	0x00003a50


	//   ....[6]....
        /*01f4*/ 	.word	0x00003bc0


	//   ....[7]....
        /*01f8*/ 	.word	0x00003c10


	//   ....[8]....
        /*01fc*/ 	.word	0x00004120


	//   ....[9]....
        /*0200*/ 	.word	0x000041f0


	//   ....[10]....
        /*0204*/ 	.word	0x00007a70


	//   ....[11]....
        /*0208*/ 	.word	0x00007ad0


	//----- nvinfo : EIATTR_VRC_CTA_INIT_COUNT
	.align		4
.L_331:
        /*020c*/ 	.byte	0x02, 0x4a
	.zero		1
	.zero		1


	//----- nvinfo : EIATTR_EXIT_INSTR_OFFSETS
	.align		4
        /*0210*/ 	.byte	0x04, 0x1c
        /*0212*/ 	.short	(.L_333 - .L_332)


	//   ....[0]....
.L_332:
        /*0214*/ 	.word	0x000000e0


	//   ....[1]....
        /*0218*/ 	.word	0x000081c0


	//----- nvinfo : EIATTR_CRS_STACK_SIZE
	.align		4
.L_333:
        /*021c*/ 	.byte	0x04, 0x1e
        /*021e*/ 	.short	(.L_335 - .L_334)
.L_334:
        /*0220*/ 	.word	0x00000000


	//----- nvinfo : EIATTR_CBANK_PARAM_SIZE
	.align		4
.L_335:
        /*0224*/ 	.byte	0x03, 0x19
        /*0226*/ 	.short	0x00c8


	//----- nvinfo : EIATTR_PARAM_CBANK
	.align		4
        /*0228*/ 	.byte	0x04, 0x0a
        /*022a*/ 	.short	(.L_337 - .L_336)
	.align		4
.L_336:
        /*022c*/ 	.word	index@(.nv.constant0._Z22bc_gpu_update_edge_optILb1ELi2EEvPfPKiS2_S2_iiPiPyS0_S3_S4_S0_S3_S3_S3_S3_S3_S3_S3_mmmmS2_iiii)
        /*0230*/ 	.short	0x0380
        /*0232*/ 	.short	0x00c8


	//----- nvinfo : EIATTR_SW_WAR
	.align		4
.L_337:
        /*0234*/ 	.byte	0x04, 0x36
        /*0236*/ 	.short	(.L_339 - .L_338)
.L_338:
        /*0238*/ 	.word	0x00000008
.L_339:


//--------------------- .nv.info._Z22bc_gpu_update_edge_optILb0ELi2EEvPfPKiS2_S2_iiPiPyS0_S3_S4_S0_S3_S3_S3_S3_S3_S3_S3_mmmmS2_iiii --------------------------
	.section	.nv.info._Z22bc_gpu_update_edge_optILb0ELi2EEvPfPKiS2_S2_iiPiPyS0_S3_S4_S0_S3_S3_S3_S3_S3_S3_S3_mmmmS2_iiii,"",@"SHT_CUDA_INFO"
	.sectionflags	@""
	.align	4


	//----- nvinfo : EIATTR_CUDA_API_VERSION
	.align		4
        /*0000*/ 	.byte	0x04, 0x37
        /*0002*/ 	.short	(.L_341 - .L_340)
.L_340:
        /*0004*/ 	.word	0x00000082


	//----- nvinfo : EIATTR_KPARAM_INFO
	.align		4
.L_341:
        /*0008*/ 	.byte	0x04, 0x17
        /*000a*/ 	.short	(.L_343 - .L_342)
.L_342:
        /*000c*/ 	.word	0x00000000
        /*0010*/ 	.short	0x001b
        /*0012*/ 	.short	0x00c4
        /*0014*/ 	.byte	0x00, 0xf0, 0x11, 0x00


	//----- nvinfo : EIATTR_KPARAM_INFO
	.align		4
.L_343:
        /*0018*/ 	.byte	0x04, 0x17
        /*001a*/ 	.short	(.L_345 - .L_344)
.L_344:
        /*001c*/ 	.word	0x00000000
        /*0020*/ 	.short	0x001a
        /*0022*/ 	.short	0x00c0
        /*0024*/ 	.byte	0x00, 0xf0, 0x11, 0x00


	//----- nvinfo : EIATTR_KPARAM_INFO
	.align		4
.L_345:
        /*0028*/ 	.byte	0x04, 0x17
        /*002a*/ 	.short	(.L_347 - .L_346)
.L_346:
        /*002c*/ 	.word	0x00000000
        /*0030*/ 	.short	0x0019
        /*0032*/ 	.short	0x00bc
        /*0034*/ 	.byte	0x00, 0xf0, 0x11, 0x00


	//----- nvinfo : EIATTR_KPARAM_INFO
	.align		4
.L_347:
        /*0038*/ 	.byte	0x04, 0x17
        /*003a*/ 	.short	(.L_349 - .L_348)
.L_348:
        /*003c*/ 	.word	0x00000000
        /*0040*/ 	.short	0x0018
        /*0042*/ 	.short	0x00b8
        /*0044*/ 	.byte	0x00, 0xf0, 0x11, 0x00


	//----- nvinfo : EIATTR_KPARAM_INFO
	.align		4
.L_349:
        /*0048*/ 	.byte	0x04, 0x17
        /*004a*/ 	.short	(.L_351 - .L_350)
.L_350:
        /*004c*/ 	.word	0x00000000
        /*0050*/ 	.short	0x0017
        /*0052*/ 	.short	0x00b0
        /*0054*/ 	.byte	0x00, 0xf5, 0x21, 0x00


	//----- nvinfo : EIATTR_KPARAM_INFO
	.align		4
.L_351:
        /*0058*/ 	.byte	0x04, 0x17
        /*005a*/ 	.short	(.L_353 - .L_352)
.L_352:
        /*005c*/ 	.word	0x00000000
        /*0060*/ 	.short	0x0016
        /*0062*/ 	.short	0x00a8
        /*0064*/ 	.byte	0x00, 0xf0, 0x21, 0x00


	//----- nvinfo : EIATTR_KPARAM_INFO
	.align		4
.L_353:
        /*0068*/ 	.byte	0x04, 0x17
        /*006a*/ 	.short	(.L_355 - .L_354)
.L_354:
        /*006c*/ 	.word	0x00000000
        /*0070*/ 	.short	0x0015
        /*0072*/ 	.short	0x00a0
        /*0074*/ 	.byte	0x00, 0xf0, 0x21, 0x00


	//----- nvinfo : EIATTR_KPARAM_INFO
	.align		4
.L_355:
        /*0078*/ 	.byte	0x04, 0x17
        /*007a*/ 	.short	(.L_357 - .L_356)
.L_356:
        /*007c*/ 	.word	0x00000000
        /*0080*/ 	.short	0x0014
        /*0082*/ 	.short	0x0098
        /*0084*/ 	.byte	0x00, 0xf0, 0x21, 0x00


	//----- nvinfo : EIATTR_KPARAM_INFO
	.align		4
.L_357:
        /*0088*/ 	.byte	0x04, 0x17
        /*008a*/ 	.short	(.L_359 - .L_358)
.L_358:
        /*008c*/ 	.word	0x00000000
        /*0090*/ 	.short	0x0013
        /*0092*/ 	.short	0x0090
        /*0094*/ 	.byte	0x00, 0xf0, 0x21, 0x00


	//----- nvinfo : EIATTR_KPARAM_INFO
	.align		4
.L_359:
        /*0098*/ 	.byte	0x04, 0x17
        /*009a*/ 	.short	(.L_361 - .L_360)
.L_360:
        /*009c*/ 	.word	0x00000000
        /*00a0*/ 	.short	0x0012
        /*00a2*/ 	.short	0x0088
        /*00a4*/ 	.byte	0x00, 0xf5, 0x21, 0x00


	//----- nvinfo : EIATTR_KPARAM_INFO
	.align		4
.L_361:
        /*00a8*/ 	.byte	0x04, 0x17
        /*00aa*/ 	.short	(.L_363 - .L_362)
.L_362:
        /*00ac*/ 	.word	0x00000000
        /*00b0*/ 	.short	0x0011
        /*00b2*/ 	.short	0x0080
        /*00b4*/ 	.byte	0x00, 0xf5, 0x21, 0x00


	//----- nvinfo : EIATTR_KPARAM_INFO
	.align		4
.L_363:
        /*00b8*/ 	.byte	0x04, 0x17
        /*00ba*/ 	.short	(.L_365 - .L_364)
.L_364:
        /*00bc*/ 	.word	0x00000000
        /*00c0*/ 	.short	0x0010
        /*00c2*/ 	.short	0x0078
        /*00c4*/ 	.byte	0x00, 0xf5, 0x21, 0x00


	//----- nvinfo : EIATTR_KPARAM_INFO
	.align		4
.L_365:
        /*00c8*/ 	.byte	0x04, 0x17
        /*00ca*/ 	.short	(.L_367 - .L_366)
.L_366:
        /*00cc*/ 	.word	0x00000000
        /*00d0*/ 	.short	0x000f
        /*00d2*/ 	.short	0x0070
        /*00d4*/ 	.byte	0x00, 0xf5, 0x21, 0x00


	//----- nvinfo : EIATTR_KPARAM_INFO
	.align		4
.L_367:
        /*00d8*/ 	.byte	0x04, 0x17
        /*00da*/ 	.short	(.L_369 - .L_368)
.L_368:
        /*00dc*/ 	.word	0x00000000
        /*00e0*/ 	.short	0x000e
        /*00e2*/ 	.short	0x0068
        /*00e4*/ 	.byte	0x00, 0xf5, 0x21, 0x00


	//----- nvinfo : EIATTR_KPARAM_INFO
	.align		4
.L_369:
        /*00e8*/ 	.byte	0x04, 0x17
        /*00ea*/ 	.short	(.L_371 - .L_370)
.L_370:
        /*00ec*/ 	.word	0x00000000
        /*00f0*/ 	.short	0x000d
        /*00f2*/ 	.short	0x0060
        /*00f4*/ 	.byte	0x00, 0xf5, 0x21, 0x00


	//----- nvinfo : EIATTR_KPARAM_INFO
	.align		4
.L_371:
        /*00f8*/ 	.byte	0x04, 0x17
        /*00fa*/ 	.short	(.L_373 - .L_372)
.L_372:
        /*00fc*/ 	.word	0x00000000
        /*0100*/ 	.short	0x000c
        /*0102*/ 	.short	0x0058
        /*0104*/ 	.byte	0x00, 0xf5, 0x21, 0x00


	//----- nvinfo : EIATTR_KPARAM_INFO
	.align		4
.L_373:
        /*0108*/ 	.byte	0x04, 0x17
        /*010a*/ 	.short	(.L_375 - .L_374)
.L_374:
        /*010c*/ 	.word	0x00000000
        /*0110*/ 	.short	0x000b
        /*0112*/ 	.short	0x0050
        /*0114*/ 	.byte	0x00, 0xf5, 0x21, 0x00


	//----- nvinfo : EIATTR_KPARAM_INFO
	.align		4
.L_375:
        /*0118*/ 	.byte	0x04, 0x17
        /*011a*/ 	.short	(.L_377 - .L_376)
.L_376:
        /*011c*/ 	.word	0x00000000
        /*0120*/ 	.short	0x000a
        /*0122*/ 	.short	0x0048
        /*0124*/ 	.byte	0x00, 0xf5, 0x21, 0x00


	//----- nvinfo : EIATTR_KPARAM_INFO
	.align		4
.L_377:
        /*0128*/ 	.byte	0x04, 0x17
        /*012a*/ 	.short	(.L_379 - .L_378)
.L_378:
        /*012c*/ 	.word	0x00000000
        /*0130*/ 	.short	0x0009
        /*0132*/ 	.short	0x0040
        /*0134*/ 	.byte	0x00, 0xf5, 0x21, 0x00


	//----- nvinfo : EIATTR_KPARAM_INFO
	.align		4
.L_379:
        /*0138*/ 	.byte	0x04, 0x17
        /*013a*/ 	.short	(.L_381 - .L_380)
.L_380:
        /*013c*/ 	.word	0x00000000
        /*0140*/ 	.short	0x0008
        /*0142*/ 	.short	0x0038
        /*0144*/ 	.byte	0x00, 0xf5, 0x21, 0x00


	//----- nvinfo : EIATTR_KPARAM_INFO
	.align		4
.L_381:
        /*0148*/ 	.byte	0x04, 0x17
        /*014a*/ 	.short	(.L_383 - .L_382)
.L_382:
        /*014c*/ 	.word	0x00000000
        /*0150*/ 	.short	0x0007
        /*0152*/ 	.short	0x0030
        /*0154*/ 	.byte	0x00, 0xf5, 0x21, 0x00


	//----- nvinfo : EIATTR_KPARAM_INFO
	.align		4
.L_383:
        /*0158*/ 	.byte	0x04, 0x17
        /*015a*/ 	.short	(.L_385 - .L_384)
.L_384:
        /*015c*/ 	.word	0x00000000
        /*0160*/ 	.short	0x0006
        /*0162*/ 	.short	0x0028
        /*0164*/ 	.byte	0x00, 0xf5, 0x21, 0x00


	//----- nvinfo : EIATTR_KPARAM_INFO
	.align		4
.L_385:
        /*0168*/ 	.byte	0x04, 0x17
        /*016a*/ 	.short	(.L_387 - .L_386)
.L_386:
        /*016c*/ 	.word	0x00000000
        /*0170*/ 	.short	0x0005
        /*0172*/ 	.short	0x0024
        /*0174*/ 	.byte	0x00, 0xf0, 0x11, 0x00


	//----- nvinfo : EIATTR_KPARAM_INFO
	.align		4
.L_387:
        /*0178*/ 	.byte	0x04, 0x17
        /*017a*/ 	.short	(.L_389 - .L_388)
.L_388:
        /*017c*/ 	.word	0x00000000
        /*0180*/ 	.short	0x0004
        /*0182*/ 	.short	0x0020
        /*0184*/ 	.byte	0x00, 0xf0, 0x11, 0x00


	//----- nvinfo : EIATTR_KPARAM_INFO
	.align		4
.L_389:
        /*0188*/ 	.byte	0x04, 0x17
        /*018a*/ 	.short	(.L_391 - .L_390)
.L_390:
        /*018c*/ 	.word	0x00000000
        /*0190*/ 	.short	0x0003
        /*0192*/ 	.short	0x0018
        /*0194*/ 	.byte	0x00, 0xf5, 0x21, 0x00


	//----- nvinfo : EIATTR_KPARAM_INFO
	.align		4
.L_391:
        /*0198*/ 	.byte	0x04, 0x17
        /*019a*/ 	.short	(.L_393 - .L_392)
.L_392:
        /*019c*/ 	.word	0x00000000
        /*01a0*/ 	.short	0x0002
        /*01a2*/ 	.short	0x0010
        /*01a4*/ 	.byte	0x00, 0xf5, 0x21, 0x00


	//----- nvinfo : EIATTR_KPARAM_INFO
	.align		4
.L_393:
        /*01a8*/ 	.byte	0x04, 0x17
        /*01aa*/ 	.short	(.L_395 - .L_394)
.L_394:
        /*01ac*/ 	.word	0x00000000
        /*01b0*/ 	.short	0x0001
        /*01b2*/ 	.short	0x0008
        /*01b4*/ 	.byte	0x00, 0xf5, 0x21, 0x00


	//----- nvinfo : EIATTR_KPARAM_INFO
	.align		4
.L_395:
        /*01b8*/ 	.byte	0x04, 0x17
        /*01ba*/ 	.short	(.L_397 - .L_396)
.L_396:
        /*01bc*/ 	.word	0x00000000
        /*01c0*/ 	.short	0x0000
        /*01c2*/ 	.short	0x0000
        /*01c4*/ 	.byte	0x00, 0xf5, 0x21, 0x00


	//----- nvinfo : EIATTR_SPARSE_MMA_MASK
	.align		4
.L_397:
        /*01c8*/ 	.byte	0x03, 0x50
        /*01ca*/ 	.short	0x0000


	//----- nvinfo : EIATTR_MAXREG_COUNT
	.align		4
        /*01cc*/ 	.byte	0x03, 0x1b
        /*01ce*/ 	.short	0x00ff


	//----- nvinfo : EIATTR_NUM_BARRIERS
	.align		4
        /*01d0*/ 	.byte	0x02, 0x4c
        /*01d2*/ 	.byte	0x01
	.zero		1


	//----- nvinfo : EIATTR_MERCURY_ISA_VERSION
	.align		4
        /*01d4*/ 	.byte	0x03, 0x5f
        /*01d6*/ 	.short	0x0101


	//----- nvinfo : EIATTR_INT_WARP_WIDE_INSTR_OFFSETS
	.align		4
        /*01d8*/ 	.byte	0x04, 0x31
        /*01da*/ 	.short	(.L_399 - .L_398)


	//   ....[0]....
.L_398:
        /*01dc*/ 	.word	0x00001290


	//   ....[1]....
        /*01e0*/ 	.word	0x00001330


	//   ....[2]....
        /*01e4*/ 	.word	0x00002900


	//   ....[3]....
        /*01e8*/ 	.word	0x000029c0


	//   ....[4]....
        /*01ec*/ 	.word	0x00003930


	//   ....[5]....
        /*01f0*/ 	.word	0x000039e0


	//   ....[6]....
        /*01f4*/ 	.word	0x00003b50


	//   ....[7]....
        /*01f8*/ 	.word	0x00003ba0


	//   ....[8]....
        /*01fc*/ 	.word	0x000040c0


	//   ....[9]....
        /*0200*/ 	.word	0x00004190


	//   ....[10]....
        /*0204*/ 	.word	0x000079c0


	//   ....[11]....
        /*0208*/ 	.word	0x00007a20


	//----- nvinfo : EIATTR_VRC_CTA_INIT_COUNT
	.align		4
.L_399:
        /*020c*/ 	.byte	0x02, 0x4a
	.zero		1
	.zero		1


	//----- nvinfo : EIATTR_EXIT_INSTR_OFFSETS
	.align		4
        /*0210*/ 	.byte	0x04, 0x1c
        /*0212*/ 	.short	(.L_401 - .L_400)


	//   ....[0]....
.L_400:
        /*0214*/ 	.word	0x000000e0


	//   ....[1]....
        /*0218*/ 	.word	0x00008110


	//----- nvinfo : EIATTR_CRS_STACK_SIZE
	.align		4
.L_401:
        /*021c*/ 	.byte	0x04, 0x1e
        /*021e*/ 	.short	(.L_403 - .L_402)
.L_402:
        /*0220*/ 	.word	0x00000000


	//----- nvinfo : EIATTR_CBANK_PARAM_SIZE
	.align		4
.L_403:
        /*0224*/ 	.byte	0x03, 0x19
        /*0226*/ 	.short	0x00c8


	//----- nvinfo : EIATTR_PARAM_CBANK
	.align		4
        /*0228*/ 	.byte	0x04, 0x0a
        /*022a*/ 	.short	(.L_405 - .L_404)
	.align		4
.L_404:
        /*022c*/ 	.word	index@(.nv.constant0._Z22bc_gpu_update_edge_optILb0ELi2EEvPfPKiS2_S2_iiPiPyS0_S3_S4_S0_S3_S3_S3_S3_S3_S3_S3_mmmmS2_iiii)
        /*0230*/ 	.short	0x0380
        /*0232*/ 	.short	0x00c8


	//----- nvinfo : EIATTR_SW_WAR
	.align		4
.L_405:
        /*0234*/ 	.byte	0x04, 0x36
        /*0236*/ 	.short	(.L_407 - .L_406)
.L_406:
        /*0238*/ 	.word	0x00000008
.L_407:


//--------------------- .nv.info._Z22bc_gpu_update_edge_optILb1ELi1EEvPfPKiS2_S2_iiPiPyS0_S3_S4_S0_S3_S3_S3_S3_S3_S3_S3_mmmmS2_iiii --------------------------
	.section	.nv.info._Z22bc_gpu_update_edge_optILb1ELi1EEvPfPKiS2_S2_iiPiPyS0_S3_S4_S0_S3_S3_S3_S3_S3_S3_S3_mmmmS2_iiii,"",@"SHT_CUDA_INFO"
	.sectionflags	@""
	.align	4


	//----- nvinfo : EIATTR_CUDA_API_VERSION
	.align		4
        /*0000*/ 	.byte	0x04, 0x37
        /*0002*/ 	.short	(.L_409 - .L_408)
.L_408:
        /*0004*/ 	.word	0x00000082


	//----- nvinfo : EIATTR_KPARAM_INFO
	.align		4
.L_409:
        /*0008*/ 	.byte	0x04, 0x17
        /*000a*/ 	.short	(.L_411 - .L_410)
.L_410:
        /*000c*/ 	.word	0x00000000
        /*0010*/ 	.short	0x001b
        /*0012*/ 	.short	0x00c4
        /*0014*/ 	.byte	0x00, 0xf0, 0x11, 0x00


	//----- nvinfo : EIATTR_KPARAM_INFO
	.align		4
.L_411:
        /*0018*/ 	.byte	0x04, 0x17
        /*001a*/ 	.short	(.L_413 - .L_412)
.L_412:
        /*001c*/ 	.word	0x00000000
        /*0020*/ 	.short	0x001a
        /*0022*/ 	.short	0x00c0
        /*0024*/ 	.byte	0x00, 0xf0, 0x11, 0x00


	//----- nvinfo : EIATTR_KPARAM_INFO
	.align		4
.L_413:
        /*0028*/ 	.byte	0x04, 0x17
        /*002a*/ 	.short	(.L_415 - .L_414)
.L_414:
        /*002c*/ 	.word	0x00000000
        /*0030*/ 	.short	0x0019
        /*0032*/ 	.short	0x00bc
        /*0034*/ 	.byte	0x00, 0xf0, 0x11, 0x00


	//----- nvinfo : EIATTR_KPARAM_INFO
	.align		4
.L_415:
        /*0038*/ 	.byte	0x04, 0x17
        /*003a*/ 	.short	(.L_417 - .L_416)
.L_416:
        /*003c*/ 	.word	0x00000000
        /*0040*/ 	.short	0x0018
        /*0042*/ 	.short	0x00b8
        /*0044*/ 	.byte	0x00, 0xf0, 0x11, 0x00


	//----- nvinfo : EIATTR_KPARAM_INFO
	.align		4
.L_417:
        /*0048*/ 	.byte	0x04, 0x17
        /*004a*/ 	.short	(.L_419 - .L_418)
.L_418:
        /*004c*/ 	.word	0x00000000
        /*0050*/ 	.short	0x0017
        /*0052*/ 	.short	0x00b0
        /*0054*/ 	.byte	0x00, 0xf5, 0x21, 0x00


	//----- nvinfo : EIATTR_KPARAM_INFO
	.align		4
.L_419:
        /*0058*/ 	.byte	0x04, 0x17
        /*005a*/ 	.short	(.L_421 - .L_420)
.L_420:
        /*005c*/ 	.word	0x00000000
        /*0060*/ 	.short	0x0016
        /*0062*/ 	.short	0x00a8
        /*0064*/ 	.byte	0x00, 0xf0, 0x21, 0x00


	//----- nvinfo : EIATTR_KPARAM_INFO
	.align		4
.L_421:
        /*0068*/ 	.byte	0x04, 0x17
        /*006a*/ 	.short	(.L_423 - .L_422)
.L_422:
        /*006c*/ 	.word	0x00000000
        /*0070*/ 	.short	0x0015
        /*0072*/ 	.short	0x00a0
        /*0074*/ 	.byte	0x00, 0xf0, 0x21, 0x00


	//----- nvinfo : EIATTR_KPARAM_INFO
	.align		4
.L_423:
        /*0078*/ 	.byte	0x04, 0x17
        /*007a*/ 	.short	(.L_425 - .L_424)
.L_424:
        /*007c*/ 	.word	0x00000000
        /*0080*/ 	.short	0x0014
        /*0082*/ 	.short	0x0098
        /*0084*/ 	.byte	0x00, 0xf0, 0x21, 0x00


	//----- nvinfo : EIATTR_KPARAM_INFO
	.align		4
.L_425:
        /*0088*/ 	.byte	0x04, 0x17
        /*008a*/ 	.short	(.L_427 - .L_426)
.L_426:
        /*008c*/ 	.word	0x00000000
        /*0090*/ 	.short	0x0013
        /*0092*/ 	.short	0x0090
        /*0094*/ 	.byte	0x00, 0xf0, 0x21, 0x00


	//----- nvinfo : EIATTR_KPARAM_INFO
	.align		4
.L_427:
        /*0098*/ 	.byte	0x04, 0x17
        /*009a*/ 	.short	(.L_429 - .L_428)
.L_428:
        /*009c*/ 	.word	0x00000000
        /*00a0*/ 	.short	0x0012
        /*00a2*/ 	.short	0x0088
        /*00a4*/ 	.byte	0x00, 0xf5, 0x21, 0x00


	//----- nvinfo : EIATTR_KPARAM_INFO
	.align		4
.L_429:
        /*00a8*/ 	.byte	0x04, 0x17
        /*00aa*/ 	.short	(.L_431 - .L_430)
.L_430:
        /*00ac*/ 	.word	0x00000000
        /*00b0*/ 	.short	0x0011
        /*00b2*/ 	.short	0x0080
        /*00b4*/ 	.byte	0x00, 0xf5, 0x21, 0x00


	//----- nvinfo : EIATTR_KPARAM_INFO
	.align		4
.L_431:
        /*00b8*/ 	.byte	0x04, 0x17
        /*00ba*/ 	.short	(.L_433 - .L_432)
.L_432:
        /*00bc*/ 	.word	0x00000000
        /*00c0*/ 	.short	0x0010
        /*00c2*/ 	.short	0x0078
        /*00c4*/ 	.byte	0x00, 0xf5, 0x21, 0x00


	//----- nvinfo : EIATTR_KPARAM_INFO
	.align		4
.L_433:
        /*00c8*/ 	.byte	0x04, 0x17
        /*00ca*/ 	.short	(.L_435 - .L_434)
.L_434:
        /*00cc*/ 	.word	0x00000000
        /*00d0*/ 	.short	0x000f
        /*00d2*/ 	.short	0x0070
        /*00d4*/ 	.byte	0x00, 0xf5, 0x21, 0x00


	//----- nvinfo : EIATTR_KPARAM_INFO
	.align		4
.L_435:
        /*00d8*/ 	.byte	0x04, 0x17
        /*00da*/ 	.short	(.L_437 - .L_436)
.L_436:
        /*00dc*/ 	.word	0x00000000
        /*00e0*/ 	.short	0x000e
        /*00e2*/ 	.short	0x0068
        /*00e4*/ 	.byte	0x00, 0xf5, 0x21, 0x00


	//----- nvinfo : EIATTR_KPARAM_INFO
	.align		4
.L_437:
        /*00e8*/ 	.byte	0x04, 0x17
        /*00ea*/ 	.short	(.L_439 - .L_438)
.L_438:
        /*00ec*/ 	.word	0x00000000
        /*00f0*/ 	.short	0x000d
        /*00f2*/ 	.short	0x0060
        /*00f4*/ 	.byte	0x00, 0xf5, 0x21, 0x00


	//----- nvinfo : EIATTR_KPARAM_INFO
	.align		4
.L_439:
        /*00f8*/ 	.byte	0x04, 0x17
        /*00fa*/ 	.short	(.L_441 - .L_440)
.L_440:
        /*00fc*/ 	.word	0x00000000
        /*0100*/ 	.short	0x000c
        /*0102*/ 	.short	0x0058
        /*0104*/ 	.byte	0x00, 0xf5, 0x21, 0x00


	//----- nvinfo : EIATTR_KPARAM_INFO
	.align		4
.L_441:
        /*0108*/ 	.byte	0x04, 0x17
        /*010a*/ 	.short	(.L_443 - .L_442)
.L_442:
        /*010c*/ 	.word	0x00000000
        /*0110*/ 	.short	0x000b
        /*0112*/ 	.short	0x0050
        /*0114*/ 	.byte	0x00, 0xf5, 0x21, 0x00


	//----- nvinfo : EIATTR_KPARAM_INFO
	.align		4
.L_443:
        /*0118*/ 	.byte	0x04, 0x17
        /*011a*/ 	.short	(.L_445 - .L_444)
.L_444:
        /*011c*/ 	.word	0x00000000
        /*0120*/ 	.short	0x000a
        /*0122*/ 	.short	0x0048
        /*0124*/ 	.byte	0x00, 0xf5, 0x21, 0x00


	//----- nvinfo : EIATTR_KPARAM_INFO
	.align		4
.L_445:
        /*0128*/ 	.byte	0x04, 0x17
        /*012a*/ 	.short	(.L_447 - .L_446)
.L_446:
        /*012c*/ 	.word	0x00000000
        /*0130*/ 	.short	0x0009
        /*0132*/ 	.short	0x0040
        /*0134*/ 	.byte	0x00, 0xf5, 0x21, 0x00


	//----- nvinfo : EIATTR_KPARAM_INFO
	.align		4
.L_447:
        /*0138*/ 	.byte	0x04, 0x17
        /*013a*/ 	.short	(.L_449 - .L_448)
.L_448:
        /*013c*/ 	.word	0x00000000
        /*0140*/ 	.short	0x0008
        /*0142*/ 	.short	0x0038
        /*0144*/ 	.byte	0x00, 0xf5, 0x21, 0x00


	//----- nvinfo : EIATTR_KPARAM_INFO
	.align		4
.L_449:
        /*0148*/ 	.byte	0x04, 0x17
        /*014a*/ 	.short	(.L_451 - .L_450)
.L_450:
        /*014c*/ 	.word	0x00000000
        /*0150*/ 	.short	0x0007
        /*0152*/ 	.short	0x0030
        /*0154*/ 	.byte	0x00, 0xf5, 0x21, 0x00


	//----- nvinfo : EIATTR_KPARAM_INFO
	.align		4
.L_451:
        /*0158*/ 	.byte	0x04, 0x17
        /*015a*/ 	.short	(.L_453 - .L_452)
.L_452:
        /*015c*/ 	.word	0x00000000
        /*0160*/ 	.short	0x0006
        /*0162*/ 	.short	0x0028
        /*0164*/ 	.byte	0x00, 0xf5, 0x21, 0x00


	//----- nvinfo : EIATTR_KPARAM_INFO
	.align		4
.L_453:
        /*0168*/ 	.byte	0x04, 0x17
        /*016a*/ 	.short	(.L_455 - .L_454)
.L_454:
        /*016c*/ 	.word	0x00000000
        /*0170*/ 	.short	0x0005
        /*0172*/ 	.short	0x0024
        /*0174*/ 	.byte	0x00, 0xf0, 0x11, 0x00


	//----- nvinfo : EIATTR_KPARAM_INFO
	.align		4
.L_455:
        /*0178*/ 	.byte	0x04, 0x17
        /*017a*/ 	.short	(.L_457 - .L_456)
.L_456:
        /*017c*/ 	.word	0x00000000
        /*0180*/ 	.short	0x0004
        /*0182*/ 	.short	0x0020
        /*0184*/ 	.byte	0x00, 0xf0, 0x11, 0x00


	//----- nvinfo : EIATTR_KPARAM_INFO
	.align		4
.L_457:
        /*0188*/ 	.byte	0x04, 0x17
        /*018a*/ 	.short	(.L_459 - .L_458)
.L_458:
        /*018c*/ 	.word	0x00000000
        /*0190*/ 	.short	0x0003
        /*0192*/ 	.short	0x0018
        /*0194*/ 	.byte	0x00, 0xf5, 0x21, 0x00


	//----- nvinfo : EIATTR_KPARAM_INFO
	.align		4
.L_459:
        /*0198*/ 	.byte	0x04, 0x17
        /*019a*/ 	.short	(.L_461 - .L_460)
.L_460:
        /*019c*/ 	.word	0x00000000
        /*01a0*/ 	.short	0x0002
        /*01a2*/ 	.short	0x0010
        /*01a4*/ 	.byte	0x00, 0xf5, 0x21, 0x00


	//----- nvinfo : EIATTR_KPARAM_INFO
	.align		4
.L_461:
        /*01a8*/ 	.byte	0x04, 0x17
        /*01aa*/ 	.short	(.L_463 - .L_462)
.L_462:
        /*01ac*/ 	.word	0x00000000
        /*01b0*/ 	.short	0x0001
        /*01b2*/ 	.short	0x0008
        /*01b4*/ 	.byte	0x00, 0xf5, 0x21, 0x00


	//----- nvinfo : EIATTR_KPARAM_INFO
	.align		4
.L_463:
        /*01b8*/ 	.byte	0x04, 0x17
        /*01ba*/ 	.short	(.L_465 - .L_464)
.L_464:
        /*01bc*/ 	.word	0x00000000
        /*01c0*/ 	.short	0x0000
        /*01c2*/ 	.short	0x0000
        /*01c4*/ 	.byte	0x00, 0xf5, 0x21, 0x00


	//----- nvinfo : EIATTR_SPARSE_MMA_MASK
	.align		4
.L_465:
        /*01c8*/ 	.byte	0x03, 0x50
        /*01ca*/ 	.short	0x0000


	//----- nvinfo : EIATTR_MAXREG_COUNT
	.align		4
        /*01cc*/ 	.byte	0x03, 0x1b
        /*01ce*/ 	.short	0x00ff


	//----- nvinfo : EIATTR_NUM_BARRIERS
	.align		4
        /*01d0*/ 	.byte	0x02, 0x4c
        /*01d2*/ 	.byte	0x01
	.zero		1


	//----- nvinfo : EIATTR_MERCURY_ISA_VERSION
	.align		4
        /*01d4*/ 	.byte	0x03, 0x5f
        /*01d6*/ 	.short	0x0101


	//----- nvinfo : EIATTR_INT_WARP_WIDE_INSTR_OFFSETS
	.align		4
        /*01d8*/ 	.byte	0x04, 0x31
        /*01da*/ 	.short	(.L_467 - .L_466)


	//   ....[0]....
.L_466:
        /*01dc*/ 	.word	0x000012c0


	//   ....[1]....
        /*01e0*/ 	.word	0x00001360


	//   ....[2]....
        /*01e4*/ 	.word	0x00002930


	//   ....[3]....
        /*01e8*/ 	.word	0x000029f0


	//   ....[4]....
        /*01ec*/ 	.word	0x00003960


	//   ....[5]....
        /*01f0*/ 	.word	0x00003a10


	//   ....[6]....
        /*01f4*/ 	.word	0x00003b80


	//   ....[7]....
        /*01f8*/ 	.word	0x00003bd0


	//   ....[8]....
        /*01fc*/ 	.word	0x000040f0


	//   ....[9]....
        /*0200*/ 	.word	0x000041c0


	//   ....[10]....
        /*0204*/ 	.word	0x00007b10


	//   ....[11]....
        /*0208*/ 	.word	0x00007b70


	//----- nvinfo : EIATTR_VRC_CTA_INIT_COUNT
	.align		4
.L_467:
        /*020c*/ 	.byte	0x02, 0x4a
	.zero		1
	.zero		1


	//----- nvinfo : EIATTR_EXIT_INSTR_OFFSETS
	.align		4
        /*0210*/ 	.byte	0x04, 0x1c
        /*0212*/ 	.short	(.L_469 - .L_468)


	//   ....[0]....
.L_468:
        /*0214*/ 	.word	0x000000e0


	//   ....[1]....
        /*0218*/ 	.word	0x00008260


	//----- nvinfo : EIATTR_CRS_STACK_SIZE
	.align		4
.L_469:
        /*021c*/ 	.byte	0x04, 0x1e
        /*021e*/ 	.short	(.L_471 - .L_470)
.L_470:
        /*0220*/ 	.word	0x00000000


	//----- nvinfo : EIATTR_CBANK_PARAM_SIZE
	.align		4
.L_471:
        /*0224*/ 	.byte	0x03, 0x19
        /*0226*/ 	.short	0x00c8


	//----- nvinfo : EIATTR_PARAM_CBANK
	.align		4
        /*0228*/ 	.byte	0x04, 0x0a
        /*022a*/ 	.short	(.L_473 - .L_472)
	.align		4
.L_472:
        /*022c*/ 	.word	index@(.nv.constant0._Z22bc_gpu_update_edge_optILb1ELi1EEvPfPKiS2_S2_iiPiPyS0_S3_S4_S0_S3_S3_S3_S3_S3_S3_S3_mmmmS2_iiii)
        /*0230*/ 	.short	0x0380
        /*0232*/ 	.short	0x00c8


	//----- nvinfo : EIATTR_SW_WAR
	.align		4
.L_473:
        /*0234*/ 	.byte	0x04, 0x36
        /*0236*/ 	.short	(.L_475 - .L_474)
.L_474:
        /*0238*/ 	.word	0x00000008
.L_475:


//--------------------- .nv.info._Z22bc_gpu_update_edge_optILb0ELi1EEvPfPKiS2_S2_iiPiPyS0_S3_S4_S0_S3_S3_S3_S3_S3_S3_S3_mmmmS2_iiii --------------------------
	.section	.nv.info._Z22bc_gpu_update_edge_optILb0ELi1EEvPfPKiS2_S2_iiPiPyS0_S3_S4_S0_S3_S3_S3_S3_S3_S3_S3_mmmmS2_iiii,"",@"SHT_CUDA_INFO"
	.sectionflags	@""
	.align	4


	//----- nvinfo : EIATTR_CUDA_API_VERSION
	.align		4
        /*0000*/ 	.byte	0x04, 0x37
        /*0002*/ 	.short	(.L_477 - .L_476)
.L_476:
        /*0004*/ 	.word	0x00000082


	//----- nvinfo : EIATTR_KPARAM_INFO
	.align		4
.L_477:
        /*0008*/ 	.byte	0x04, 0x17
        /*000a*/ 	.short	(.L_479 - .L_478)
.L_478:
        /*000c*/ 	.word	0x00000000
        /*0010*/ 	.short	0x001b
        /*0012*/ 	.short	0x00c4
        /*0014*/ 	.byte	0x00, 0xf0, 0x11, 0x00


	//----- nvinfo : EIATTR_KPARAM_INFO
	.align		4
.L_479:
        /*0018*/ 	.byte	0x04, 0x17
        /*001a*/ 	.short	(.L_481 - .L_480)
.L_480:
        /*001c*/ 	.word	0x00000000
        /*0020*/ 	.short	0x001a
        /*0022*/ 	.short	0x00c0
        /*0024*/ 	.byte	0x00, 0xf0, 0x11, 0x00


	//----- nvinfo : EIATTR_KPARAM_INFO
	.align		4
.L_481:
        /*0028*/ 	.byte	0x04, 0x17
        /*002a*/ 	.short	(.L_483 - .L_482)
.L_482:
        /*002c*/ 	.word	0x00000000
        /*0030*/ 	.short	0x0019
        /*0032*/ 	.short	0x00bc
        /*0034*/ 	.byte	0x00, 0xf0, 0x11, 0x00


	//----- nvinfo : EIATTR_KPARAM_INFO
	.align		4
.L_483:
        /*0038*/ 	.byte	0x04, 0x17
        /*003a*/ 	.short	(.L_485 - .L_484)
.L_484:
        /*003c*/ 	.word	0x00000000
        /*0040*/ 	.short	0x0018
        /*0042*/ 	.short	0x00b8
        /*0044*/ 	.byte	0x00, 0xf0, 0x11, 0x00


	//----- nvinfo : EIATTR_KPARAM_INFO
	.align		4
.L_485:
        /*0048*/ 	.byte	0x04, 0x17
        /*004a*/ 	.short	(.L_487 - .L_486)
.L_486:
        /*004c*/ 	.word	0x00000000
        /*0050*/ 	.short	0x0017
        /*0052*/ 	.short	0x00b0
        /*0054*/ 	.byte	0x00, 0xf5, 0x21, 0x00


	//----- nvinfo : EIATTR_KPARAM_INFO
	.align		4
.L_487:
        /*0058*/ 	.byte	0x04, 0x17
        /*005a*/ 	.short	(.L_489 - .L_488)
.L_488:
        /*005c*/ 	.word	0x00000000
        /*0060*/ 	.short	0x0016
        /*0062*/ 	.short	0x00a8
        /*0064*/ 	.byte	0x00, 0xf0, 0x21, 0x00


	//----- nvinfo : EIATTR_KPARAM_INFO
	.align		4
.L_489:
        /*0068*/ 	.byte	0x04, 0x17
        /*006a*/ 	.short	(.L_491 - .L_490)
.L_490:
        /*006c*/ 	.word	0x00000000
        /*0070*/ 	.short	0x0015
        /*0072*/ 	.short	0x00a0
        /*0074*/ 	.byte	0x00, 0xf0, 0x21, 0x00


	//----- nvinfo : EIATTR_KPARAM_INFO
	.align		4
.L_491:
        /*0078*/ 	.byte	0x04, 0x17
        /*007a*/ 	.short	(.L_493 - .L_492)
.L_492:
        /*007c*/ 	.word	0x00000000
        /*0080*/ 	.short	0x0014
        /*0082*/ 	.short	0x0098
        /*0084*/ 	.byte	0x00, 0xf0, 0x21, 0x00


	//----- nvinfo : EIATTR_KPARAM_INFO
	.align		4
.L_493:
        /*0088*/ 	.byte	0x04, 0x17
        /*008a*/ 	.short	(.L_495 - .L_494)
.L_494:
        /*008c*/ 	.word	0x00000000
        /*0090*/ 	.short	0x0013
        /*0092*/ 	.short	0x0090
        /*0094*/ 	.byte	0x00, 0xf0, 0x21, 0x00


	//----- nvinfo : EIATTR_KPARAM_INFO
	.align		4
.L_495:
        /*0098*/ 	.byte	0x04, 0x17
        /*009a*/ 	.short	(.L_497 - .L_496)
.L_496:
        /*009c*/ 	.word	0x00000000
        /*00a0*/ 	.short	0x0012
        /*00a2*/ 	.short	0x0088
        /*00a4*/ 	.byte	0x00, 0xf5, 0x21, 0x00


	//----- nvinfo : EIATTR_KPARAM_INFO
	.align		4
.L_497:
        /*00a8*/ 	.byte	0x04, 0x17
        /*00aa*/ 	.short	(.L_499 - .L_498)
.L_498:
        /*00ac*/ 	.word	0x00000000
        /*00b0*/ 	.short	0x0011
        /*00b2*/ 	.short	0x0080
        /*00b4*/ 	.byte	0x00, 0xf5, 0x21, 0x00


	//----- nvinfo : EIATTR_KPARAM_INFO
	.align		4
.L_499:
        /*00b8*/ 	.byte	0x04, 0x17
        /*00ba*/ 	.short	(.L_501 - .L_500)
.L_500:
        /*00bc*/ 	.word	0x00000000
        /*00c0*/ 	.short	0x0010
        /*00c2*/ 	.short	0x0078
        /*00c4*/ 	.byte	0x00, 0xf5, 0x21, 0x00


	//----- nvinfo : EIATTR_KPARAM_INFO
	.align		4
.L_501:
        /*00c8*/ 	.byte	0x04, 0x17
        /*00ca*/ 	.short	(.L_503 - .L_502)
.L_502:
        /*00cc*/ 	.word	0x00000000
        /*00d0*/ 	.short	0x000f
        /*00d2*/ 	.short	0x0070
        /*00d4*/ 	.byte	0x00, 0xf5, 0x21, 0x00


	//----- nvinfo : EIATTR_KPARAM_INFO
	.align		4
.L_503:
        /*00d8*/ 	.byte	0x04, 0x17
        /*00da*/ 	.short	(.L_505 - .L_504)
.L_504:
        /*00dc*/ 	.word	0x00000000
        /*00e0*/ 	.short	0x000e
        /*00e2*/ 	.short	0x0068
        /*00e4*/ 	.byte	0x00, 0xf5, 0x21, 0x00


	//----- nvinfo : EIATTR_KPARAM_INFO
	.align		4
.L_505:
        /*00e8*/ 	.byte	0x04, 0x17
        /*00ea*/ 	.short	(.L_507 - .L_506)
.L_506:
        /*00ec*/ 	.word	0x00000000
        /*00f0*/ 	.short	0x000d
        /*00f2*/ 	.short	0x0060
        /*00f4*/ 	.byte	0x00, 0xf5, 0x21, 0x00


	//----- nvinfo : EIATTR_KPARAM_INFO
	.align		4
.L_507:
        /*00f8*/ 	.byte	0x04, 0x17
        /*00fa*/ 	.short	(.L_509 - .L_508)
.L_508:
        /*00fc*/ 	.word	0x00000000
        /*0100*/ 	.short	0x000c
        /*0102*/ 	.short	0x0058
        /*0104*/ 	.byte	0x00, 0xf5, 0x21, 0x00


	//----- nvinfo : EIATTR_KPARAM_INFO
	.align		4
.L_509:
        /*0108*/ 	.byte	0x04, 0x17
        /*010a*/ 	.short	(.L_511 - .L_510)
.L_510:
        /*010c*/ 	.word	0x00000000
        /*0110*/ 	.short	0x000b
        /*0112*/ 	.short	0x0050
        /*0114*/ 	.byte	0x00, 0xf5, 0x21, 0x00


	//----- nvinfo : EIATTR_KPARAM_INFO
	.align		4
.L_511:
        /*0118*/ 	.byte	0x04, 0x17
        /*011a*/ 	.short	(.L_513 - .L_512)
.L_512:
        /*011c*/ 	.word	0x00000000
        /*0120*/ 	.short	0x000a
        /*0122*/ 	.short	0x0048
        /*0124*/ 	.byte	0x00, 0xf5, 0x21, 0x00


	//----- nvinfo : EIATTR_KPARAM_INFO
	.align		4
.L_513:
        /*0128*/ 	.byte	0x04, 0x17
        /*012a*/ 	.short	(.L_515 - .L_514)
.L_514:
        /*012c*/ 	.word	0x00000000
        /*0130*/ 	.short	0x0009
        /*0132*/ 	.short	0x0040
        /*0134*/ 	.byte	0x00, 0xf5, 0x21, 0x00


	//----- nvinfo : EIATTR_KPARAM_INFO
	.align		4
.L_515:
        /*0138*/ 	.byte	0x04, 0x17
        /*013a*/ 	.short	(.L_517 - .L_516)
.L_516:
        /*013c*/ 	.word	0x00000000
        /*0140*/ 	.short	0x0008
        /*0142*/ 	.short	0x0038
        /*0144*/ 	.byte	0x00, 0xf5, 0x21, 0x00


	//----- nvinfo : EIATTR_KPARAM_INFO
	.align		4
.L_517:
        /*0148*/ 	.byte	0x04, 0x17
        /*014a*/ 	.short	(.L_519 - .L_518)
.L_518:
        /*014c*/ 	.word	0x00000000
        /*0150*/ 	.short	0x0007
        /*0152*/ 	.short	0x0030
        /*0154*/ 	.byte	0x00, 0xf5, 0x21, 0x00


	//----- nvinfo : EIATTR_KPARAM_INFO
	.align		4
.L_519:
        /*0158*/ 	.byte	0x04, 0x17
        /*015a*/ 	.short	(.L_521 - .L_520)
.L_520:
        /*015c*/ 	.word	0x00000000
        /*0160*/ 	.short	0x0006
        /*0162*/ 	.short	0x0028
        /*0164*/ 	.byte	0x00, 0xf5, 0x21, 0x00


	//----- nvinfo : EIATTR_KPARAM_INFO
	.align		4
.L_521:
        /*0168*/ 	.byte	0x04, 0x17
        /*016a*/ 	.short	(.L_523 - .L_522)
.L_522:
        /*016c*/ 	.word	0x00000000
        /*0170*/ 	.short	0x0005
        /*0172*/ 	.short	0x0024
        /*0174*/ 	.byte	0x00, 0xf0, 0x11, 0x00


	//----- nvinfo : EIATTR_KPARAM_INFO
	.align		4
.L_523:
        /*0178*/ 	.byte	0x04, 0x17
        /*017a*/ 	.short	(.L_525 - .L_524)
.L_524:
        /*017c*/ 	.word	0x00000000
        /*0180*/ 	.short	0x0004
        /*0182*/ 	.short	0x0020
        /*0184*/ 	.byte	0x00, 0xf0, 0x11, 0x00


	//----- nvinfo : EIATTR_KPARAM_INFO
	.align		4
.L_525:
        /*0188*/ 	.byte	0x04, 0x17
        /*018a*/ 	.short	(.L_527 - .L_526)
.L_526:
        /*018c*/ 	.word	0x00000000
        /*0190*/ 	.short	0x0003
        /*0192*/ 	.short	0x0018
        /*0194*/ 	.byte	0x00, 0xf5, 0x21, 0x00


	//----- nvinfo : EIATTR_KPARAM_INFO
	.align		4
.L_527:
        /*0198*/ 	.byte	0x04, 0x17
        /*019a*/ 	.short	(.L_529 - .L_528)
.L_528:
        /*019c*/ 	.word	0x00000000
        /*01a0*/ 	.short	0x0002
        /*01a2*/ 	.short	0x0010
        /*01a4*/ 	.byte	0x00, 0xf5, 0x21, 0x00


	//----- nvinfo : EIATTR_KPARAM_INFO
	.align		4
.L_529:
        /*01a8*/ 	.byte	0x04, 0x17
        /*01aa*/ 	.short	(.L_531 - .L_530)
.L_530:
        /*01ac*/ 	.word	0x00000000
        /*01b0*/ 	.short	0x0001
        /*01b2*/ 	.short	0x0008
        /*01b4*/ 	.byte	0x00, 0xf5, 0x21, 0x00


	//----- nvinfo : EIATTR_KPARAM_INFO
	.align		4
.L_531:
        /*01b8*/ 	.byte	0x04, 0x17
        /*01ba*/ 	.short	(.L_533 - .L_532)
.L_532:
        /*01bc*/ 	.word	0x00000000
        /*01c0*/ 	.short	0x0000
        /*01c2*/ 	.short	0x0000
        /*01c4*/ 	.byte	0x00, 0xf5, 0x21, 0x00


	//----- nvinfo : EIATTR_SPARSE_MMA_MASK
	.align		4
.L_533:
        /*01c8*/ 	.byte	0x03, 0x50
        /*01ca*/ 	.short	0x0000


	//----- nvinfo : EIATTR_MAXREG_COUNT
	.align		4
        /*01cc*/ 	.byte	0x03, 0x1b
        /*01ce*/ 	.short	0x00ff


	//----- nvinfo : EIATTR_NUM_BARRIERS
	.align		4
        /*01d0*/ 	.byte	0x02, 0x4c
        /*01d2*/ 	.byte	0x01
	.zero		1


	//----- nvinfo : EIATTR_MERCURY_ISA_VERSION
	.align		4
        /*01d4*/ 	.byte	0x03, 0x5f
        /*01d6*/ 	.short	0x0101


	//----- nvinfo : EIATTR_INT_WARP_WIDE_INSTR_OFFSETS
	.align		4
        /*01d8*/ 	.byte	0x04, 0x31
        /*01da*/ 	.short	(.L_535 - .L_534)


	//   ....[0]....
.L_534:
        /*01dc*/ 	.word	0x00001260


	//   ....[1]....
        /*01e0*/ 	.word	0x00001300


	//   ....[2]....
        /*01e4*/ 	.word	0x000028d0


	//   ....[3]....
        /*01e8*/ 	.word	0x00002990


	//   ....[4]....
        /*01ec*/ 	.word	0x00003900


	//   ....[5]....
        /*01f0*/ 	.word	0x000039b0


	//   ....[6]....
        /*01f4*/ 	.word	0x00003b20


	//   ....[7]....
        /*01f8*/ 	.word	0x00003b70


	//   ....[8]....
        /*01fc*/ 	.word	0x00004090


	//   ....[9]....
        /*0200*/ 	.word	0x00004160


	//   ....[10]....
        /*0204*/ 	.word	0x00007ab0


	//   ....[11]....
        /*0208*/ 	.word	0x00007b10


	//----- nvinfo : EIATTR_VRC_CTA_INIT_COUNT
	.align		4
.L_535:
        /*020c*/ 	.byte	0x02, 0x4a
	.zero		1
	.zero		1


	//----- nvinfo : EIATTR_EXIT_INSTR_OFFSETS
	.align		4
        /*0210*/ 	.byte	0x04, 0x1c
        /*0212*/ 	.short	(.L_537 - .L_536)


	//   ....[0]....
.L_536:
        /*0214*/ 	.word	0x000000e0


	//   ....[1]....
        /*0218*/ 	.word	0x00008200


	//----- nvinfo : EIATTR_CRS_STACK_SIZE
	.align		4
.L_537:
        /*021c*/ 	.byte	0x04, 0x1e
        /*021e*/ 	.short	(.L_539 - .L_538)
.L_538:
        /*0220*/ 	.word	0x00000000


	//----- nvinfo : EIATTR_CBANK_PARAM_SIZE
	.align		4
.L_539:
        /*0224*/ 	.byte	0x03, 0x19
        /*0226*/ 	.short	0x00c8


	//----- nvinfo : EIATTR_PARAM_CBANK
	.align		4
        /*0228*/ 	.byte	0x04, 0x0a
        /*022a*/ 	.short	(.L_541 - .L_540)
	.align		4
.L_540:
        /*022c*/ 	.word	index@(.nv.constant0._Z22bc_gpu_update_edge_optILb0ELi1EEvPfPKiS2_S2_iiPiPyS0_S3_S4_S0_S3_S3_S3_S3_S3_S3_S3_mmmmS2_iiii)
        /*0230*/ 	.short	0x0380
        /*0232*/ 	.short	0x00c8


	//----- nvinfo : EIATTR_SW_WAR
	.align		4
.L_541:
        /*0234*/ 	.byte	0x04, 0x36
        /*0236*/ 	.short	(.L_543 - .L_542)
.L_542:
        /*0238*/ 	.word	0x00000008
.L_543:


//--------------------- .nv.info._Z22bc_gpu_update_edge_optILb1ELi0EEvPfPKiS2_S2_iiPiPyS0_S3_S4_S0_S3_S3_S3_S3_S3_S3_S3_mmmmS2_iiii --------------------------
	.section	.nv.info._Z22bc_gpu_update_edge_optILb1ELi0EEvPfPKiS2_S2_iiPiPyS0_S3_S4_S0_S3_S3_S3_S3_S3_S3_S3_mmmmS2_iiii,"",@"SHT_CUDA_INFO"
	.sectionflags	@""
	.align	4


	//----- nvinfo : EIATTR_CUDA_API_VERSION
	.align		4
        /*0000*/ 	.byte	0x04, 0x37
        /*0002*/ 	.short	(.L_545 - .L_544)
.L_544:
        /*0004*/ 	.word	0x00000082


	//----- nvinfo : EIATTR_KPARAM_INFO
	.align		4
.L_545:
        /*0008*/ 	.byte	0x04, 0x17
        /*000a*/ 	.short	(.L_547 - .L_546)
.L_546:
        /*000c*/ 	.word	0x00000000
        /*0010*/ 	.short	0x001b
        /*0012*/ 	.short	0x00c4
        /*0014*/ 	.byte	0x00, 0xf0, 0x11, 0x00


	//----- nvinfo : EIATTR_KPARAM_INFO
	.align		4
.L_547:
        /*0018*/ 	.byte	0x04, 0x17
        /*001a*/ 	.short	(.L_549 - .L_548)
.L_548:
        /*001c*/ 	.word	0x00000000
        /*0020*/ 	.short	0x001a
        /*0022*/ 	.short	0x00c0
        /*0024*/ 	.byte	0x00, 0xf0, 0x11, 0x00


	//----- nvinfo : EIATTR_KPARAM_INFO
	.align		4
.L_549:
        /*0028*/ 	.byte	0x04, 0x17
        /*002a*/ 	.short	(.L_551 - .L_550)
.L_550:
        /*002c*/ 	.word	0x00000000
        /*0030*/ 	.short	0x0019
        /*0032*/ 	.short	0x00bc
        /*0034*/ 	.byte	0x00, 0xf0, 0x11, 0x00


	//----- nvinfo : EIATTR_KPARAM_INFO
	.align		4
.L_551:
        /*0038*/ 	.byte	0x04, 0x17
        /*003a*/ 	.short	(.L_553 - .L_552)
.L_552:
        /*003c*/ 	.word	0x00000000
        /*0040*/ 	.short	0x0018
        /*0042*/ 	.short	0x00b8
        /*0044*/ 	.byte	0x00, 0xf0, 0x11, 0x00


	//----- nvinfo : EIATTR_KPARAM_INFO
	.align		4
.L_553:
        /*0048*/ 	.byte	0x04, 0x17
        /*004a*/ 	.short	(.L_555 - .L_554)
.L_554:
        /*004c*/ 	.word	0x00000000
        /*0050*/ 	.short	0x0017
        /*0052*/ 	.short	0x00b0
        /*0054*/ 	.byte	0x00, 0xf5, 0x21, 0x00


	//----- nvinfo : EIATTR_KPARAM_INFO
	.align		4
.L_555:
        /*0058*/ 	.byte	0x04, 0x17
        /*005a*/ 	.short	(.L_557 - .L_556)
.L_556:
        /*005c*/ 	.word	0x00000000
        /*0060*/ 	.short	0x0016
        /*0062*/ 	.short	0x00a8
        /*0064*/ 	.byte	0x00, 0xf0, 0x21, 0x00


	//----- nvinfo : EIATTR_KPARAM_INFO
	.align		4
.L_557:
        /*0068*/ 	.byte	0x04, 0x17
        /*006a*/ 	.short	(.L_559 - .L_558)
.L_558:
        /*006c*/ 	.word	0x00000000
        /*0070*/ 	.short	0x0015
        /*0072*/ 	.short	0x00a0
        /*0074*/ 	.byte	0x00, 0xf0, 0x21, 0x00


	//----- nvinfo : EIATTR_KPARAM_INFO
	.align		4
.L_559:
        /*0078*/ 	.byte	0x04, 0x17
        /*007a*/ 	.short	(.L_561 - .L_560)
.L_560:
        /*007c*/ 	.word	0x00000000
        /*0080*/ 	.short	0x0014
        /*0082*/ 	.short	0x0098
        /*0084*/ 	.byte	0x00, 0xf0, 0x21, 0x00


	//----- nvinfo : EIATTR_KPARAM_INFO
	.align		4
.L_561:
        /*0088*/ 	.byte	0x04, 0x17
        /*008a*/ 	.short	(.L_563 - .L_562)
.L_562:
        /*008c*/ 	.word	0x00000000
        /*0090*/ 	.short	0x0013
        /*0092*/ 	.short	0x0090
        /*0094*/ 	.byte	0x00, 0xf0, 0x21, 0x00


	//----- nvinfo : EIATTR_KPARAM_INFO
	.align		4
.L_563:
        /*0098*/ 	.byte	0x04, 0x17
        /*009a*/ 	.short	(.L_565 - .L_564)
.L_564:
        /*009c*/ 	.word	0x00000000
        /*00a0*/ 	.short	0x0012
        /*00a2*/ 	.short	0x0088
        /*00a4*/ 	.byte	0x00, 0xf5, 0x21, 0x00


	//----- nvinfo : EIATTR_KPARAM_INFO
	.align		4
.L_565:
        /*00a8*/ 	.byte	0x04, 0x17
        /*00aa*/ 	.short	(.L_567 - .L_566)
.L_566:
        /*00ac*/ 	.word	0x00000000
        /*00b0*/ 	.short	0x0011
        /*00b2*/ 	.short	0x0080
        /*00b4*/ 	.byte	0x00, 0xf5, 0x21, 0x00


	//----- nvinfo : EIATTR_KPARAM_INFO
	.align		4
.L_567:
        /*00b8*/ 	.byte	0x04, 0x17
        /*00ba*/ 	.short	(.L_569 - .L_568)
.L_568:
        /*00bc*/ 	.word	0x00000000
        /*00c0*/ 	.short	0x0010
        /*00c2*/ 	.short	0x0078
        /*00c4*/ 	.byte	0x00, 0xf5, 0x21, 0x00


	//----- nvinfo : EIATTR_KPARAM_INFO
	.align		4
.L_569:
        /*00c8*/ 	.byte	0x04, 0x17
        /*00ca*/ 	.short	(.L_571 - .L_570)
.L_570:
        /*00cc*/ 	.word	0x00000000
        /*00d0*/ 	.short	0x000f
        /*00d2*/ 	.short	0x0070
        /*00d4*/ 	.byte	0x00, 0xf5, 0x21, 0x00


	//----- nvinfo : EIATTR_KPARAM_INFO
	.align		4
.L_571:
        /*00d8*/ 	.byte	0x04, 0x17
        /*00da*/ 	.short	(.L_573 - .L_572)
.L_572:
        /*00dc*/ 	.word	0x00000000
        /*00e0*/ 	.short	0x000e
        /*00e2*/ 	.short	0x0068
        /*00e4*/ 	.byte	0x00, 0xf5, 0x21, 0x00


	//----- nvinfo : EIATTR_KPARAM_INFO
	.align		4
.L_573:
        /*00e8*/ 	.byte	0x04, 0x17
        /*00ea*/ 	.short	(.L_575 - .L_574)
.L_574:
        /*00ec*/ 	.word	0x00000000
        /*00f0*/ 	.short	0x000d
        /*00f2*/ 	.short	0x0060
        /*00f4*/ 	.byte	0x00, 0xf5, 0x21, 0x00


	//----- nvinfo : EIATTR_KPARAM_INFO
	.align		4
.L_575:
        /*00f8*/ 	.byte	0x04, 0x17
        /*00fa*/ 	.short	(.L_577 - .L_576)
.L_576:
        /*00fc*/ 	.word	0x00000000
        /*0100*/ 	.short	0x000c
        /*0102*/ 	.short	0x0058
        /*0104*/ 	.byte	0x00, 0xf5, 0x21, 0x00


	//----- nvinfo : EIATTR_KPARAM_INFO
	.align		4
.L_577:
        /*0108*/ 	.byte	0x04, 0x17
        /*010a*/ 	.short	(.L_579 - .L_578)
.L_578:
        /*010c*/ 	.word	0x00000000
        /*0110*/ 	.short	0x000b
        /*0112*/ 	.short	0x0050
        /*0114*/ 	.byte	0x00, 0xf5, 0x21, 0x00


	//----- nvinfo : EIATTR_KPARAM_INFO
	.align		4
.L_579:
        /*0118*/ 	.byte	0x04, 0x17
        /*011a*/ 	.short	(.L_581 - .L_580)
.L_580:
        /*011c*/ 	.word	0x00000000
        /*0120*/ 	.short	0x000a
        /*0122*/ 	.short	0x0048
        /*0124*/ 	.byte	0x00, 0xf5, 0x21, 0x00


	//----- nvinfo : EIATTR_KPARAM_INFO
	.align		4
.L_581:
        /*0128*/ 	.byte	0x04, 0x17
        /*012a*/ 	.short	(.L_583 - .L_582)
.L_582:
        /*012c*/ 	.word	0x00000000
        /*0130*/ 	.short	0x0009
        /*0132*/ 	.short	0x0040
        /*0134*/ 	.byte	0x00, 0xf5, 0x21, 0x00


	//----- nvinfo : EIATTR_KPARAM_INFO
	.align		4
.L_583:
        /*0138*/ 	.byte	0x04, 0x17
        /*013a*/ 	.short	(.L_585 - .L_584)
.L_584:
        /*013c*/ 	.word	0x00000000
        /*0140*/ 	.short	0x0008
        /*0142*/ 	.short	0x0038
        /*0144*/ 	.byte	0x00, 0xf5, 0x21, 0x00


	//----- nvinfo : EIATTR_KPARAM_INFO
	.align		4
.L_585:
        /*0148*/ 	.byte	0x04, 0x17
        /*014a*/ 	.short	(.L_587 - .L_586)
.L_586:
        /*014c*/ 	.word	0x00000000
        /*0150*/ 	.short	0x0007
        /*0152*/ 	.short	0x0030
        /*0154*/ 	.byte	0x00, 0xf5, 0x21, 0x00


	//----- nvinfo : EIATTR_KPARAM_INFO
	.align		4
.L_587:
        /*0158*/ 	.byte	0x04, 0x17
        /*015a*/ 	.short	(.L_589 - .L_588)
.L_588:
        /*015c*/ 	.word	0x00000000
        /*0160*/ 	.short	0x0006
        /*0162*/ 	.short	0x0028
        /*0164*/ 	.byte	0x00, 0xf5, 0x21, 0x00


	//----- nvinfo : EIATTR_KPARAM_INFO
	.align		4
.L_589:
        /*0168*/ 	.byte	0x04, 0x17
        /*016a*/ 	.short	(.L_591 - .L_590)
.L_590:
        /*016c*/ 	.word	0x00000000
        /*0170*/ 	.short	0x0005
        /*0172*/ 	.short	0x0024
        /*0174*/ 	.byte	0x00, 0xf0, 0x11, 0x00


	//----- nvinfo : EIATTR_KPARAM_INFO
	.align		4
.L_591:
        /*0178*/ 	.byte	0x04, 0x17
        /*017a*/ 	.short	(.L_593 - .L_592)
.L_592:
        /*017c*/ 	.word	0x00000000
        /*0180*/ 	.short	0x0004
        /*0182*/ 	.short	0x0020
        /*0184*/ 	.byte	0x00, 0xf0, 0x11, 0x00


	//----- nvinfo : EIATTR_KPARAM_INFO
	.align		4
.L_593:
        /*0188*/ 	.byte	0x04, 0x17
        /*018a*/ 	.short	(.L_595 - .L_594)
.L_594:
        /*018c*/ 	.word	0x00000000
        /*0190*/ 	.short	0x0003
        /*0192*/ 	.short	0x0018
        /*0194*/ 	.byte	0x00, 0xf5, 0x21, 0x00


	//----- nvinfo : EIATTR_KPARAM_INFO
	.align		4
.L_595:
        /*0198*/ 	.byte	0x04, 0x17
        /*019a*/ 	.short	(.L_597 - .L_596)
.L_596:
        /*019c*/ 	.word	0x00000000
        /*01a0*/ 	.short	0x0002
        /*01a2*/ 	.short	0x0010
        /*01a4*/ 	.byte	0x00, 0xf5, 0x21, 0x00


	//----- nvinfo : EIATTR_KPARAM_INFO
	.align		4
.L_597:
        /*01a8*/ 	.byte	0x04, 0x17
        /*01aa*/ 	.short	(.L_599 - .L_598)
.L_598:
        /*01ac*/ 	.word	0x00000000
        /*01b0*/ 	.short	0x0001
        /*01b2*/ 	.short	0x0008
        /*01b4*/ 	.byte	0x00, 0xf5, 0x21, 0x00


	//----- nvinfo : EIATTR_KPARAM_INFO
	.align		4
.L_599:
        /*01b8*/ 	.byte	0x04, 0x17
        /*01ba*/ 	.short	(.L_601 - .L_600)
.L_600:
        /*01bc*/ 	.word	0x00000000
        /*01c0*/ 	.short	0x0000
        /*01c2*/ 	.short	0x0000
        /*01c4*/ 	.byte	0x00, 0xf5, 0x21, 0x00


	//----- nvinfo : EIATTR_SPARSE_MMA_MASK
	.align		4
.L_601:
        /*01c8*/ 	.byte	0x03, 0x50
        /*01ca*/ 	.short	0x0000


	//----- nvinfo : EIATTR_MAXREG_COUNT
	.align		4
        /*01cc*/ 	.byte	0x03, 0x1b
        /*01ce*/ 	.short	0x00ff


	//----- nvinfo : EIATTR_NUM_BARRIERS
	.align		4
        /*01d0*/ 	.byte	0x02, 0x4c
        /*01d2*/ 	.byte	0x01
	.zero		1


	//----- nvinfo : EIATTR_MERCURY_ISA_VERSION
	.align		4
        /*01d4*/ 	.byte	0x03, 0x5f
        /*01d6*/ 	.short	0x0101


	//----- nvinfo : EIATTR_INT_WARP_WIDE_INSTR_OFFSETS
	.align		4
        /*01d8*/ 	.byte	0x04, 0x31
        /*01da*/ 	.short	(.L_603 - .L_602)


	//   ....[0]....
.L_602:
        /*01dc*/ 	.word	0x00005040


	//   ....[1]....
        /*01e0*/ 	.word	0x000050a0


	//----- nvinfo : EIATTR_VRC_CTA_INIT_COUNT
	.align		4
.L_603:
        /*01e4*/ 	.byte	0x02, 0x4a
	.zero		1
	.zero		1


	//----- nvinfo : EIATTR_EXIT_INSTR_OFFSETS
	.align		4
        /*01e8*/ 	.byte	0x04, 0x1c
        /*01ea*/ 	.short	(.L_605 - .L_604)


	//   ....[0]....
.L_604:
        /*01ec*/ 	.word	0x000000e0


	//   ....[1]....
        /*01f0*/ 	.word	0x00005790


	//----- nvinfo : EIATTR_CRS_STACK_SIZE
	.align		4
.L_605:
        /*01f4*/ 	.byte	0x04, 0x1e
        /*01f6*/ 	.short	(.L_607 - .L_606)
.L_606:
        /*01f8*/ 	.word	0x00000000


	//----- nvinfo : EIATTR_CBANK_PARAM_SIZE
	.align		4
.L_607:
        /*01fc*/ 	.byte	0x03, 0x19
        /*01fe*/ 	.short	0x00c8


	//----- nvinfo : EIATTR_PARAM_CBANK
	.align		4
        /*0200*/ 	.byte	0x04, 0x0a
        /*0202*/ 	.short	(.L_609 - .L_608)
	.align		4
.L_608:
        /*0204*/ 	.word	index@(.nv.constant0._Z22bc_gpu_update_edge_optILb1ELi0EEvPfPKiS2_S2_iiPiPyS0_S3_S4_S0_S3_S3_S3_S3_S3_S3_S3_mmmmS2_iiii)
        /*0208*/ 	.short	0x0380
        /*020a*/ 	.short	0x00c8


	//----- nvinfo : EIATTR_SW_WAR
	.align		4
.L_609:
        /*020c*/ 	.byte	0x04, 0x36
        /*020e*/ 	.short	(.L_611 - .L_610)
.L_610:
        /*0210*/ 	.word	0x00000008
.L_611:


//--------------------- .nv.info._Z22bc_gpu_update_edge_optILb0ELi0EEvPfPKiS2_S2_iiPiPyS0_S3_S4_S0_S3_S3_S3_S3_S3_S3_S3_mmmmS2_iiii --------------------------
	.section	.nv.info._Z22bc_gpu_update_edge_optILb0ELi0EEvPfPKiS2_S2_iiPiPyS0_S3_S4_S0_S3_S3_S3_S3_S3_S3_S3_mmmmS2_iiii,"",@"SHT_CUDA_INFO"
	.sectionflags	@""
	.align	4


	//----- nvinfo : EIATTR_CUDA_API_VERSION
	.align		4
        /*0000*/ 	.byte	0x04, 0x37
        /*0002*/ 	.short	(.L_613 - .L_612)
.L_612:
        /*0004*/ 	.word	0x00000082


	//----- nvinfo : EIATTR_KPARAM_INFO
	.align		4
.L_613:
        /*0008*/ 	.byte	0x04, 0x17
        /*000a*/ 	.short	(.L_615 - .L_614)
.L_614:
        /*000c*/ 	.word	0x00000000
        /*0010*/ 	.short	0x001b
        /*0012*/ 	.short	0x00c4
        /*0014*/ 	.byte	0x00, 0xf0, 0x11, 0x00


	//----- nvinfo : EIATTR_KPARAM_INFO
	.align		4
.L_615:
        /*0018*/ 	.byte	0x04, 0x17
        /*001a*/ 	.short	(.L_617 - .L_616)
.L_616:
        /*001c*/ 	.word	0x00000000
        /*0020*/ 	.short	0x001a
        /*0022*/ 	.short	0x00c0
        /*0024*/ 	.byte	0x00, 0xf0, 0x11, 0x00


	//----- nvinfo : EIATTR_KPARAM_INFO
	.align		4
.L_617:
        /*0028*/ 	.byte	0x04, 0x17
        /*002a*/ 	.short	(.L_619 - .L_618)
.L_618:
        /*002c*/ 	.word	0x00000000
        /*0030*/ 	.short	0x0019
        /*0032*/ 	.short	0x00bc
        /*0034*/ 	.byte	0x00, 0xf0, 0x11, 0x00


	//----- nvinfo : EIATTR_KPARAM_INFO
	.align		4
.L_619:
        /*0038*/ 	.byte	0x04, 0x17
        /*003a*/ 	.short	(.L_621 - .L_620)
.L_620:
        /*003c*/ 	.word	0x00000000
        /*0040*/ 	.short	0x0018
        /*0042*/ 	.short	0x00b8
        /*0044*/ 	.byte	0x00, 0xf0, 0x11, 0x00


	//----- nvinfo : EIATTR_KPARAM_INFO
	.align		4
.L_621:
        /*0048*/ 	.byte	0x04, 0x17
        /*004a*/ 	.short	(.L_623 - .L_622)
.L_622:
        /*004c*/ 	.word	0x00000000
        /*0050*/ 	.short	0x0017
        /*0052*/ 	.short	0x00b0
        /*0054*/ 	.byte	0x00, 0xf5, 0x21, 0x00


	//----- nvinfo : EIATTR_KPARAM_INFO
	.align		4
.L_623:
        /*0058*/ 	.byte	0x04, 0x17
        /*005a*/ 	.short	(.L_625 - .L_624)
.L_624:
        /*005c*/ 	.word	0x00000000
        /*0060*/ 	.short	0x0016
        /*0062*/ 	.short	0x00a8
        /*0064*/ 	.byte	0x00, 0xf0, 0x21, 0x00


	//----- nvinfo : EIATTR_KPARAM_INFO
	.align		4
.L_625:
        /*0068*/ 	.byte	0x04, 0x17
        /*006a*/ 	.short	(.L_627 - .L_626)
.L_626:
        /*006c*/ 	.word	0x00000000
        /*0070*/ 	.short	0x0015
        /*0072*/ 	.short	0x00a0
        /*0074*/ 	.byte	0x00, 0xf0, 0x21, 0x00


	//----- nvinfo : EIATTR_KPARAM_INFO
	.align		4
.L_627:
        /*0078*/ 	.byte	0x04, 0x17
        /*007a*/ 	.short	(.L_629 - .L_628)
.L_628:
        /*007c*/ 	.word	0x00000000
        /*0080*/ 	.short	0x0014
        /*0082*/ 	.short	0x0098
        /*0084*/ 	.byte	0x00, 0xf0, 0x21, 0x00


	//----- nvinfo : EIATTR_KPARAM_INFO
	.align		4
.L_629:
        /*0088*/ 	.byte	0x04, 0x17
        /*008a*/ 	.short	(.L_631 - .L_630)
.L_630:
        /*008c*/ 	.word	0x00000000
        /*0090*/ 	.short	0x0013
        /*0092*/ 	.short	0x0090
        /*0094*/ 	.byte	0x00, 0xf0, 0x21, 0x00


	//----- nvinfo : EIATTR_KPARAM_INFO
	.align		4
.L_631:
        /*0098*/ 	.byte	0x04, 0x17
        /*009a*/ 	.short	(.L_633 - .L_632)
.L_632:
        /*009c*/ 	.word	0x00000000
        /*00a0*/ 	.short	0x0012
        /*00a2*/ 	.short	0x0088
        /*00a4*/ 	.byte	0x00, 0xf5, 0x21, 0x00


	//----- nvinfo : EIATTR_KPARAM_INFO
	.align		4
.L_633:
        /*00a8*/ 	.byte	0x04, 0x17
        /*00aa*/ 	.short	(.L_635 - .L_634)
.L_634:
        /*00ac*/ 	.word	0x00000000
        /*00b0*/ 	.short	0x0011
        /*00b2*/ 	.short	0x0080
        /*00b4*/ 	.byte	0x00, 0xf5, 0x21, 0x00


	//----- nvinfo : EIATTR_KPARAM_INFO
	.align		4
.L_635:
        /*00b8*/ 	.byte	0x04, 0x17
        /*00ba*/ 	.short	(.L_637 - .L_636)
.L_636:
        /*00bc*/ 	.word	0x00000000
        /*00c0*/ 	.short	0x0010
        /*00c2*/ 	.short	0x0078
        /*00c4*/ 	.byte	0x00, 0xf5, 0x21, 0x00


	//----- nvinfo : EIATTR_KPARAM_INFO
	.align		4
.L_637:
        /*00c8*/ 	.byte	0x04, 0x17
        /*00ca*/ 	.short	(.L_639 - .L_638)
.L_638:
        /*00cc*/ 	.word	0x00000000
        /*00d0*/ 	.short	0x000f
        /*00d2*/ 	.short	0x0070
        /*00d4*/ 	.byte	0x00, 0xf5, 0x21, 0x00


	//----- nvinfo : EIATTR_KPARAM_INFO
	.align		4
.L_639:
        /*00d8*/ 	.byte	0x04, 0x17
        /*00da*/ 	.short	(.L_641 - .L_640)
.L_640:
        /*00dc*/ 	.word	0x00000000
        /*00e0*/ 	.short	0x000e
        /*00e2*/ 	.short	0x0068
        /*00e4*/ 	.byte	0x00, 0xf5, 0x21, 0x00


	//----- nvinfo : EIATTR_KPARAM_INFO
	.align		4
.L_641:
        /*00e8*/ 	.byte	0x04, 0x17
        /*00ea*/ 	.short	(.L_643 - .L_642)
.L_642:
        /*00ec*/ 	.word	0x00000000
        /*00f0*/ 	.short	0x000d
        /*00f2*/ 	.short	0x0060
        /*00f4*/ 	.byte	0x00, 0xf5, 0x21, 0x00


	//----- nvinfo : EIATTR_KPARAM_INFO
	.align		4
.L_643:
        /*00f8*/ 	.byte	0x04, 0x17
        /*00fa*/ 	.short	(.L_645 - .L_644)
.L_644:
        /*00fc*/ 	.word	0x00000000
        /*0100*/ 	.short	0x000c
        /*0102*/ 	.short	0x0058
        /*0104*/ 	.byte	0x00, 0xf5, 0x21, 0x00


	//----- nvinfo : EIATTR_KPARAM_INFO
	.align		4
.L_645:
        /*0108*/ 	.byte	0x04, 0x17
        /*010a*/ 	.short	(.L_647 - .L_646)
.L_646:
        /*010c*/ 	.word	0x00000000
        /*0110*/ 	.short	0x000b
        /*0112*/ 	.short	0x0050
        /*0114*/ 	.byte	0x00, 0xf5, 0x21, 0x00


	//----- nvinfo : EIATTR_KPARAM_INFO
	.align		4
.L_647:
        /*0118*/ 	.byte	0x04, 0x17
        /*011a*/ 	.short	(.L_649 - .L_648)
.L_648:
        /*011c*/ 	.word	0x00000000
        /*0120*/ 	.short	0x000a
        /*0122*/ 	.short	0x0048
        /*0124*/ 	.byte	0x00, 0xf5, 0x21, 0x00


	//----- nvinfo : EIATTR_KPARAM_INFO
	.align		4
.L_649:
        /*0128*/ 	.byte	0x04, 0x17
        /*012a*/ 	.short	(.L_651 - .L_650)
.L_650:
        /*012c*/ 	.word	0x00000000
        /*0130*/ 	.short	0x0009
        /*0132*/ 	.short	0x0040
        /*0134*/ 	.byte	0x00, 0xf5, 0x21, 0x00


	//----- nvinfo : EIATTR_KPARAM_INFO
	.align		4
.L_651:
        /*0138*/ 	.byte	0x04, 0x17
        /*013a*/ 	.short	(.L_653 - .L_652)
.L_652:
        /*013c*/ 	.word	0x00000000
        /*0140*/ 	.short	0x0008
        /*0142*/ 	.short	0x0038
        /*0144*/ 	.byte	0x00, 0xf5, 0x21, 0x00


	//----- nvinfo : EIATTR_KPARAM_INFO
	.align		4
.L_653:
        /*0148*/ 	.byte	0x04, 0x17
        /*014a*/ 	.short	(.L_655 - .L_654)
.L_654:
        /*014c*/ 	.word	0x00000000
        /*0150*/ 	.short	0x0007
        /*0152*/ 	.short	0x0030
        /*0154*/ 	.byte	0x00, 0xf5, 0x21, 0x00


	//----- nvinfo : EIATTR_KPARAM_INFO
	.align		4
.L_655:
        /*0158*/ 	.byte	0x04, 0x17
        /*015a*/ 	.short	(.L_657 - .L_656)
.L_656:
        /*015c*/ 	.word	0x00000000
        /*0160*/ 	.short	0x0006
        /*0162*/ 	.short	0x0028
        /*0164*/ 	.byte	0x00, 0xf5, 0x21, 0x00


	//----- nvinfo : EIATTR_KPARAM_INFO
	.align		4
.L_657:
        /*0168*/ 	.byte	0x04, 0x17
        /*016a*/ 	.short	(.L_659 - .L_658)
.L_658:
        /*016c*/ 	.word	0x00000000
        /*0170*/ 	.short	0x0005
        /*0172*/ 	.short	0x0024
        /*0174*/ 	.byte	0x00, 0xf0, 0x11, 0x00


	//----- nvinfo : EIATTR_KPARAM_INFO
	.align		4
.L_659:
        /*0178*/ 	.byte	0x04, 0x17
        /*017a*/ 	.short	(.L_661 - .L_660)
.L_660:
        /*017c*/ 	.word	0x00000000
        /*0180*/ 	.short	0x0004
        /*0182*/ 	.short	0x0020
        /*0184*/ 	.byte	0x00, 0xf0, 0x11, 0x00


	//----- nvinfo : EIATTR_KPARAM_INFO
	.align		4
.L_661:
        /*0188*/ 	.byte	0x04, 0x17
        /*018a*/ 	.short	(.L_663 - .L_662)
.L_662:
        /*018c*/ 	.word	0x00000000
        /*0190*/ 	.short	0x0003
        /*0192*/ 	.short	0x0018
        /*0194*/ 	.byte	0x00, 0xf5, 0x21, 0x00


	//----- nvinfo : EIATTR_KPARAM_INFO
	.align		4
.L_663:
        /*0198*/ 	.byte	0x04, 0x17
        /*019a*/ 	.short	(.L_665 - .L_664)
.L_664:
        /*019c*/ 	.word	0x00000000
        /*01a0*/ 	.short	0x0002
        /*01a2*/ 	.short	0x0010
        /*01a4*/ 	.byte	0x00, 0xf5, 0x21, 0x00


	//----- nvinfo : EIATTR_KPARAM_INFO
	.align		4
.L_665:
        /*01a8*/ 	.byte	0x04, 0x17
        /*01aa*/ 	.short	(.L_667 - .L_666)
.L_666:
        /*01ac*/ 	.word	0x00000000
        /*01b0*/ 	.short	0x0001
        /*01b2*/ 	.short	0x0008
        /*01b4*/ 	.byte	0x00, 0xf5, 0x21, 0x00


	//----- nvinfo : EIATTR_KPARAM_INFO
	.align		4
.L_667:
        /*01b8*/ 	.byte	0x04, 0x17
        /*01ba*/ 	.short	(.L_669 - .L_668)
.L_668:
        /*01bc*/ 	.word	0x00000000
        /*01c0*/ 	.short	0x0000
        /*01c2*/ 	.short	0x0000
        /*01c4*/ 	.byte	0x00, 0xf5, 0x21, 0x00


	//----- nvinfo : EIATTR_SPARSE_MMA_MASK
	.align		4
.L_669:
        /*01c8*/ 	.byte	0x03, 0x50
        /*01ca*/ 	.short	0x0000


	//----- nvinfo : EIATTR_MAXREG_COUNT
	.align		4
        /*01cc*/ 	.byte	0x03, 0x1b
        /*01ce*/ 	.short	0x00ff


	//----- nvinfo : EIATTR_NUM_BARRIERS
	.align		4
        /*01d0*/ 	.byte	0x02, 0x4c
        /*01d2*/ 	.byte	0x01
	.zero		1


	//----- nvinfo : EIATTR_MERCURY_ISA_VERSION
	.align		4
        /*01d4*/ 	.byte	0x03, 0x5f
        /*01d6*/ 	.short	0x0101


	//----- nvinfo : EIATTR_INT_WARP_WIDE_INSTR_OFFSETS
	.align		4
        /*01d8*/ 	.byte	0x04, 0x31
        /*01da*/ 	.short	(.L_671 - .L_670)


	//   ....[0]....
.L_670:
        /*01dc*/ 	.word	0x00004fe0


	//   ....[1]....
        /*01e0*/ 	.word	0x00005040


	//----- nvinfo : EIATTR_VRC_CTA_INIT_COUNT
	.align		4
.L_671:
        /*01e4*/ 	.byte	0x02, 0x4a
	.zero		1
	.zero		1


	//----- nvinfo : EIATTR_EXIT_INSTR_OFFSETS
	.align		4
        /*01e8*/ 	.byte	0x04, 0x1c
        /*01ea*/ 	.short	(.L_673 - .L_672)


	//   ....[0]....
.L_672:
        /*01ec*/ 	.word	0x000000e0


	//   ....[1]....
        /*01f0*/ 	.word	0x00005730


	//----- nvinfo : EIATTR_CRS_STACK_SIZE
	.align		4
.L_673:
        /*01f4*/ 	.byte	0x04, 0x1e
        /*01f6*/ 	.short	(.L_675 - .L_674)
.L_674:
        /*01f8*/ 	.word	0x00000000


	//----- nvinfo : EIATTR_CBANK_PARAM_SIZE
	.align		4
.L_675:
        /*01fc*/ 	.byte	0x03, 0x19
        /*01fe*/ 	.short	0x00c8


	//----- nvinfo : EIATTR_PARAM_CBANK
	.align		4
        /*0200*/ 	.byte	0x04, 0x0a
        /*0202*/ 	.short	(.L_677 - .L_676)
	.align		4
.L_676:
        /*0204*/ 	.word	index@(.nv.constant0._Z22bc_gpu_update_edge_optILb0ELi0EEvPfPKiS2_S2_iiPiPyS0_S3_S4_S0_S3_S3_S3_S3_S3_S3_S3_mmmmS2_iiii)
        /*0208*/ 	.short	0x0380
        /*020a*/ 	.short	0x00c8


	//----- nvinfo : EIATTR_SW_WAR
	.align		4
.L_677:
        /*020c*/ 	.byte	0x04, 0x36
        /*020e*/ 	.short	(.L_679 - .L_678)
.L_678:
        /*0210*/ 	.word	0x00000008
.L_679:


//--------------------- .nv.info._Z18bc_gpu_update_edgeILb1EEvPfPKiS2_S2_iiPiPyS0_mmS2_iiii --------------------------
	.section	.nv.info._Z18bc_gpu_update_edgeILb1EEvPfPKiS2_S2_iiPiPyS0_mmS2_iiii,"",@"SHT_CUDA_INFO"
	.sectionflags	@""
	.align	4


	//----- nvinfo : EIATTR_CUDA_API_VERSION
	.align		4
        /*0000*/ 	.byte	0x04, 0x37
        /*0002*/ 	.short	(.L_681 - .L_680)
.L_680:
        /*0004*/ 	.word	0x00000082


	//----- nvinfo : EIATTR_KPARAM_INFO
	.align		4
.L_681:
        /*0008*/ 	.byte	0x04, 0x17
        /*000a*/ 	.short	(.L_683 - .L_682)
.L_682:
        /*000c*/ 	.word	0x00000000
        /*0010*/ 	.short	0x000f
        /*0012*/ 	.short	0x0064
        /*0014*/ 	.byte	0x00, 0xf0, 0x11, 0x00


	//----- nvinfo : EIATTR_KPARAM_INFO
	.align		4
.L_683:
        /*0018*/ 	.byte	0x04, 0x17
        /*001a*/ 	.short	(.L_685 - .L_684)
.L_684:
        /*001c*/ 	.word	0x00000000
        /*0020*/ 	.short	0x000e
        /*0022*/ 	.short	0x0060
        /*0024*/ 	.byte	0x00, 0xf0, 0x11, 0x00


	//----- nvinfo : EIATTR_KPARAM_INFO
	.align		4
.L_685:
        /*0028*/ 	.byte	0x04, 0x17
        /*002a*/ 	.short	(.L_687 - .L_686)
.L_686:
        /*002c*/ 	.word	0x00000000
        /*0030*/ 	.short	0x000d
        /*0032*/ 	.short	0x005c
        /*0034*/ 	.byte	0x00, 0xf0, 0x11, 0x00


	//----- nvinfo : EIATTR_KPARAM_INFO
	.align		4
.L_687:
        /*0038*/ 	.byte	0x04, 0x17
        /*003a*/ 	.short	(.L_689 - .L_688)
.L_688:
        /*003c*/ 	.word	0x00000000
        /*0040*/ 	.short	0x000c
        /*0042*/ 	.short	0x0058
        /*0044*/ 	.byte	0x00, 0xf0, 0x11, 0x00


	//----- nvinfo : EIATTR_KPARAM_INFO
	.align		4
.L_689:
        /*0048*/ 	.byte	0x04, 0x17
        /*004a*/ 	.short	(.L_691 - .L_690)
.L_690:
        /*004c*/ 	.word	0x00000000
        /*0050*/ 	.short	0x000b
        /*0052*/ 	.short	0x0050
        /*0054*/ 	.byte	0x00, 0xf5, 0x21, 0x00


	//----- nvinfo : EIATTR_KPARAM_INFO
	.align		4
.L_691:
        /*0058*/ 	.byte	0x04, 0x17
        /*005a*/ 	.short	(.L_693 - .L_692)
.L_692:
        /*005c*/ 	.word	0x00000000
        /*0060*/ 	.short	0x000a
        /*0062*/ 	.short	0x0048
        /*0064*/ 	.byte	0x00, 0xf0, 0x21, 0x00


	//----- nvinfo : EIATTR_KPARAM_INFO
	.align		4
.L_693:
        /*0068*/ 	.byte	0x04, 0x17
        /*006a*/ 	.short	(.L_695 - .L_694)
.L_694:
        /*006c*/ 	.word	0x00000000
        /*0070*/ 	.short	0x0009
        /*0072*/ 	.short	0x0040
        /*0074*/ 	.byte	0x00, 0xf0, 0x21, 0x00


	//----- nvinfo : EIATTR_KPARAM_INFO
	.align		4
.L_695:
        /*0078*/ 	.byte	0x04, 0x17
        /*007a*/ 	.short	(.L_697 - .L_696)
.L_696:
        /*007c*/ 	.word	0x00000000
        /*0080*/ 	.short	0x0008
        /*0082*/ 	.short	0x0038
        /*0084*/ 	.byte	0x00, 0xf5, 0x21, 0x00


	//----- nvinfo : EIATTR_KPARAM_INFO
	.align		4
.L_697:
        /*0088*/ 	.byte	0x04, 0x17
        /*008a*/ 	.short	(.L_699 - .L_698)
.L_698:
        /*008c*/ 	.word	0x00000000
        /*0090*/ 	.short	0x0007
        /*0092*/ 	.short	0x0030
        /*0094*/ 	.byte	0x00, 0xf5, 0x21, 0x00


	//----- nvinfo : EIATTR_KPARAM_INFO
	.align		4
.L_699:
        /*0098*/ 	.byte	0x04, 0x17
        /*009a*/ 	.short	(.L_701 - .L_700)
.L_700:
        /*009c*/ 	.word	0x00000000
        /*00a0*/ 	.short	0x0006
        /*00a2*/ 	.short	0x0028
        /*00a4*/ 	.byte	0x00, 0xf5, 0x21, 0x00


	//----- nvinfo : EIATTR_KPARAM_INFO
	.align		4
.L_701:
        /*00a8*/ 	.byte	0x04, 0x17
        /*00aa*/ 	.short	(.L_703 - .L_702)
.L_702:
        /*00ac*/ 	.word	0x00000000
        /*00b0*/ 	.short	0x0005
        /*00b2*/ 	.short	0x0024
        /*00b4*/ 	.byte	0x00, 0xf0, 0x11, 0x00


	//----- nvinfo : EIATTR_KPARAM_INFO
	.align		4
.L_703:
        /*00b8*/ 	.byte	0x04, 0x17
        /*00ba*/ 	.short	(.L_705 - .L_704)
.L_704:
        /*00bc*/ 	.word	0x00000000
        /*00c0*/ 	.short	0x0004
        /*00c2*/ 	.short	0x0020
        /*00c4*/ 	.byte	0x00, 0xf0, 0x11, 0x00


	//----- nvinfo : EIATTR_KPARAM_INFO
	.align		4
.L_705:
        /*00c8*/ 	.byte	0x04, 0x17
        /*00ca*/ 	.short	(.L_707 - .L_706)
.L_706:
        /*00cc*/ 	.word	0x00000000
        /*00d0*/ 	.short	0x0003
        /*00d2*/ 	.short	0x0018
        /*00d4*/ 	.byte	0x00, 0xf5, 0x21, 0x00


	//----- nvinfo : EIATTR_KPARAM_INFO
	.align		4
.L_707:
        /*00d8*/ 	.byte	0x04, 0x17
        /*00da*/ 	.short	(.L_709 - .L_708)
.L_708:
        /*00dc*/ 	.word	0x00000000
        /*00e0*/ 	.short	0x0002
        /*00e2*/ 	.short	0x0010
        /*00e4*/ 	.byte	0x00, 0xf5, 0x21, 0x00


	//----- nvinfo : EIATTR_KPARAM_INFO
	.align		4
.L_709:
        /*00e8*/ 	.byte	0x04, 0x17
        /*00ea*/ 	.short	(.L_711 - .L_710)
.L_710:
        /*00ec*/ 	.word	0x00000000
        /*00f0*/ 	.short	0x0001
        /*00f2*/ 	.short	0x0008
        /*00f4*/ 	.byte	0x00, 0xf5, 0x21, 0x00


	//----- nvinfo : EIATTR_KPARAM_INFO
	.align		4
.L_711:
        /*00f8*/ 	.byte	0x04, 0x17
        /*00fa*/ 	.short	(.L_713 - .L_712)
.L_712:
        /*00fc*/ 	.word	0x00000000
        /*0100*/ 	.short	0x0000
        /*0102*/ 	.short	0x0000
        /*0104*/ 	.byte	0x00, 0xf5, 0x21, 0x00


	//----- nvinfo : EIATTR_SPARSE_MMA_MASK
	.align		4
.L_713:
        /*0108*/ 	.byte	0x03, 0x50
        /*010a*/ 	.short	0x0000


	//----- nvinfo : EIATTR_MAXREG_COUNT
	.align		4
        /*010c*/ 	.byte	0x03, 0x1b
        /*010e*/ 	.short	0x00ff


	//----- nvinfo : EIATTR_NUM_BARRIERS
	.align		4
        /*0110*/ 	.byte	0x02, 0x4c
        /*0112*/ 	.byte	0x01
	.zero		1


	//----- nvinfo : EIATTR_EXTERNS
	.align		4
        /*0114*/ 	.byte	0x04, 0x0f
        /*0116*/ 	.short	(.L_715 - .L_714)


	//   ....[0]....
	.align		4
.L_714:
        /*0118*/ 	.word	index@(malloc)


	//   ....[1]....
	.align		4
        /*011c*/ 	.word	index@(free)


	//----- nvinfo : EIATTR_MERCURY_ISA_VERSION
	.align		4
.L_715:
        /*0120*/ 	.byte	0x03, 0x5f
        /*0122*/ 	.short	0x0101


	//----- nvinfo : EIATTR_VRC_CTA_INIT_COUNT
	.align		4
        /*0124*/ 	.byte	0x02, 0x4a
	.zero		1
	.zero		1


	//----- nvinfo : EIATTR_SYSCALL_OFFSETS
	.align		4
        /*0128*/ 	.byte	0x04, 0x46
        /*012a*/ 	.short	(.L_717 - .L_716)


	//   ....[0]....
.L_716:
        /*012c*/ 	.word	0x00000610


	//   ....[1]....
        /*0130*/ 	.word	0x000006a0


	//   ....[2]....
        /*0134*/ 	.word	0x00000760


	//   ....[3]....
        /*0138*/ 	.word	0x000007f0


	//   ....[4]....
        /*013c*/ 	.word	0x00000890


	//   ....[5]....
        /*0140*/ 	.word	0x000025d0


	//   ....[6]....
        /*0144*/ 	.word	0x00002640


	//   ....[7]....
        /*0148*/ 	.word	0x000026b0


	//   ....[8]....
        /*014c*/ 	.word	0x00002720


	//   ....[9]....
        /*0150*/ 	.word	0x00002790


	//   ....[10]....
        /*0154*/ 	.word	0x00002850


	//   ....[11]....
        /*0158*/ 	.word	0x00002910


	//   ....[12]....
        /*015c*/ 	.word	0x000029a0


	//   ....[13]....
        /*0160*/ 	.word	0x00002a30


	//   ....[14]....
        /*0164*/ 	.word	0x00002ac0


	//   ....[15]....
        /*0168*/ 	.word	0x00002b80


	//   ....[16]....
        /*016c*/ 	.word	0x00002c10


	//   ....[17]....
        /*0170*/ 	.word	0x00002ca0


	//   ....[18]....
        /*0174*/ 	.word	0x00002d30


	//   ....[19]....
        /*0178*/ 	.word	0x00006ad0


	//   ....[20]....
        /*017c*/ 	.word	0x00006b40


	//   ....[21]....
        /*0180*/ 	.word	0x00006bb0


	//   ....[22]....
        /*0184*/ 	.word	0x00006c20


	//   ....[23]....
        /*0188*/ 	.word	0x00006c90


	//   ....[24]....
        /*018c*/ 	.word	0x00006d00


	//   ....[25]....
        /*0190*/ 	.word	0x00006d70


	//   ....[26]....
        /*0194*/ 	.word	0x00006de0


	//   ....[27]....
        /*0198*/ 	.word	0x00006e50


	//----- nvinfo : EIATTR_EXIT_INSTR_OFFSETS
	.align		4
.L_717:
        /*019c*/ 	.byte	0x04, 0x1c
        /*019e*/ 	.short	(.L_719 - .L_718)


	//   ....[0]....
.L_718:
        /*01a0*/ 	.word	0x00000050


	//   ....[1]....
        /*01a4*/ 	.word	0x00007ab0


	//----- nvinfo : EIATTR_CRS_STACK_SIZE
	.align		4
.L_719:
        /*01a8*/ 	.byte	0x04, 0x1e
        /*01aa*/ 	.short	(.L_721 - .L_720)
.L_720:
        /*01ac*/ 	.word	0x00000000


	//----- nvinfo : EIATTR_CBANK_PARAM_SIZE
	.align		4
.L_721:
        /*01b0*/ 	.byte	0x03, 0x19
        /*01b2*/ 	.short	0x0068


	//----- nvinfo : EIATTR_PARAM_CBANK
	.align		4
        /*01b4*/ 	.byte	0x04, 0x0a
        /*01b6*/ 	.short	(.L_723 - .L_722)
	.align		4
.L_722:
        /*01b8*/ 	.word	index@(.nv.constant0._Z18bc_gpu_update_edgeILb1EEvPfPKiS2_S2_iiPiPyS0_mmS2_iiii)
        /*01bc*/ 	.short	0x0380
        /*01be*/ 	.short	0x0068


	//----- nvinfo : EIATTR_SW_WAR
	.align		4
.L_723:
        /*01c0*/ 	.byte	0x04, 0x36
        /*01c2*/ 	.short	(.L_725 - .L_724)
.L_724:
        /*01c4*/ 	.word	0x00000008
.L_725:


//--------------------- .nv.info._Z18bc_gpu_update_edgeILb0EEvPfPKiS2_S2_iiPiPyS0_mmS2_iiii --------------------------
	.section	.nv.info._Z18bc_gpu_update_edgeILb0EEvPfPKiS2_S2_iiPiPyS0_mmS2_iiii,"",@"SHT_CUDA_INFO"
	.sectionflags	@""
	.align	4


	//----- nvinfo : EIATTR_CUDA_API_VERSION
	.align		4
        /*0000*/ 	.byte	0x04, 0x37
        /*0002*/ 	.short	(.L_727 - .L_726)
.L_726:
        /*0004*/ 	.word	0x00000082


	//----- nvinfo : EIATTR_KPARAM_INFO
	.align		4
.L_727:
        /*0008*/ 	.byte	0x04, 0x17
        /*000a*/ 	.short	(.L_729 - .L_728)
.L_728:
        /*000c*/ 	.word	0x00000000
        /*0010*/ 	.short	0x000f
        /*0012*/ 	.short	0x0064
        /*0014*/ 	.byte	0x00, 0xf0, 0x11, 0x00


	//----- nvinfo : EIATTR_KPARAM_INFO
	.align		4
.L_729:
        /*0018*/ 	.byte	0x04, 0x17
        /*001a*/ 	.short	(.L_731 - .L_730)
.L_730:
        /*001c*/ 	.word	0x00000000
        /*0020*/ 	.short	0x000e
        /*0022*/ 	.short	0x0060
        /*0024*/ 	.byte	0x00, 0xf0, 0x11, 0x00


	//----- nvinfo : EIATTR_KPARAM_INFO
	.align		4
.L_731:
        /*0028*/ 	.byte	0x04, 0x17
        /*002a*/ 	.short	(.L_733 - .L_732)
.L_732:
        /*002c*/ 	.word	0x00000000
        /*0030*/ 	.short	0x000d
        /*0032*/ 	.short	0x005c
        /*0034*/ 	.byte	0x00, 0xf0, 0x11, 0x00


	//----- nvinfo : EIATTR_KPARAM_INFO
	.align		4
.L_733:
        /*0038*/ 	.byte	0x04, 0x17
        /*003a*/ 	.short	(.L_735 - .L_734)
.L_734:
        /*003c*/ 	.word	0x00000000
        /*0040*/ 	.short	0x000c
        /*0042*/ 	.short	0x0058
        /*0044*/ 	.byte	0x00, 0xf0, 0x11, 0x00


	//----- nvinfo : EIATTR_KPARAM_INFO
	.align		4
.L_735:
        /*0048*/ 	.byte	0x04, 0x17
        /*004a*/ 	.short	(.L_737 - .L_736)
.L_736:
        /*004c*/ 	.word	0x00000000
        /*0050*/ 	.short	0x000b
        /*0052*/ 	.short	0x0050
        /*0054*/ 	.byte	0x00, 0xf5, 0x21, 0x00


	//----- nvinfo : EIATTR_KPARAM_INFO
	.align		4
.L_737:
        /*0058*/ 	.byte	0x04, 0x17
        /*005a*/ 	.short	(.L_739 - .L_738)
.L_738:
        /*005c*/ 	.word	0x00000000
        /*0060*/ 	.short	0x000a
        /*0062*/ 	.short	0x0048
        /*0064*/ 	.byte	0x00, 0xf0, 0x21, 0x00


	//----- nvinfo : EIATTR_KPARAM_INFO
	.align		4
.L_739:
        /*0068*/ 	.byte	0x04, 0x17
        /*006a*/ 	.short	(.L_741 - .L_740)
.L_740:
        /*006c*/ 	.word	0x00000000
        /*0070*/ 	.short	0x0009
        /*0072*/ 	.short	0x0040
        /*0074*/ 	.byte	0x00, 0xf0, 0x21, 0x00


	//----- nvinfo : EIATTR_KPARAM_INFO
	.align		4
.L_741:
        /*0078*/ 	.byte	0x04, 0x17
        /*007a*/ 	.short	(.L_743 - .L_742)
.L_742:
        /*007c*/ 	.word	0x00000000
        /*0080*/ 	.short	0x0008
        /*0082*/ 	.short	0x0038
        /*0084*/ 	.byte	0x00, 0xf5, 0x21, 0x00


	//----- nvinfo : EIATTR_KPARAM_INFO
	.align		4
.L_743:
        /*0088*/ 	.byte	0x04, 0x17
        /*008a*/ 	.short	(.L_745 - .L_744)
.L_744:
        /*008c*/ 	.word	0x00000000
        /*0090*/ 	.short	0x0007
        /*0092*/ 	.short	0x0030
        /*0094*/ 	.byte	0x00, 0xf5, 0x21, 0x00


	//----- nvinfo : EIATTR_KPARAM_INFO
	.align		4
.L_745:
        /*0098*/ 	.byte	0x04, 0x17
        /*009a*/ 	.short	(.L_747 - .L_746)
.L_746:
        /*009c*/ 	.word	0x00000000
        /*00a0*/ 	.short	0x0006
        /*00a2*/ 	.short	0x0028
        /*00a4*/ 	.byte	0x00, 0xf5, 0x21, 0x00


	//----- nvinfo : EIATTR_KPARAM_INFO
	.align		4
.L_747:
        /*00a8*/ 	.byte	0x04, 0x17
        /*00aa*/ 	.short	(.L_749 - .L_748)
.L_748:
        /*00ac*/ 	.word	0x00000000
        /*00b0*/ 	.short	0x0005
        /*00b2*/ 	.short	0x0024
        /*00b4*/ 	.byte	0x00, 0xf0, 0x11, 0x00


	//----- nvinfo : EIATTR_KPARAM_INFO
	.align		4
.L_749:
        /*00b8*/ 	.byte	0x04, 0x17
        /*00ba*/ 	.short	(.L_751 - .L_750)
.L_750:
        /*00bc*/ 	.word	0x00000000
        /*00c0*/ 	.short	0x0004
        /*00c2*/ 	.short	0x0020
        /*00c4*/ 	.byte	0x00, 0xf0, 0x11, 0x00


	//----- nvinfo : EIATTR_KPARAM_INFO
	.align		4
.L_751:
        /*00c8*/ 	.byte	0x04, 0x17
        /*00ca*/ 	.short	(.L_753 - .L_752)
.L_752:
        /*00cc*/ 	.word	0x00000000
        /*00d0*/ 	.short	0x0003
        /*00d2*/ 	.short	0x0018
        /*00d4*/ 	.byte	0x00, 0xf5, 0x21, 0x00


	//----- nvinfo : EIATTR_KPARAM_INFO
	.align		4
.L_753:
        /*00d8*/ 	.byte	0x04, 0x17
        /*00da*/ 	.short	(.L_755 - .L_754)
.L_754:
        /*00dc*/ 	.word	0x00000000
        /*00e0*/ 	.short	0x0002
        /*00e2*/ 	.short	0x0010
        /*00e4*/ 	.byte	0x00, 0xf5, 0x21, 0x00


	//----- nvinfo : EIATTR_KPARAM_INFO
	.align		4
.L_755:
        /*00e8*/ 	.byte	0x04, 0x17
        /*00ea*/ 	.short	(.L_757 - .L_756)
.L_756:
        /*00ec*/ 	.word	0x00000000
        /*00f0*/ 	.short	0x0001
        /*00f2*/ 	.short	0x0008
        /*00f4*/ 	.byte	0x00, 0xf5, 0x21, 0x00


	//----- nvinfo : EIATTR_KPARAM_INFO
	.align		4
.L_757:
        /*00f8*/ 	.byte	0x04, 0x17
        /*00fa*/ 	.short	(.L_759 - .L_758)
.L_758:
        /*00fc*/ 	.word	0x00000000
        /*0100*/ 	.short	0x0000
        /*0102*/ 	.short	0x0000
        /*0104*/ 	.byte	0x00, 0xf5, 0x21, 0x00


	//----- nvinfo : EIATTR_SPARSE_MMA_MASK
	.align		4
.L_759:
        /*0108*/ 	.byte	0x03, 0x50
        /*010a*/ 	.short	0x0000


	//----- nvinfo : EIATTR_MAXREG_COUNT
	.align		4
        /*010c*/ 	.byte	0x03, 0x1b
        /*010e*/ 	.short	0x00ff


	//----- nvinfo : EIATTR_NUM_BARRIERS
	.align		4
        /*0110*/ 	.byte	0x02, 0x4c
        /*0112*/ 	.byte	0x01
	.zero		1


	//----- nvinfo : EIATTR_EXTERNS
	.align		4
        /*0114*/ 	.byte	0x04, 0x0f
        /*0116*/ 	.short	(.L_761 - .L_760)


	//   ....[0]....
	.align		4
.L_760:
        /*0118*/ 	.word	index@(malloc)


	//   ....[1]....
	.align		4
        /*011c*/ 	.word	index@(free)


	//----- nvinfo : EIATTR_MERCURY_ISA_VERSION
	.align		4
.L_761:
        /*0120*/ 	.byte	0x03, 0x5f
        /*0122*/ 	.short	0x0101


	//----- nvinfo : EIATTR_VRC_CTA_INIT_COUNT
	.align		4
        /*0124*/ 	.byte	0x02, 0x4a
	.zero		1
	.zero		1


	//----- nvinfo : EIATTR_SYSCALL_OFFSETS
	.align		4
        /*0128*/ 	.byte	0x04, 0x46
        /*012a*/ 	.short	(.L_763 - .L_762)


	//   ....[0]....
.L_762:
        /*012c*/ 	.word	0x000005c0


	//   ....[1]....
        /*0130*/ 	.word	0x00000650


	//   ....[2]....
        /*0134*/ 	.word	0x000006f0


	//   ....[3]....
        /*0138*/ 	.word	0x00000780


	//   ....[4]....
        /*013c*/ 	.word	0x00000820


	//   ....[5]....
        /*0140*/ 	.word	0x00002580


	//   ....[6]....
        /*0144*/ 	.word	0x000025f0


	//   ....[7]....
        /*0148*/ 	.word	0x00002660


	//   ....[8]....
        /*014c*/ 	.word	0x000026d0


	//   ....[9]....
        /*0150*/ 	.word	0x00002740


	//   ....[10]....
        /*0154*/ 	.word	0x00002830


	//   ....[11]....
        /*0158*/ 	.word	0x000028f0


	//   ....[12]....
        /*015c*/ 	.word	0x00002980


	//   ....[13]....
        /*0160*/ 	.word	0x00002a10


	//   ....[14]....
        /*0164*/ 	.word	0x00002aa0


	//   ....[15]....
        /*0168*/ 	.word	0x00002b30


	//   ....[16]....
        /*016c*/ 	.word	0x00002bc0


	//   ....[17]....
        /*0170*/ 	.word	0x00002c50


	//   ....[18]....
        /*0174*/ 	.word	0x00002ce0


	//   ....[19]....
        /*0178*/ 	.word	0x00006b50


	//   ....[20]....
        /*017c*/ 	.word	0x00006bc0


	//   ....[21]....
        /*0180*/ 	.word	0x00006c30


	//   ....[22]....
        /*0184*/ 	.word	0x00006ca0


	//   ....[23]....
        /*0188*/ 	.word	0x00006d10


	//   ....[24]....
        /*018c*/ 	.word	0x00006d80


	//   ....[25]....
        /*0190*/ 	.word	0x00006df0


	//   ....[26]....
        /*0194*/ 	.word	0x00006e60


	//   ....[27]....
        /*0198*/ 	.word	0x00006ed0


	//----- nvinfo : EIATTR_EXIT_INSTR_OFFSETS
	.align		4
.L_763:
        /*019c*/ 	.byte	0x04, 0x1c
        /*019e*/ 	.short	(.L_765 - .L_764)


	//   ....[0]....
.L_764:
        /*01a0*/ 	.word	0x00000050


	//   ....[1]....
        /*01a4*/ 	.word	0x00007ca0


	//----- nvinfo : EIATTR_CRS_STACK_SIZE
	.align		4
.L_765:
        /*01a8*/ 	.byte	0x04, 0x1e
        /*01aa*/ 	.short	(.L_767 - .L_766)
.L_766:
        /*01ac*/ 	.word	0x00000000


	//----- nvinfo : EIATTR_CBANK_PARAM_SIZE
	.align		4
.L_767:
        /*01b0*/ 	.byte	0x03, 0x19
        /*01b2*/ 	.short	0x0068


	//----- nvinfo : EIATTR_PARAM_CBANK
	.align		4
        /*01b4*/ 	.byte	0x04, 0x0a
        /*01b6*/ 	.short	(.L_769 - .L_768)
	.align		4
.L_768:
        /*01b8*/ 	.word	index@(.nv.constant0._Z18bc_gpu_update_edgeILb0EEvPfPKiS2_S2_iiPiPyS0_mmS2_iiii)
        /*01bc*/ 	.short	0x0380
        /*01be*/ 	.short	0x0068


	//----- nvinfo : EIATTR_SW_WAR
	.align		4
.L_769:
        /*01c0*/ 	.byte	0x04, 0x36
        /*01c2*/ 	.short	(.L_771 - .L_770)
.L_770:
        /*01c4*/ 	.word	0x00000008
.L_771:


//--------------------- .nv.callgraph             --------------------------
	.section	.nv.callgraph,"",@"SHT_CUDA_CALLGRAPH"
	.align	4
	.sectionentsize	8
	.align		4
        /*0000*/ 	.word	0x00000000
	.align		4
        /*0004*/ 	.word	0xffffffff
	.align		4
        /*0008*/ 	.word	index@(_Z18bc_gpu_update_edgeILb1EEvPfPKiS2_S2_iiPiPyS0_mmS2_iiii)
	.align		4
        /*000c*/ 	.word	index@(free)
	.align		4
        /*0010*/ 	.word	index@(_Z18bc_gpu_update_edgeILb1EEvPfPKiS2_S2_iiPiPyS0_mmS2_iiii)
	.align		4
        /*0014*/ 	.word	index@(malloc)
	.align		4
        /*0018*/ 	.word	index@(_Z18bc_gpu_update_edgeILb0EEvPfPKiS2_S2_iiPiPyS0_mmS2_iiii)
	.align		4
        /*001c*/ 	.word	index@(free)
	.align		4
        /*0020*/ 	.word	index@(_Z18bc_gpu_update_edgeILb0EEvPfPKiS2_S2_iiPiPyS0_mmS2_iiii)
	.align		4
        /*0024*/ 	.word	index@(malloc)
	.align		4
        /*0028*/ 	.word	0x00000000
	.align		4
        /*002c*/ 	.word	0xfffffffe
	.align		4
        /*0030*/ 	.word	0x00000000
	.align		4
        /*0034*/ 	.word	0xfffffffd
	.align		4
        /*0038*/ 	.word	0x00000000
	.align		4
        /*003c*/ 	.word	0xfffffffc


//--------------------- .nv.constant4             --------------------------
	.section	.nv.constant4,"a",@progbits
	.align	8
	.align		8
.nv.constant4:
        /*0000*/ 	.dword	malloc
	.align		8
        /*0008*/ 	.dword	free


//--------------------- .text._Z22bc_gpu_update_edge_AOSILb1EEvPfPKiP14graph_data_aosiiPiPyS0_P15vertex_data_aosS5_mmS2_iiii --------------------------
	.section	.text._Z22bc_gpu_update_edge_AOSILb1EEvPfPKiP14graph_data_aosiiPiPyS0_P15vertex_data_aosS5_mmS2_iiii,"ax",@progbits
	.align	128
        .global         _Z22bc_gpu_update_edge_AOSILb1EEvPfPKiP14graph_data_aosiiPiPyS0_P15vertex_data_aosS5_mmS2_iiii
        .type           _Z22bc_gpu_update_edge_AOSILb1EEvPfPKiP14graph_data_aosiiPiPyS0_P15vertex_data_aosS5_mmS2_iiii,@function
        .size           _Z22bc_gpu_update_edge_AOSILb1EEvPfPKiP14graph_data_aosiiPiPyS0_P15vertex_data_aosS5_mmS2_iiii,(.L_x_2603 - _Z22bc_gpu_update_edge_AOSILb1EEvPfPKiP14graph_data_aosiiPiPyS0_P15vertex_data_aosS5_mmS2_iiii)
        .other          _Z22bc_gpu_update_edge_AOSILb1EEvPfPKiP14graph_data_aosiiPiPyS0_P15vertex_data_aosS5_mmS2_iiii,@"STO_CUDA_ENTRY STV_DEFAULT"
_Z22bc_gpu_update_edge_AOSILb1EEvPfPKiP14graph_data_aosiiPiPyS0_P15vertex_data_aosS5_mmS2_iiii:
.text._Z22bc_gpu_update_edge_AOSILb1EEvPfPKiP14graph_data_aosiiPiPyS0_P15vertex_data_aosS5_mmS2_iiii:
[----:B------:R-:W-:Y:S08]  /*0000*/  LDC R1, c[0x0][0x37c] ;  /* 0x0000df00ff017b82 */ /* 0x000ff00000000800 */
[----:B------:R-:W0:Y:S08]  /*0010*/  S2UR UR11, SR_CTAID.X ;  /* 0x00000000000b79c3 */ /* 0x000e300000002500 */
[----:B------:R-:W0:Y:S02]  /*0020*/  LDC R0, c[0x0][0x3e4] ;  /* 0x0000f900ff007b82 */ /* 0x000e240000000800 */
[----:B0-----:R-:W-:-:S13]  /*0030*/  ISETP.LE.AND P0, PT, R0, UR11, PT ;  /* 0x0000000b00007c0c */ /* 0x001fda000bf03270 */
[----:B------:R-:W-:Y:S05]  /*0040*/  @P0 EXIT ;  /* 0x000000000000094d */ /* 0x000fea0003800000 */
[----:B------:R-:W0:Y:S01]  /*0050*/  LDCU UR10, c[0x0][0x360] ;  /* 0x00006c00ff0a77ac */ /* 0x000e220008000800 */
[----:B------:R-:W1:Y:S01]  /*0060*/  LDC R6, c[0x0][0x370] ;  /* 0x0000dc00ff067b82 */ /* 0x000e620000000800 */
[----:B------:R-:W2:Y:S01]  /*0070*/  S2R R4, SR_TID.X ;  /* 0x0000000000047919 */ /* 0x000ea20000002100 */
[----:B------:R-:W-:Y:S01]  /*0080*/  IMAD.U32 R5, RZ, RZ, UR11 ;  /* 0x0000000bff057e24 */ /* 0x000fe2000f8e00ff */
[----:B------:R-:W3:Y:S01]  /*0090*/  LDCU.64 UR6, c[0x0][0x398] ;  /* 0x00007300ff0677ac */ /* 0x000ee20008000a00 */
[----:B------:R-:W4:Y:S01]  /*00a0*/  LDCU.64 UR8, c[0x0][0x358] ;  /* 0x00006b00ff0877ac */ /* 0x000f220008000a00 */
[----:B---3--:R-:W-:Y:S02]  /*00b0*/  USHF.L.U32 UR4, UR7, 0x1, URZ ;  /* 0x0000000107047899 */ /* 0x008fe400080006ff */
[----:B------:R-:W-:Y:S01]  /*00c0*/  ULOP3.LUT UR12, UR6, 0x3, URZ, 0xc0, !UPT ;  /* 0x00000003060c7892 */ /* 0x000fe2000f8ec0ff */
[----:B-1----:R-:W-:Y:S01]  /*00d0*/  VIADD R6, R6, 0xffffffff ;  /* 0xffffffff06067836 */ /* 0x002fe20000000000 */
[----:B0-2-4-:R-:W-:-:S12]  /*00e0*/  ULOP3.LUT UR5, UR6, 0x7ffffffc, URZ, 0xc0, !UPT ;  /* 0x7ffffffc06057892 */ /* 0x015fd8000f8ec0ff */
.L_x_154:
[----:B-1-3--:R-:W0:Y:S02]  /*00f0*/  LDC.64 R2, c[0x0][0x3d8] ;  /* 0x0000f600ff027b82 */ /* 0x00ae240000000a00 */
[----:B0-----:R-:W-:-:S05]  /*0100*/  IMAD.WIDE.U32 R2, R5, 0x4, R2 ;  /* 0x0000000405027825 */ /* 0x001fca00078e0002 */
[----:B-----5:R0:W5:Y:S01]  /*0110*/  LDG.E.CONSTANT R7, desc[UR8][R2.64] ;  /* 0x0000000802077981 */ /* 0x020162000c1e9900 */
[----:B------:R-:W-:Y:S01]  /*0120*/  ISETP.NE.AND P1, PT, R4, RZ, PT ;  /* 0x000000ff0400720c */ /* 0x000fe20003f25270 */
[----:B------:R-:W-:-:S12]  /*0130*/  BSSY.RECONVERGENT B0, `(.L_x_0) ;  /* 0x000000e000007945 */ /* 0x000fd80003800200 */
[----:B0-2-4-:R-:W-:Y:S05]  /*0140*/  @P1 BRA `(.L_x_1) ;  /* 0x0000000000301947 */ /* 0x015fea0003800000 */
[----:B------:R-:W0:Y:S01]  /*0150*/  LDCU.64 UR6, c[0x0][0x3c0] ;  /* 0x00007800ff0677ac */ /* 0x000e220008000a00 */
[----:B------:R-:W-:Y:S01]  /*0160*/  HFMA2 R9, -RZ, RZ, 0, 5.9604644775390625e-08 ;  /* 0x00000001ff097431 */ /* 0x000fe200000001ff */
[----:B0-----:R-:W-:-:S04]  /*0170*/  LEA R2, P0, R5, UR6, 0x2 ;  /* 0x0000000605027c11 */ /* 0x001fc8000f8010ff */
[----:B------:R-:W-:-:S05]  /*0180*/  LEA.HI.X R3, R5, UR7, RZ, 0x2, P0 ;  /* 0x0000000705037c11 */ /* 0x000fca00080f14ff */
[----:B------:R-:W2:Y:S01]  /*0190*/  ATOMG.E.EXCH.STRONG.GPU PT, R2, desc[UR8][R2.64], R9 ;  /* 0x80000009020279a8 */ /* 0x000ea2000c1ef108 */
[----:B------:R-:W0:Y:S01]  /*01a0*/  S2UR UR7, SR_CgaCtaId ;  /* 0x00000000000779c3 */ /* 0x000e220000008800 */
[----:B------:R-:W-:Y:S01]  /*01b0*/  UMOV UR6, 0x400 ;  /* 0x0000040000067882 */ /* 0x000fe20000000000 */
[----:B------:R-:W-:Y:S01]  /*01c0*/  IMAD.MOV.U32 R0, RZ, RZ, 0x1 ;  /* 0x00000001ff007424 */ /* 0x000fe200078e00ff */
[----:B0-----:R-:W-:Y:S01]  /*01d0*/  ULEA UR6, UR7, UR6, 0x18 ;  /* 0x0000000607067291 */ /* 0x001fe2000f8ec0ff */
[----:B--2---:R-:W-:-:S13]  /*01e0*/  ISETP.NE.AND P0, PT, R2, RZ, PT ;  /* 0x000000ff0200720c */ /* 0x004fda0003f05270 */
[----:B------:R0:W-:Y:S04]  /*01f0*/  @!P0 STS.U8 [UR6], R0 ;  /* 0x00000000ff008988 */ /* 0x0001e80008000006 */
[----:B------:R-:W-:Y:S01]  /*0200*/  @P0 STS.U8 [UR6], RZ ;  /* 0x000000ffff000988 */ /* 0x000fe20008000006 */
.L_x_1:
[----:B------:R-:W-:Y:S05]  /*0210*/  BSYNC.RECONVERGENT B0 ;  /* 0x0000000000007941 */ /* 0x000fea0003800200 */
.L_x_0:
[----:B------:R-:W1:Y:S08]  /*0220*/  S2UR UR7, SR_CgaCtaId ;  /* 0x00000000000779c3 */ /* 0x000e700000008800 */
[----:B------:R-:W-:Y:S06]  /*0230*/  BAR.SYNC.DEFER_BLOCKING 0x0 ;  /* 0x0000000000007b1d */ /* 0x000fec0000010000 */
[----:B------:R-:W-:-:S02]  /*0240*/  UMOV UR6, 0x400 ;  /* 0x0000040000067882 */ /* 0x000fc40000000000 */
[----:B-1----:R-:W-:-:S06]  /*0250*/  ULEA UR6, UR7, UR6, 0x18 ;  /* 0x0000000607067291 */ /* 0x002fcc000f8ec0ff */
[----:B------:R-:W-:-:S05]  /*0260*/  IMAD.U32 R21, RZ, RZ, UR6 ;  /* 0x00000006ff157e24 */ /* 0x000fca000f8e00ff */
[----:B0-----:R-:W0:Y:S02]  /*0270*/  LDS.U8 R0, [R21] ;  /* 0x0000000015007984 */ /* 0x001e240000000000 */
[----:B0-----:R-:W-:-:S13]  /*0280*/  ISETP.NE.AND P0, PT, R0, RZ, PT ;  /* 0x000000ff0000720c */ /* 0x001fda0003f05270 */
[----:B------:R-:W-:Y:S05]  /*0290*/  @!P0 BRA `(.L_x_2) ;  /* 0x0000004c00fc8947 */ /* 0x000fea0003800000 */
[----:B------:R-:W-:Y:S04]  /*02a0*/  BSSY.RECONVERGENT B0, `(.L_x_3) ;  /* 0x0000031000007945 */ /* 0x000fe80003800200 */
[----:B------:R-:W-:Y:S05]  /*02b0*/  @P1 BRA `(.L_x_4) ;  /* 0x0000000000bc1947 */ /* 0x000fea0003800000 */
[----:B------:R-:W0:Y:S01]  /*02c0*/  LDC.64 R8, c[0x0][0x3a0] ;  /* 0x0000e800ff087b82 */ /* 0x000e220000000a00 */
[----:B------:R-:W1:Y:S01]  /*02d0*/  LDCU.64 UR6, c[0x0][0x3c8] ;  /* 0x00007900ff0677ac */ /* 0x000e620008000a00 */
[----:B------:R-:W2:Y:S06]  /*02e0*/  LDCU.64 UR14, c[0x0][0x3d0] ;  /* 0x00007a00ff0e77ac */ /* 0x000eac0008000a00 */
[----:B------:R-:W3:Y:S08]  /*02f0*/  LDC.64 R2, c[0x0][0x3e8] ;  /* 0x0000fa00ff027b82 */ /* 0x000ef00000000a00 */
[----:B------:R-:W4:Y:S01]  /*0300*/  LDC.64 R12, c[0x0][0x3b0] ;  /* 0x0000ec00ff0c7b82 */ /* 0x000f220000000a00 */
[----:B-1----:R-:W-:-:S02]  /*0310*/  IMAD R10, R5, UR7, RZ ;  /* 0x00000007050a7c24 */ /* 0x002fc4000f8e02ff */
[----:B0-----:R-:W-:-:S05]  /*0320*/  IMAD.WIDE.U32 R8, R5, UR6, R8 ;  /* 0x0000000605087c25 */ /* 0x001fca000f8e0008 */
[----:B------:R-:W2:Y:S01]  /*0330*/  LDC.64 R14, c[0x0][0x3a8] ;  /* 0x0000ea00ff0e7b82 */ /* 0x000ea20000000a00 */
[----:B------:R-:W-:-:S03]  /*0340*/  IADD3 R9, PT, PT, R9, R10, RZ ;  /* 0x0000000a09097210 */ /* 0x000fc60007ffe0ff */
[----:B---3--:R-:W-:-:S04]  /*0350*/  IMAD.WIDE R18, R3, 0x4, R8 ;  /* 0x0000000403127825 */ /* 0x008fc800078e0208 */
[----:B------:R-:W-:Y:S02]  /*0360*/  IMAD.WIDE R16, R2, 0x4, R8 ;  /* 0x0000000402107825 */ /* 0x000fe400078e0208 */
[----:B------:R-:W3:Y:S04]  /*0370*/  LDG.E R19, desc[UR8][R18.64] ;  /* 0x0000000812137981 */ /* 0x000ee8000c1e1900 */
[----:B------:R-:W3:Y:S01]  /*0380*/  LDG.E R0, desc[UR8][R16.64] ;  /* 0x0000000810007981 */ /* 0x000ee2000c1e1900 */
[----:B----4-:R-:W-:-:S04]  /*0390*/  IMAD.WIDE.U32 R12, R5, UR6, R12 ;  /* 0x00000006050c7c25 */ /* 0x010fc8000f8e000c */
[----:B--2---:R-:W-:-:S04]  /*03a0*/  IMAD.WIDE.U32 R14, R5, UR14, R14 ;  /* 0x0000000e050e7c25 */ /* 0x004fc8000f8e000e */
[----:B------:R-:W-:Y:S01]  /*03b0*/  IMAD.IADD R13, R10, 0x1, R13 ;  /* 0x000000010a0d7824 */ /* 0x000fe200078e020d */
[----:B------:R-:W-:Y:S01]  /*03c0*/  MOV R10, R14 ;  /* 0x0000000e000a7202 */ /* 0x000fe20000000f00 */
[----:B------:R-:W-:-:S03]  /*03d0*/  IMAD R11, R5, UR15, R15 ;  /* 0x0000000f050b7c24 */ /* 0x000fc6000f8e020f */
[----:B------:R0:W-:Y:S04]  /*03e0*/  STS.64 [R21+0x20], R12 ;  /* 0x0000200c15007388 */ /* 0x0001e80000000a00 */
[----:B------:R0:W-:Y:S01]  /*03f0*/  STS.128 [R21+0x10], R8 ;  /* 0x0000100815007388 */ /* 0x0001e20000000c00 */
[----:B---3--:R-:W-:-:S05]  /*0400*/  IMAD.IADD R20, R0, 0x1, -R19 ;  /* 0x0000000100147824 */ /* 0x008fca00078e0a13 */
[----:B------:R-:W-:-:S13]  /*0410*/  ISETP.NE.AND P0, PT, R20, RZ, PT ;  /* 0x000000ff1400720c */ /* 0x000fda0003f05270 */
[----:B------:R0:W-:Y:S01]  /*0420*/  @!P0 STS [R21+0x4], RZ ;  /* 0x000004ff15008388 */ /* 0x0001e20000000800 */
[----:B------:R-:W-:Y:S05]  /*0430*/  @!P0 BRA `(.L_x_4) ;  /* 0x00000000005c8947 */ /* 0x000fea0003800000 */
[----:B------:R-:W-:-:S04]  /*0440*/  ISETP.NE.AND P0, PT, R19, 0x7fffffff, PT ;  /* 0x7fffffff1300780c */ /* 0x000fc80003f05270 */
[----:B------:R-:W-:-:S13]  /*0450*/  ISETP.NE.AND P0, PT, R0, 0x7fffffff, P0 ;  /* 0x7fffffff0000780c */ /* 0x000fda0000705270 */
[----:B0-----:R-:W-:-:S05]  /*0460*/  @!P0 IMAD.MOV.U32 R8, RZ, RZ, 0x3 ;  /* 0x00000003ff088424 */ /* 0x001fca00078e00ff */
[----:B------:R1:W-:Y:S01]  /*0470*/  @!P0 STS [R21+0x4], R8 ;  /* 0x0000040815008388 */ /* 0x0003e20000000800 */
[----:B------:R-:W-:Y:S05]  /*0480*/  @!P0 BRA `(.L_x_4) ;  /* 0x0000000000488947 */ /* 0x000fea0003800000 */
[----:B-1----:R-:W-:-:S04]  /*0490*/  IABS R8, R20 ;  /* 0x0000001400087213 */ /* 0x002fc80000000000 */
[----:B------:R-:W-:-:S13]  /*04a0*/  ISETP.NE.AND P0, PT, R8, 0x1, PT ;  /* 0x000000010800780c */ /* 0x000fda0003f05270 */
[----:B------:R-:W-:Y:S05]  /*04b0*/  @P0 BRA `(.L_x_5) ;  /* 0x0000000000200947 */ /* 0x000fea0003800000 */
[----:B------:R-:W-:Y:S01]  /*04c0*/  ISETP.GT.AND P0, PT, R0, R19, PT ;  /* 0x000000130000720c */ /* 0x000fe20003f04270 */
[----:B------:R-:W-:Y:S01]  /*04d0*/  IMAD.MOV.U32 R0, RZ, RZ, 0x1 ;  /* 0x00000001ff007424 */ /* 0x000fe200078e00ff */
[----:B------:R-:W-:Y:S01]  /*04e0*/  MOV R8, R3 ;  /* 0x0000000300087202 */ /* 0x000fe20000000f00 */
[----:B------:R-:W-:-:S03]  /*04f0*/  IMAD.MOV.U32 R9, RZ, RZ, R2 ;  /* 0x000000ffff097224 */ /* 0x000fc600078e0002 */
[----:B------:R2:W-:Y:S07]  /*0500*/  STS [R21+0x4], R0 ;  /* 0x0000040015007388 */ /* 0x0005ee0000000800 */
[----:B------:R2:W-:Y:S04]  /*0510*/  @P0 STS.64 [R21+0x8], R2 ;  /* 0x0000080215000388 */ /* 0x0005e80000000a00 */
[----:B------:R2:W-:Y:S01]  /*0520*/  @!P0 STS.64 [R21+0x8], R8 ;  /* 0x0000080815008388 */ /* 0x0005e20000000a00 */
[----:B------:R-:W-:Y:S05]  /*0530*/  BRA `(.L_x_4) ;  /* 0x00000000001c7947 */ /* 0x000fea0003800000 */
.L_x_5:
[----:B------:R-:W-:Y:S01]  /*0540*/  ISETP.GT.AND P0, PT, R0, R19, PT ;  /* 0x000000130000720c */ /* 0x000fe20003f04270 */
[----:B------:R-:W-:Y:S01]  /*0550*/  IMAD.MOV.U32 R0, RZ, RZ, 0x2 ;  /* 0x00000002ff007424 */ /* 0x000fe200078e00ff */
[----:B------:R-:W-:Y:S01]  /*0560*/  MOV R8, R3 ;  /* 0x0000000300087202 */ /* 0x000fe20000000f00 */
[----:B------:R-:W-:-:S03]  /*0570*/  IMAD.MOV.U32 R9, RZ, RZ, R2 ;  /* 0x000000ffff097224 */ /* 0x000fc600078e0002 */
[----:B------:R3:W-:Y:S07]  /*0580*/  STS [R21+0x4], R0 ;  /* 0x0000040015007388 */ /* 0x0007ee0000000800 */
[----:B------:R3:W-:Y:S04]  /*0590*/  @P0 STS.64 [R21+0x8], R2 ;  /* 0x0000080215000388 */ /* 0x0007e80000000a00 */
[----:B------:R3:W-:Y:S02]  /*05a0*/  @!P0 STS.64 [R21+0x8], R8 ;  /* 0x0000080815008388 */ /* 0x0007e40000000a00 */
.L_x_4:
[----:B------:R-:W-:Y:S05]  /*05b0*/  BSYNC.RECONVERGENT B0 ;  /* 0x0000000000007941 */ /* 0x000fea0003800200 */
.L_x_3:
[----:B------:R-:W-:Y:S06]  /*05c0*/  BAR.SYNC.DEFER_BLOCKING 0x0 ;  /* 0x0000000000007b1d */ /* 0x000fec0000010000 */
[----:B0123--:R-:W0:Y:S02]  /*05d0*/  LDS.128 R8, [R21] ;  /* 0x0000000015087984 */ /* 0x00fe240000000c00 */
[----:B0-----:R-:W-:-:S13]  /*05e0*/  ISETP.NE.AND P0, PT, R9, 0x3, PT ;  /* 0x000000030900780c */ /* 0x001fda0003f05270 */
[----:B------:R-:W-:Y:S05]  /*05f0*/  @!P0 BRA `(.L_x_6) ;  /* 0x0000003800c48947 */ /* 0x000fea0003800000 */
[----:B------:R-:W-:-:S13]  /*0600*/  ISETP.NE.AND P0, PT, R9, 0x2, PT ;  /* 0x000000020900780c */ /* 0x000fda0003f05270 */
[----:B------:R-:W-:Y:S05]  /*0610*/  @!P0 BRA `(.L_x_7) ;  /* 0x0000001000f08947 */ /* 0x000fea0003800000 */
[----:B------:R-:W-:-:S13]  /*0620*/  ISETP.NE.AND P0, PT, R9, 0x1, PT ;  /* 0x000000010900780c */ /* 0x000fda0003f05270 */
[----:B------:R-:W-:Y:S05]  /*0630*/  @P0 BRA `(.L_x_8) ;  /* 0x0000004c00080947 */ /* 0x000fea0003800000 */
[----:B------:R-:W0:Y:S01]  /*0640*/  LDC R15, c[0x0][0x398] ;  /* 0x0000e600ff0f7b82 */ /* 0x000e220000000800 */
[----:B------:R-:W-:Y:S01]  /*0650*/  BSSY.RECONVERGENT B0, `(.L_x_9) ;  /* 0x000001f000007945 */ /* 0x000fe20003800200 */
[C---:B------:R-:W-:Y:S02]  /*0660*/  ISETP.NE.AND P2, PT, R4.reuse, RZ, PT ;  /* 0x000000ff0400720c */ /* 0x040fe40003f45270 */
[----:B0-----:R-:W-:-:S13]  /*0670*/  ISETP.GE.AND P0, PT, R4, R15, PT ;  /* 0x0000000f0400720c */ /* 0x001fda0003f06270 */
[----:B------:R-:W-:Y:S05]  /*0680*/  @P0 BRA `(.L_x_10) ;  /* 0x00000000006c0947 */ /* 0x000fea0003800000 */
[----:B------:R-:W0:Y:S01]  /*0690*/  LDS.64 R12, [R21+0x18] ;  /* 0x00001800150c7984 */ /* 0x000e220000000a00 */
[----:B------:R-:W1:Y:S01]  /*06a0*/  LDC.64 R2, c[0x0][0x3b8] ;  /* 0x0000ee00ff027b82 */ /* 0x000e620000000a00 */
[----:B------:R-:W-:Y:S02]  /*06b0*/  IMAD R15, R15, UR11, R10 ;  /* 0x0000000b0f0f7c24 */ /* 0x000fe4000f8e020a */
[----:B------:R-:W-:-:S05]  /*06c0*/  IMAD.MOV.U32 R25, RZ, RZ, R4 ;  /* 0x000000ffff197224 */ /* 0x000fca00078e0004 */
[----:B------:R-:W2:Y:S08]  /*06d0*/  LDC R0, c[0x0][0x398] ;  /* 0x0000e600ff007b82 */ /* 0x000eb00000000800 */
[----:B------:R-:W3:Y:S01]  /*06e0*/  LDC.64 R8, c[0x0][0x3b8] ;  /* 0x0000ee00ff087b82 */ /* 0x000ee20000000a00 */
[----:B-1----:R-:W-:-:S04]  /*06f0*/  IMAD.WIDE.U32 R2, R15, 0x28, R2 ;  /* 0x000000280f027825 */ /* 0x002fc800078e0002 */
[----:B0-----:R-:W-:-:S04]  /*0700*/  IMAD.WIDE R14, R11, 0x8, R12 ;  /* 0x000000080b0e7825 */ /* 0x001fc800078e020c */
[----:B--2---:R-:W-:-:S07]  /*0710*/  IMAD.WIDE R16, R10, 0x8, R12 ;  /* 0x000000080a107825 */ /* 0x004fce00078e020c */
.L_x_11:
[----:B------:R-:W-:-:S13]  /*0720*/  ISETP.NE.AND P0, PT, R25, R10, PT ;  /* 0x0000000a1900720c */ /* 0x000fda0003f05270 */
[----:B------:R-:W-:-:S05]  /*0730*/  @!P0 MOV R27, 0xffffffff ;  /* 0xffffffff001b8802 */ /* 0x000fca0000000f00 */
[----:B------:R0:W-:Y:S04]  /*0740*/  @!P0 STG.E desc[UR8][R2.64], R27 ;  /* 0x0000001b02008986 */ /* 0x0001e8000c101908 */
[----:B------:R-:W2:Y:S04]  /*0750*/  @!P0 LD.E.64 R18, desc[UR8][R16.64] ;  /* 0x0000000810128980 */ /* 0x000ea8000c101b00 */
[----:B------:R-:W2:Y:S01]  /*0760*/  @!P0 LD.E.64 R20, desc[UR8][R14.64] ;  /* 0x000000080e148980 */ /* 0x000ea2000c101b00 */
[----:B------:R-:W-:Y:S02]  /*0770*/  IMAD R11, R0, UR11, R25 ;  /* 0x0000000b000b7c24 */ /* 0x000fe4000f8e0219 */
[----:B------:R-:W-:Y:S01]  /*0780*/  @P0 IMAD.WIDE R22, R25, 0x8, R12 ;  /* 0x0000000819160825 */ /* 0x000fe200078e020c */
[----:B--2---:R-:W-:-:S05]  /*0790*/  @!P0 IADD3 R18, P1, PT, R18, R20, RZ ;  /* 0x0000001412128210 */ /* 0x004fca0007f3e0ff */
[----:B------:R-:W-:Y:S02]  /*07a0*/  @!P0 IMAD.X R19, R19, 0x1, R21, P1 ;  /* 0x0000000113138824 */ /* 0x000fe400008e0615 */
[----:B---3--:R-:W-:-:S03]  /*07b0*/  IMAD.WIDE.U32 R20, R11, 0x28, R8 ;  /* 0x000000280b147825 */ /* 0x008fc600078e0008 */
[----:B------:R0:W-:Y:S04]  /*07c0*/  @!P0 STG.E.64 desc[UR8][R2.64+0x8], R18 ;  /* 0x0000081202008986 */ /* 0x0001e8000c101b08 */
[----:B------:R0:W-:Y:S04]  /*07d0*/  @P0 STG.E desc[UR8][R20.64], RZ ;  /* 0x000000ff14000986 */ /* 0x0001e8000c101908 */
[----:B------:R-:W2:Y:S01]  /*07e0*/  @P0 LD.E.64 R22, desc[UR8][R22.64] ;  /* 0x0000000816160980 */ /* 0x000ea2000c101b00 */
[----:B------:R-:W-:-:S03]  /*07f0*/  VIADD R25, R25, UR10 ;  /* 0x0000000a19197c36 */ /* 0x000fc60008000000 */
[----:B------:R0:W-:Y:S04]  /*0800*/  STG.E desc[UR8][R20.64+0x10], RZ ;  /* 0x000010ff14007986 */ /* 0x0001e8000c101908 */
[----:B--2---:R0:W-:Y:S01]  /*0810*/  @P0 STG.E.64 desc[UR8][R20.64+0x8], R22 ;  /* 0x0000081614000986 */ /* 0x0041e2000c101b08 */
[----:B------:R-:W-:-:S13]  /*0820*/  ISETP.GE.AND P0, PT, R25, R0, PT ;  /* 0x000000001900720c */ /* 0x000fda0003f06270 */
[----:B0-----:R-:W-:Y:S05]  /*0830*/  @!P0 BRA `(.L_x_11) ;  /* 0xfffffffc00b88947 */ /* 0x001fea000383ffff */
.L_x_10:
[----:B------:R-:W-:Y:S05]  /*0840*/  BSYNC.RECONVERGENT B0 ;  /* 0x0000000000007941 */ /* 0x000fea0003800200 */
.L_x_9:
[----:B------:R-:W-:Y:S04]  /*0850*/  BSSY.RECONVERGENT B0, `(.L_x_12) ;  /* 0x000000b000007945 */ /* 0x000fe80003800200 */
[----:B------:R-:W-:Y:S05]  /*0860*/  @P2 BRA `(.L_x_13) ;  /* 0x0000000000242947 */ /* 0x000fea0003800000 */
[----:B------:R-:W0:Y:S01]  /*0870*/  S2UR UR7, SR_CgaCtaId ;  /* 0x00000000000779c3 */ /* 0x000e220000008800 */
[----:B------:R-:W-:Y:S02]  /*0880*/  UMOV UR6, 0x400 ;  /* 0x0000040000067882 */ /* 0x000fe40000000000 */
[----:B0-----:R-:W-:-:S09]  /*0890*/  ULEA UR6, UR7, UR6, 0x18 ;  /* 0x0000000607067291 */ /* 0x001fd2000f8ec0ff */
[----:B------:R-:W-:Y:S04]  /*08a0*/  LDS R9, [UR6+0x8] ;  /* 0x00000806ff097984 */ /* 0x000fe80008000800 */
[----:B------:R-:W0:Y:S02]  /*08b0*/  LDS.64 R2, [UR6+0x10] ;  /* 0x00001006ff027984 */ /* 0x000e240008000a00 */
[----:B0-----:R-:W-:-:S06]  /*08c0*/  IMAD.WIDE R2, R9, 0x4, R2 ;  /* 0x0000000409027825 */ /* 0x001fcc00078e0202 */
[----:B------:R-:W2:Y:S04]  /*08d0*/  LD.E R2, desc[UR8][R2.64] ;  /* 0x0000000802027980 */ /* 0x000ea8000c101900 */
[----:B------:R-:W-:Y:S04]  /*08e0*/  STS.U8 [UR6+0x2c], RZ ;  /* 0x00002cffff007988 */ /* 0x000fe80008000006 */
[----:B--2---:R0:W-:Y:S02]  /*08f0*/  STS [UR6+0x28], R2 ;  /* 0x00002802ff007988 */ /* 0x0041e40008000806 */
.L_x_13:
[----:B------:R-:W-:Y:S05]  /*0900*/  BSYNC.RECONVERGENT B0 ;  /* 0x0000000000007941 */ /* 0x000fea0003800200 */
.L_x_12:
[----:B------:R-:W1:Y:S08]  /*0910*/  S2UR UR7, SR_CgaCtaId ;  /* 0x00000000000779c3 */ /* 0x000e700000008800 */
[----:B------:R-:W-:Y:S06]  /*0920*/  BAR.SYNC.DEFER_BLOCKING 0x0 ;  /* 0x0000000000007b1d */ /* 0x000fec0000010000 */
[----:B------:R-:W-:-:S02]  /*0930*/  UMOV UR6, 0x400 ;  /* 0x0000040000067882 */ /* 0x000fc40000000000 */
[----:B-1----:R-:W-:-:S06]  /*0940*/  ULEA UR6, UR7, UR6, 0x18 ;  /* 0x0000000607067291 */ /* 0x002fcc000f8ec0ff */
[----:B------:R-:W-:-:S05]  /*0950*/  MOV R3, UR6 ;  /* 0x0000000600037c02 */ /* 0x000fca0008000f00 */
[----:B------:R-:W1:Y:S02]  /*0960*/  LDS.U8 R0, [R3+0x2c] ;  /* 0x00002c0003007984 */ /* 0x000e640000000000 */
[----:B-1----:R-:W-:-:S13]  /*0970*/  ISETP.NE.AND P0, PT, R0, RZ, PT ;  /* 0x000000ff0000720c */ /* 0x002fda0003f05270 */
[----:B------:R-:W-:Y:S05]  /*0980*/  @P0 BRA `(.L_x_14) ;  /* 0x0000000400000947 */ /* 0x000fea0003800000 */
.L_x_19:
[----:B-1----:R-:W1:Y:S01]  /*0990*/  S2R R3, SR_CgaCtaId ;  /* 0x0000000000037919 */ /* 0x002e620000008800 */
[----:B------:R-:W-:Y:S01]  /*09a0*/  BAR.SYNC.DEFER_BLOCKING 0x0 ;  /* 0x0000000000007b1d */ /* 0x000fe20000010000 */
[----:B------:R-:W-:Y:S01]  /*09b0*/  ISETP.GE.AND P0, PT, R4, UR4, PT ;  /* 0x0000000404007c0c */ /* 0x000fe2000bf06270 */
[----:B0-----:R-:W-:Y:S01]  /*09c0*/  IMAD.MOV.U32 R2, RZ, RZ, 0x1 ;  /* 0x00000001ff027424 */ /* 0x001fe200078e00ff */
[----:B------:R-:W-:-:S04]  /*09d0*/  MOV R0, 0x400 ;  /* 0x0000040000007802 */ /* 0x000fc80000000f00 */
[----:B-1----:R-:W-:Y:S02]  /*09e0*/  LEA R14, R3, R0, 0x18 ;  /* 0x00000000030e7211 */ /* 0x002fe400078ec0ff */
[----:B------:R-:W-:-:S05]  /*09f0*/  PRMT R0, R2, 0x7610, R0 ;  /* 0x0000761002007816 */ /* 0x000fca0000000000 */
[----:B------:R0:W-:Y:S01]  /*0a00*/  STS.U8 [R14+0x2c], R0 ;  /* 0x00002c000e007388 */ /* 0x0001e20000000000 */
[----:B------:R-:W-:Y:S06]  /*0a10*/  BAR.SYNC.DEFER_BLOCKING 0x0 ;  /* 0x0000000000007b1d */ /* 0x000fec0000010000 */
[----:B------:R-:W-:Y:S05]  /*0a20*/  @P0 BRA `(.L_x_15) ;  /* 0x0000000000a80947 */ /* 0x000fea0003800000 */
[----:B0-----:R-:W0:Y:S01]  /*0a30*/  LDS R0, [R14+0x28] ;  /* 0x000028000e007984 */ /* 0x001e220000000800 */
[----:B------:R-:W1:Y:S01]  /*0a40*/  LDC R20, c[0x0][0x398] ;  /* 0x0000e600ff147b82 */ /* 0x000e620000000800 */
[----:B------:R-:W-:Y:S02]  /*0a50*/  IMAD.MOV.U32 R21, RZ, RZ, R4 ;  /* 0x000000ffff157224 */ /* 0x000fe400078e0004 */
[----:B------:R2:W3:Y:S05]  /*0a60*/  LDS.128 R8, [R14+0x10] ;  /* 0x000010000e087984 */ /* 0x0004ea0000000c00 */
[----:B------:R-:W4:Y:S08]  /*0a70*/  LDC.64 R2, c[0x0][0x3b8] ;  /* 0x0000ee00ff027b82 */ /* 0x000f300000000a00 */
[----:B------:R-:W1:Y:S01]  /*0a80*/  LDC.64 R12, c[0x0][0x390] ;  /* 0x0000e400ff0c7b82 */ /* 0x000e620000000a00 */
[----:B0-2---:R-:W-:-:S07]  /*0a90*/  IADD3 R22, PT, PT, R0, 0x1, RZ ;  /* 0x0000000100167810 */ /* 0x005fce0007ffe0ff */
.L_x_18:
[----:B-1----:R-:W-:-:S05]  /*0aa0*/  IMAD.WIDE R14, R21, 0x8, R12 ;  /* 0x00000008150e7825 */ /* 0x002fca00078e020c */
[----:B------:R-:W3:Y:S02]  /*0ab0*/  LDG.E R23, desc[UR8][R14.64] ;  /* 0x000000080e177981 */ /* 0x000ee4000c1e1900 */
[----:B---3--:R-:W-:-:S06]  /*0ac0*/  IMAD.WIDE R16, R23, 0x4, R8 ;  /* 0x0000000417107825 */ /* 0x008fcc00078e0208 */
[----:B------:R-:W2:Y:S01]  /*0ad0*/  LD.E R17, desc[UR8][R16.64] ;  /* 0x0000000810117980 */ /* 0x000ea2000c101900 */
[----:B------:R-:W-:Y:S01]  /*0ae0*/  VIADD R21, R21, UR10 ;  /* 0x0000000a15157c36 */ /* 0x000fe20008000000 */
[----:B------:R-:W-:Y:S05]  /*0af0*/  YIELD ;  /* 0x0000000000007946 */ /* 0x000fea0003800000 */
[----:B------:R-:W-:Y:S01]  /*0b00*/  BSSY.RECONVERGENT B0, `(.L_x_16) ;  /* 0x000001b000007945 */ /* 0x000fe20003800200 */
[----:B------:R-:W-:Y:S02]  /*0b10*/  ISETP.GE.AND P1, PT, R21, UR4, PT ;  /* 0x0000000415007c0c */ /* 0x000fe4000bf26270 */
[----:B--2---:R-:W-:-:S13]  /*0b20*/  ISETP.NE.AND P0, PT, R17, R0, PT ;  /* 0x000000001100720c */ /* 0x004fda0003f05270 */
[----:B------:R-:W-:Y:S05]  /*0b30*/  @P0 BRA `(.L_x_17) ;  /* 0x00000000005c0947 */ /* 0x000fea0003800000 */
[----:B------:R-:W2:Y:S02]  /*0b40*/  LDG.E R15, desc[UR8][R14.64+0x4] ;  /* 0x000004080e0f7981 */ /* 0x000ea4000c1e1900 */
[----:B--2---:R-:W-:-:S06]  /*0b50*/  IMAD.WIDE R16, R15, 0x4, R8 ;  /* 0x000000040f107825 */ /* 0x004fcc00078e0208 */
[----:B------:R-:W2:Y:S02]  /*0b60*/  LD.E R17, desc[UR8][R16.64] ;  /* 0x0000000810117980 */ /* 0x000ea4000c101900 */
[----:B--2---:R-:W-:-:S13]  /*0b70*/  ISETP.NE.AND P0, PT, R17, R22, PT ;  /* 0x000000161100720c */ /* 0x004fda0003f05270 */
[----:B------:R-:W-:Y:S05]  /*0b80*/  @P0 BRA `(.L_x_17) ;  /* 0x0000000000480947 */ /* 0x000fea0003800000 */
[----:B------:R-:W-:-:S04]  /*0b90*/  IMAD R15, R20, UR11, R15 ;  /* 0x0000000b140f7c24 */ /* 0x000fc8000f8e020f */
[----:B----4-:R-:W-:-:S05]  /*0ba0*/  IMAD.WIDE.U32 R14, R15, 0x28, R2 ;  /* 0x000000280f0e7825 */ /* 0x010fca00078e0002 */
[----:B------:R-:W2:Y:S01]  /*0bb0*/  LDG.E R16, desc[UR8][R14.64] ;  /* 0x000000080e107981 */ /* 0x000ea2000c1e1900 */
[----:B------:R-:W-:-:S04]  /*0bc0*/  IMAD R19, R20, UR11, R23 ;  /* 0x0000000b14137c24 */ /* 0x000fc8000f8e0217 */
[----:B------:R-:W-:Y:S01]  /*0bd0*/  IMAD.WIDE.U32 R18, R19, 0x28, R2 ;  /* 0x0000002813127825 */ /* 0x000fe200078e0002 */
[----:B--2---:R-:W-:-:S13]  /*0be0*/  ISETP.NE.AND P0, PT, R16, RZ, PT ;  /* 0x000000ff1000720c */ /* 0x004fda0003f05270 */
[----:B------:R-:W0:Y:S01]  /*0bf0*/  @!P0 S2R R17, SR_CgaCtaId ;  /* 0x0000000000118919 */ /* 0x000e220000008800 */
[----:B------:R-:W-:Y:S01]  /*0c00*/  @!P0 MOV R16, 0x400 ;  /* 0x0000040000108802 */ /* 0x000fe20000000f00 */
[----:B------:R-:W-:-:S05]  /*0c10*/  @!P0 IMAD.MOV.U32 R27, RZ, RZ, -0x1 ;  /* 0xffffffffff1b8424 */ /* 0x000fca00078e00ff */
[----:B------:R1:W-:Y:S04]  /*0c20*/  @!P0 STG.E desc[UR8][R14.64], R27 ;  /* 0x0000001b0e008986 */ /* 0x0003e8000c101908 */
[----:B------:R-:W2:Y:S01]  /*0c30*/  LDG.E.64 R18, desc[UR8][R18.64+0x8] ;  /* 0x0000080812127981 */ /* 0x000ea2000c1e1b00 */
[----:B0-----:R-:W-:Y:S01]  /*0c40*/  @!P0 LEA R26, R17, R16, 0x18 ;  /* 0x00000010111a8211 */ /* 0x001fe200078ec0ff */
[----:B------:R-:W-:-:S04]  /*0c50*/  IMAD.WIDE R16, R23, 0x8, R10 ;  /* 0x0000000817107825 */ /* 0x000fc800078e020a */
[----:B------:R1:W-:Y:S04]  /*0c60*/  @!P0 STS.U8 [R26+0x2c], RZ ;  /* 0x00002cff1a008388 */ /* 0x0003e80000000000 */
[----:B------:R-:W2:Y:S02]  /*0c70*/  LD.E.64 R16, desc[UR8][R16.64] ;  /* 0x0000000810107980 */ /* 0x000ea4000c101b00 */
[----:B--2---:R-:W-:-:S04]  /*0c80*/  IADD3 R24, P0, PT, R18, -R16, RZ ;  /* 0x8000001012187210 */ /* 0x004fc80007f1e0ff */
[----:B------:R-:W-:-:S05]  /*0c90*/  IADD3.X R25, PT, PT, R19, ~R17, RZ, P0, !PT ;  /* 0x8000001113197210 */ /* 0x000fca00007fe4ff */
[----:B------:R1:W-:Y:S04]  /*0ca0*/  REDG.E.ADD.64.STRONG.GPU desc[UR8][R14.64+0x8], R24 ;  /* 0x000008180e00798e */ /* 0x0003e8000c12e508 */
.L_x_17:
[----:B------:R-:W-:Y:S05]  /*0cb0*/  BSYNC.RECONVERGENT B0 ;  /* 0x0000000000007941 */ /* 0x000fea0003800200 */
.L_x_16:
[----:B------:R-:W-:Y:S05]  /*0cc0*/  @!P1 BRA `(.L_x_18) ;  /* 0xfffffffc00749947 */ /* 0x000fea000383ffff */
.L_x_15:
[----:B------:R-:W-:Y:S05]  /*0cd0*/  WARPSYNC.ALL ;  /* 0x0000000000007948 */ /* 0x000fea0003800000 */
[----:B------:R-:W2:Y:S08]  /*0ce0*/  S2UR UR7, SR_CgaCtaId ;  /* 0x00000000000779c3 */ /* 0x000eb00000008800 */
[----:B------:R-:W-:Y:S06]  /*0cf0*/  BAR.SYNC.DEFER_BLOCKING 0x0 ;  /* 0x0000000000007b1d */ /* 0x000fec0000010000 */
[----:B------:R-:W-:-:S02]  /*0d00*/  UMOV UR6, 0x400 ;  /* 0x0000040000067882 */ /* 0x000fc40000000000 */
[----:B--2---:R-:W-:-:S06]  /*0d10*/  ULEA UR6, UR7, UR6, 0x18 ;  /* 0x0000000607067291 */ /* 0x004fcc000f8ec0ff */
[----:B----4-:R-:W-:-:S05]  /*0d20*/  IMAD.U32 R3, RZ, RZ, UR6 ;  /* 0x00000006ff037e24 */ /* 0x010fca000f8e00ff */
[----:B0-----:R-:W0:Y:S04]  /*0d30*/  LDS R0, [R3+0x28] ;  /* 0x0000280003007984 */ /* 0x001e280000000800 */
[----:B------:R-:W2:Y:S01]  /*0d40*/  LDS.U8 R2, [R3+0x2c] ;  /* 0x00002c0003027984 */ /* 0x000ea20000000000 */
[----:B0-----:R-:W-:Y:S01]  /*0d50*/  VIADD R0, R0, 0x1 ;  /* 0x0000000100007836 */ /* 0x001fe20000000000 */
[----:B--2---:R-:W-:-:S04]  /*0d60*/  ISETP.NE.AND P0, PT, R2, RZ, PT ;  /* 0x000000ff0200720c */ /* 0x004fc80003f05270 */
[----:B------:R2:W-:Y:S09]  /*0d70*/  STS [R3+0x28], R0 ;  /* 0x0000280003007388 */ /* 0x0005f20000000800 */
[----:B--2---:R-:W-:Y:S05]  /*0d80*/  @!P0 BRA `(.L_x_19) ;  /* 0xfffffffc00008947 */ /* 0x004fea000383ffff */
.L_x_14:
[----:B------:R-:W-:Y:S06]  /*0d90*/  BAR.SYNC.DEFER_BLOCKING 0x0 ;  /* 0x0000000000007b1d */ /* 0x000fec0000010000 */
[----:B0-----:R-:W0:Y:S02]  /*0da0*/  LDS R2, [R3+0x28] ;  /* 0x0000280003027984 */ /* 0x001e240000000800 */
[C---:B0-----:R-:W-:Y:S02]  /*0db0*/  IADD3 R0, PT, PT, R2.reuse, -0x1, RZ ;  /* 0xffffffff02007810 */ /* 0x041fe40007ffe0ff */
[----:B------:R-:W-:-:S03]  /*0dc0*/  ISETP.GE.AND P0, PT, R2, 0x3, PT ;  /* 0x000000030200780c */ /* 0x000fc60003f06270 */
[----:B------:R0:W-:Y:S10]  /*0dd0*/  STS [R3+0x28], R0 ;  /* 0x0000280003007388 */ /* 0x0001f40000000800 */
[----:B0-----:R-:W-:Y:S05]  /*0de0*/  @!P0 BRA `(.L_x_20) ;  /* 0x0000000400f88947 */ /* 0x001fea0003800000 */
.L_x_33:
[----:B------:R-:W-:-:S13]  /*0df0*/  ISETP.GE.AND P0, PT, R4, UR4, PT ;  /* 0x0000000404007c0c */ /* 0x000fda000bf06270 */
[----:B0-2---:R-:W-:Y:S05]  /*0e00*/  @P0 BRA `(.L_x_21) ;  /* 0x0000000400c80947 */ /* 0x005fea0003800000 */
[----:B------:R-:W0:Y:S01]  /*0e10*/  S2UR UR7, SR_CgaCtaId ;  /* 0x00000000000779c3 */ /* 0x000e220000008800 */
[----:B------:R-:W-:Y:S01]  /*0e20*/  UMOV UR6, 0x400 ;  /* 0x0000040000067882 */ /* 0x000fe20000000000 */
[----:B------:R-:W-:-:S06]  /*0e30*/  IMAD.MOV.U32 R12, RZ, RZ, R4 ;  /* 0x000000ffff0c7224 */ /* 0x000fcc00078e0004 */
[----:B------:R-:W2:Y:S08]  /*0e40*/  LDC R8, c[0x0][0x398] ;  /* 0x0000e600ff087b82 */ /* 0x000eb00000000800 */
[----:B-1----:R-:W1:Y:S01]  /*0e50*/  LDC.64 R14, c[0x0][0x3b8] ;  /* 0x0000ee00ff0e7b82 */ /* 0x002e620000000a00 */
[----:B0-----:R-:W-:-:S07]  /*0e60*/  ULEA UR6, UR7, UR6, 0x18 ;  /* 0x0000000607067291 */ /* 0x001fce000f8ec0ff */
[----:B------:R-:W0:Y:S02]  /*0e70*/  LDC.64 R16, c[0x0][0x390] ;  /* 0x0000e400ff107b82 */ /* 0x000e240000000a00 */
[----:B------:R-:W3:Y:S03]  /*0e80*/  LDS.64 R2, [UR6+0x10] ;  /* 0x00001006ff027984 */ /* 0x000ee60008000a00 */
.L_x_32:
[----:B0-----:R-:W-:-:S05]  /*0e90*/  IMAD.WIDE R20, R12, 0x8, R16 ;  /* 0x000000080c147825 */ /* 0x001fca00078e0210 */
[----:B---3--:R-:W3:Y:S02]  /*0ea0*/  LDG.E R9, desc[UR8][R20.64] ;  /* 0x0000000814097981 */ /* 0x008ee4000c1e1900 */
[----:B---34-:R-:W-:-:S06]  /*0eb0*/  IMAD.WIDE R10, R9, 0x4, R2 ;  /* 0x00000004090a7825 */ /* 0x018fcc00078e0202 */
[----:B------:R-:W3:Y:S01]  /*0ec0*/  LD.E R11, desc[UR8][R10.64] ;  /* 0x000000080a0b7980 */ /* 0x000ee2000c101900 */
[----:B------:R-:W-:Y:S01]  /*0ed0*/  VIADD R12, R12, UR10 ;  /* 0x0000000a0c0c7c36 */ /* 0x000fe20008000000 */
[----:B------:R-:W-:Y:S05]  /*0ee0*/  YIELD ;  /* 0x0000000000007946 */ /* 0x000fea0003800000 */
[----:B------:R-:W-:Y:S01]  /*0ef0*/  BSSY.RECONVERGENT B2, `(.L_x_22) ;  /* 0x0000062000027945 */ /* 0x000fe20003800200 */
[----:B------:R-:W-:Y:S02]  /*0f00*/  ISETP.GE.AND P2, PT, R12, UR4, PT ;  /* 0x000000040c007c0c */ /* 0x000fe4000bf46270 */
[----:B---3--:R-:W-:-:S13]  /*0f10*/  ISETP.NE.AND P0, PT, R11, R0, PT ;  /* 0x000000000b00720c */ /* 0x008fda0003f05270 */
[----:B------:R-:W-:Y:S05]  /*0f20*/  @P0 BRA `(.L_x_23) ;  /* 0x0000000400780947 */ /* 0x000fea0003800000 */
[----:B------:R-:W3:Y:S02]  /*0f30*/  LDG.E R10, desc[UR8][R20.64+0x4] ;  /* 0x00000408140a7981 */ /* 0x000ee4000c1e1900 */
[----:B---3--:R-:W-:-:S06]  /*0f40*/  IMAD.WIDE R18, R10, 0x4, R2 ;  /* 0x000000040a127825 */ /* 0x008fcc00078e0202 */
[----:B------:R-:W3:Y:S01]  /*0f50*/  LD.E R18, desc[UR8][R18.64] ;  /* 0x0000000812127980 */ /* 0x000ee2000c101900 */
[----:B------:R-:W-:-:S04]  /*0f60*/  IADD3 R11, PT, PT, R0, -0x1, RZ ;  /* 0xffffffff000b7810 */ /* 0x000fc80007ffe0ff */
[----:B---3--:R-:W-:-:S13]  /*0f70*/  ISETP.NE.AND P0, PT, R18, R11, PT ;  /* 0x0000000b1200720c */ /* 0x008fda0003f05270 */
[----:B------:R-:W-:Y:S05]  /*0f80*/  @P0 BRA `(.L_x_23) ;  /* 0x0000000400600947 */ /* 0x000fea0003800000 */
[----:B--2---:R-:W-:-:S04]  /*0f90*/  IMAD R19, R8, UR11, R10 ;  /* 0x0000000b08137c24 */ /* 0x004fc8000f8e020a */
[----:B-1----:R-:W-:-:S05]  /*0fa0*/  IMAD.WIDE.U32 R18, R19, 0x28, R14 ;  /* 0x0000002813127825 */ /* 0x002fca00078e000e */
[----:B------:R-:W2:Y:S01]  /*0fb0*/  LDG.E R0, desc[UR8][R18.64] ;  /* 0x0000000812007981 */ /* 0x000ea2000c1e1900 */
[----:B------:R-:W-:Y:S01]  /*0fc0*/  IMAD R29, R8, UR11, R9 ;  /* 0x0000000b081d7c24 */ /* 0x000fe2000f8e0209 */
[----:B------:R-:W-:Y:S01]  /*0fd0*/  BSSY.RECONVERGENT B0, `(.L_x_24) ;  /* 0x0000010000007945 */ /* 0x000fe20003800200 */
[----:B------:R-:W-:Y:S02]  /*0fe0*/  IMAD.MOV.U32 R11, RZ, RZ, RZ ;  /* 0x000000ffff0b7224 */ /* 0x000fe400078e00ff */
[----:B------:R-:W-:Y:S01]  /*0ff0*/  IMAD.WIDE.U32 R28, R29, 0x28, R14 ;  /* 0x000000281d1c7825 */ /* 0x000fe200078e000e */
[----:B--2---:R-:W-:-:S13]  /*1000*/  ISETP.NE.AND P0, PT, R0, -0x1, PT ;  /* 0xffffffff0000780c */ /* 0x004fda0003f05270 */
[----:B------:R-:W-:Y:S05]  /*1010*/  @!P0 BRA `(.L_x_25) ;  /* 0x00000000002c8947 */ /* 0x000fea0003800000 */
[----:B------:R-:W-:-:S05]  /*1020*/  IMAD.MOV.U32 R3, RZ, RZ, 0x1 ;  /* 0x00000001ff037424 */ /* 0x000fca00078e00ff */
[----:B------:R-:W2:Y:S02]  /*1030*/  ATOMG.E.EXCH.STRONG.GPU PT, R0, desc[UR8][R18.64], R3 ;  /* 0x80000003120079a8 */ /* 0x000ea4000c1ef108 */
[----:B--2---:R-:W-:-:S13]  /*1040*/  ISETP.NE.AND P0, PT, R0, RZ, PT ;  /* 0x000000ff0000720c */ /* 0x004fda0003f05270 */
[----:B------:R-:W-:Y:S05]  /*1050*/  @P0 BRA `(.L_x_25) ;  /* 0x00000000001c0947 */ /* 0x000fea0003800000 */
[----:B------:R-:W0:Y:S01]  /*1060*/  S2UR UR7, SR_CgaCtaId ;  /* 0x00000000000779c3 */ /* 0x000e220000008800 */
[----:B------:R-:W-:Y:S02]  /*1070*/  UMOV UR6, 0x400 ;  /* 0x0000040000067882 */ /* 0x000fe40000000000 */
[----:B0-----:R-:W-:-:S09]  /*1080*/  ULEA UR6, UR7, UR6, 0x18 ;  /* 0x0000000607067291 */ /* 0x001fd2000f8ec0ff */
[----:B------:R-:W0:Y:S02]  /*1090*/  LDS.64 R2, [UR6+0x20] ;  /* 0x00002006ff027984 */ /* 0x000e240008000a00 */
[----:B0-----:R-:W-:-:S06]  /*10a0*/  IMAD.WIDE R2, R10, 0x4, R2 ;  /* 0x000000040a027825 */ /* 0x001fcc00078e0202 */
[----:B------:R-:W2:Y:S02]  /*10b0*/  LD.E R2, desc[UR8][R2.64] ;  /* 0x0000000802027980 */ /* 0x000ea4000c101900 */
[----:B--2---:R-:W-:-:S07]  /*10c0*/  FADD R11, RZ, R2 ;  /* 0x00000002ff0b7221 */ /* 0x004fce0000000000 */
.L_x_25:
[----:B------:R-:W-:Y:S05]  /*10d0*/  BSYNC.RECONVERGENT B0 ;  /* 0x0000000000007941 */ /* 0x000fea0003800200 */
.L_x_24:
[----:B------:R-:W2:Y:S04]  /*10e0*/  LDG.E.64 R2, desc[UR8][R28.64+0x8] ;  /* 0x000008081c027981 */ /* 0x000ea8000c1e1b00 */
[----:B------:R-:W3:Y:S01]  /*10f0*/  LDG.E.64 R20, desc[UR8][R18.64+0x8] ;  /* 0x0000080812147981 */ /* 0x000ee2000c1e1b00 */
[----:B------:R-:W-:Y:S01]  /*1100*/  BSSY.RECONVERGENT B3, `(.L_x_26) ;  /* 0x000000e000037945 */ /* 0x000fe20003800200 */
[----:B--2---:R-:W0:Y:S08]  /*1110*/  I2F.U64 R2, R2 ;  /* 0x0000000200027312 */ /* 0x004e300000301000 */
[----:B---3--:R-:W1:Y:S08]  /*1120*/  I2F.U64 R0, R20 ;  /* 0x0000001400007312 */ /* 0x008e700000301000 */
[----:B0-----:R-:W0:Y:S08]  /*1130*/  MUFU.RCP R13, R2 ;  /* 0x00000002000d7308 */ /* 0x001e300000001000 */
[----:B-1----:R-:W1:Y:S01]  /*1140*/  FCHK P0, R0, R2 ;  /* 0x0000000200007302 */ /* 0x002e620000000000 */
[----:B0-----:R-:W-:-:S04]  /*1150*/  FFMA R22, -R2, R13, 1 ;  /* 0x3f80000002167423 */ /* 0x001fc8000000010d */
[----:B------:R-:W-:-:S04]  /*1160*/  FFMA R13, R13, R22, R13 ;  /* 0x000000160d0d7223 */ /* 0x000fc8000000000d */
[----:B------:R-:W-:-:S04]  /*1170*/  FFMA R22, R0, R13, RZ ;  /* 0x0000000d00167223 */ /* 0x000fc800000000ff */
[----:B------:R-:W-:-:S04]  /*1180*/  FFMA R23, -R2, R22, R0 ;  /* 0x0000001602177223 */ /* 0x000fc80000000100 */
[----:B------:R-:W-:Y:S01]  /*1190*/  FFMA R22, R13, R23, R22 ;  /* 0x000000170d167223 */ /* 0x000fe20000000016 */
[----:B-1----:R-:W-:Y:S06]  /*11a0*/  @!P0 BRA `(.L_x_27) ;  /* 0x00000000000c8947 */ /* 0x002fec0003800000 */
[----:B------:R-:W-:-:S07]  /*11b0*/  MOV R3, 0x11d0 ;  /* 0x000011d000037802 */ /* 0x000fce0000000f00 */
[----:B-----5:R-:W-:Y:S05]  /*11c0*/  CALL.REL.NOINC `($__internal_0_$__cuda_sm3x_div_rn_noftz_f32_slowpath) ;  /* 0x0000004000447944 */ /* 0x020fea0003c00000 */
[----:B------:R-:W-:-:S07]  /*11d0*/  MOV R22, R0 ;  /* 0x0000000000167202 */ /* 0x000fce0000000f00 */
.L_x_27:
[----:B------:R-:W-:Y:S05]  /*11e0*/  BSYNC.RECONVERGENT B3 ;  /* 0x0000000000037941 */ /* 0x000fea0003800200 */
.L_x_26:
[----:B------:R-:W2:Y:S04]  /*11f0*/  LDG.E R0, desc[UR8][R18.64] ;  /* 0x0000000812007981 */ /* 0x000ea8000c1e1900 */
[----:B------:R-:W3:Y:S01]  /*1200*/  LDG.E R28, desc[UR8][R28.64+0x10] ;  /* 0x000010081c1c7981 */ /* 0x000ee2000c1e1900 */
[----:B------:R-:W-:Y:S01]  /*1210*/  BSSY.RECONVERGENT B3, `(.L_x_28) ;  /* 0x0000029000037945 */ /* 0x000fe20003800200 */
[----:B--2---:R-:W-:Y:S01]  /*1220*/  ISETP.NE.AND P0, PT, R0, 0x1, PT ;  /* 0x000000010000780c */ /* 0x004fe20003f05270 */
[----:B---3--:R-:W-:-:S04]  /*1230*/  FADD R0, R28, 1 ;  /* 0x3f8000001c007421 */ /* 0x008fc80000000000 */
[----:B------:R-:W-:-:S08]  /*1240*/  FFMA R11, R0, R22, R11 ;  /* 0x00000016000b7223 */ /* 0x000fd0000000000b */
[----:B------:R-:W-:Y:S05]  /*1250*/  @P0 BRA `(.L_x_29) ;  /* 0x0000000000900947 */ /* 0x000fea0003800000 */
[----:B------:R-:W0:Y:S01]  /*1260*/  S2R R3, SR_CgaCtaId ;  /* 0x0000000000037919 */ /* 0x000e220000008800 */
[----:B------:R-:W-:-:S04]  /*1270*/  MOV R0, 0x400 ;  /* 0x0000040000007802 */ /* 0x000fc80000000f00 */
[----:B0-----:R-:W-:-:S05]  /*1280*/  LEA R22, R3, R0, 0x18 ;  /* 0x0000000003167211 */ /* 0x001fca00078ec0ff */
[----:B------:R-:W0:Y:S02]  /*1290*/  LDS.64 R2, [R22+0x8] ;  /* 0x0000080016027984 */ /* 0x000e240000000a00 */
[----:B0-----:R-:W-:Y:S02]  /*12a0*/  ISETP.NE.AND P0, PT, R9, R2, PT ;  /* 0x000000020900720c */ /* 0x001fe40003f05270 */
[----:B------:R-:W-:-:S13]  /*12b0*/  ISETP.EQ.AND P1, PT, R10, R3, PT ;  /* 0x000000030a00720c */ /* 0x000fda0003f22270 */
[----:B------:R-:W-:Y:S05]  /*12c0*/  @!P0 BRA P1, `(.L_x_29) ;  /* 0x0000000000748947 */ /* 0x000fea0000800000 */
[----:B------:R-:W0:Y:S02]  /*12d0*/  LDS.64 R20, [R22+0x18] ;  /* 0x0000180016147984 */ /* 0x000e240000000a00 */
[----:B0-----:R-:W-:-:S06]  /*12e0*/  IMAD.WIDE R2, R9, 0x8, R20 ;  /* 0x0000000809027825 */ /* 0x001fcc00078e0214 */
[----:B------:R-:W2:Y:S01]  /*12f0*/  LD.E.64 R2, desc[UR8][R2.64] ;  /* 0x0000000802027980 */ /* 0x000ea2000c101b00 */
[----:B------:R-:W-:-:S06]  /*1300*/  IMAD.WIDE R20, R10, 0x8, R20 ;  /* 0x000000080a147825 */ /* 0x000fcc00078e0214 */
[----:B------:R-:W3:Y:S01]  /*1310*/  LD.E.64 R20, desc[UR8][R20.64] ;  /* 0x0000000814147980 */ /* 0x000ee2000c101b00 */
        /* <DEDUP_REMOVED lines=11> */
[----:B------:R-:W-:Y:S01]  /*13d0*/  IMAD.MOV.U32 R2, RZ, RZ, R23 ;  /* 0x000000ffff027224 */ /* 0x000fe200078e0017 */
[----:B------:R-:W-:-:S07]  /*13e0*/  MOV R3, 0x1400 ;  /* 0x0000140000037802 */ /* 0x000fce0000000f00 */
[----:B-----5:R-:W-:Y:S05]  /*13f0*/  CALL.REL.NOINC `($__internal_0_$__cuda_sm3x_div_rn_noftz_f32_slowpath) ;  /* 0x0000003c00b87944 */ /* 0x020fea0003c00000 */
[----:B------:R-:W-:-:S07]  /*1400*/  IMAD.MOV.U32 R10, RZ, RZ, R0 ;  /* 0x000000ffff0a7224 */ /* 0x000fce00078e0000 */
.L_x_31:
[----:B------:R-:W-:Y:S05]  /*1410*/  BSYNC.RECONVERGENT B4 ;  /* 0x0000000000047941 */ /* 0x000fea0003800200 */
.L_x_30:
[----:B------:R-:W0:Y:S01]  /*1420*/  S2UR UR7, SR_CgaCtaId ;  /* 0x00000000000779c3 */ /* 0x000e220000008800 */
[----:B------:R-:W-:Y:S02]  /*1430*/  UMOV UR6, 0x400 ;  /* 0x0000040000067882 */ /* 0x000fe40000000000 */
[----:B0-----:R-:W-:-:S09]  /*1440*/  ULEA UR6, UR7, UR6, 0x18 ;  /* 0x0000000607067291 */ /* 0x001fd2000f8ec0ff */
[----:B------:R-:W0:Y:S02]  /*1450*/  LDS.64 R2, [UR6+0x20] ;  /* 0x00002006ff027984 */ /* 0x000e240008000a00 */
[----:B0-----:R-:W-:-:S06]  /*1460*/  IMAD.WIDE R2, R9, 0x4, R2 ;  /* 0x0000000409027825 */ /* 0x001fcc00078e0202 */
[----:B------:R-:W2:Y:S02]  /*1470*/  LD.E R2, desc[UR8][R2.64] ;  /* 0x0000000802027980 */ /* 0x000ea4000c101900 */
[----:B--2---:R-:W-:-:S04]  /*1480*/  FADD R0, R2, 1 ;  /* 0x3f80000002007421 */ /* 0x004fc80000000000 */
[----:B------:R-:W-:-:S07]  /*1490*/  FFMA R11, R0, -R10, R11 ;  /* 0x8000000a000b7223 */ /* 0x000fce000000000b */
.L_x_29:
[----:B------:R-:W-:Y:S05]  /*14a0*/  BSYNC.RECONVERGENT B3 ;  /* 0x0000000000037941 */ /* 0x000fea0003800200 */
.L_x_28:
[----:B------:R0:W-:Y:S01]  /*14b0*/  REDG.E.ADD.F32.FTZ.RN.STRONG.GPU desc[UR8][R18.64+0x10], R11 ;  /* 0x0000100b120079a6 */ /* 0x0001e2000c12f308 */
[----:B------:R-:W1:Y:S01]  /*14c0*/  S2UR UR7, SR_CgaCtaId ;  /* 0x00000000000779c3 */ /* 0x000e620000008800 */
[----:B------:R-:W-:Y:S02]  /*14d0*/  UMOV UR6, 0x400 ;  /* 0x0000040000067882 */ /* 0x000fe40000000000 */
[----:B-1----:R-:W-:-:S09]  /*14e0*/  ULEA UR6, UR7, UR6, 0x18 ;  /* 0x0000000607067291 */ /* 0x002fd2000f8ec0ff */
[----:B------:R-:W3:Y:S04]  /*14f0*/  LDS R0, [UR6+0x28] ;  /* 0x00002806ff007984 */ /* 0x000ee80008000800 */
[----:B0-----:R-:W4:Y:S02]  /*1500*/  LDS.64 R2, [UR6+0x10] ;  /* 0x00001006ff027984 */ /* 0x001f240008000a00 */
.L_x_23:
[----:B------:R-:W-:Y:S05]  /*1510*/  BSYNC.RECONVERGENT B2 ;  /* 0x0000000000027941 */ /* 0x000fea0003800200 */
.L_x_22:
[----:B------:R-:W-:Y:S05]  /*1520*/  @!P2 BRA `(.L_x_32) ;  /* 0xfffffff80058a947 */ /* 0x000fea000383ffff */
.L_x_21:
[----:B------:R-:W-:Y:S05]  /*1530*/  WARPSYNC.ALL ;  /* 0x0000000000007948 */ /* 0x000fea0003800000 */
[----:B------:R-:W0:Y:S08]  /*1540*/  S2UR UR7, SR_CgaCtaId ;  /* 0x00000000000779c3 */ /* 0x000e300000008800 */
[----:B------:R-:W-:Y:S06]  /*1550*/  BAR.SYNC.DEFER_BLOCKING 0x0 ;  /* 0x0000000000007b1d */ /* 0x000fec0000010000 */
[----:B------:R-:W-:-:S02]  /*1560*/  UMOV UR6, 0x400 ;  /* 0x0000040000067882 */ /* 0x000fc40000000000 */
[----:B0-----:R-:W-:-:S09]  /*1570*/  ULEA UR6, UR7, UR6, 0x18 ;  /* 0x0000000607067291 */ /* 0x001fd2000f8ec0ff */
[----:B----4-:R-:W0:Y:S02]  /*1580*/  LDS R2, [UR6+0x28] ;  /* 0x00002806ff027984 */ /* 0x010e240008000800 */
[C---:B0-----:R-:W-:Y:S02]  /*1590*/  ISETP.GT.AND P0, PT, R2.reuse, 0x2, PT ;  /* 0x000000020200780c */ /* 0x041fe40003f04270 */
[----:B---3--:R-:W-:-:S05]  /*15a0*/  IADD3 R0, PT, PT, R2, -0x1, RZ ;  /* 0xffffffff02007810 */ /* 0x008fca0007ffe0ff */
[----:B------:R0:W-:Y:S06]  /*15b0*/  STS [UR6+0x28], R0 ;  /* 0x00002800ff007988 */ /* 0x0001ec0008000806 */
[----:B------:R-:W-:Y:S05]  /*15c0*/  @P0 BRA `(.L_x_33) ;  /* 0xfffffff800080947 */ /* 0x000fea000383ffff */
.L_x_20:
[----:B------:R-:W3:Y:S02]  /*15d0*/  LDCU UR6, c[0x0][0x398] ;  /* 0x00007300ff0677ac */ /* 0x000ee40008000800 */
[----:B---3--:R-:W-:-:S13]  /*15e0*/  ISETP.GE.AND P0, PT, R4, UR6, PT ;  /* 0x0000000604007c0c */ /* 0x008fda000bf06270 */
[----:B------:R-:W-:Y:S05]  /*15f0*/  @P0 BRA `(.L_x_34) ;  /* 0x0000000000ec0947 */ /* 0x000fea0003800000 */
[----:B0-----:R-:W0:Y:S01]  /*1600*/  LDC R0, c[0x0][0x398] ;  /* 0x0000e600ff007b82 */ /* 0x001e220000000800 */
[----:B------:R-:W-:Y:S01]  /*1610*/  BSSY B0, `(.L_x_35) ;  /* 0x000001c000007945 */ /* 0x000fe20003800000 */
[----:B------:R-:W-:-:S06]  /*1620*/  IMAD.MOV.U32 R17, RZ, RZ, R4 ;  /* 0x000000ffff117224 */ /* 0x000fcc00078e0004 */
[----:B------:R-:W3:Y:S08]  /*1630*/  LDC.64 R2, c[0x0][0x3b8] ;  /* 0x0000ee00ff027b82 */ /* 0x000ef00000000a00 */
[----:B--2---:R-:W2:Y:S02]  /*1640*/  LDC.64 R8, c[0x0][0x380] ;  /* 0x0000e000ff087b82 */ /* 0x004ea40000000a00 */
.L_x_38:
[----:B-----5:R-:W-:Y:S01]  /*1650*/  ISETP.NE.AND P0, PT, R17, R7, PT ;  /* 0x000000071100720c */ /* 0x020fe20003f05270 */
[----:B------:R-:W-:Y:S05]  /*1660*/  YIELD ;  /* 0x0000000000007946 */ /* 0x000fea0003800000 */
[----:B------:R-:W-:Y:S07]  /*1670*/  BSSY.RECONVERGENT B1, `(.L_x_36) ;  /* 0x0000011000017945 */ /* 0x000fee0003800200 */
[----:B----4-:R-:W-:Y:S05]  /*1680*/  @!P0 BRA `(.L_x_37) ;  /* 0x00000000003c8947 */ /* 0x010fea0003800000 */
[----:B01----:R-:W-:-:S04]  /*1690*/  IMAD R15, R0, UR11, R17 ;  /* 0x0000000b000f7c24 */ /* 0x003fc8000f8e0211 */
[----:B---3--:R-:W-:-:S05]  /*16a0*/  IMAD.WIDE.U32 R14, R15, 0x28, R2 ;  /* 0x000000280f0e7825 */ /* 0x008fca00078e0002 */
[----:B------:R-:W3:Y:S02]  /*16b0*/  LDG.E R10, desc[UR8][R14.64] ;  /* 0x000000080e0a7981 */ /* 0x000ee4000c1e1900 */
[----:B---3--:R-:W-:-:S13]  /*16c0*/  ISETP.NE.AND P0, PT, R10, RZ, PT ;  /* 0x000000ff0a00720c */ /* 0x008fda0003f05270 */
[----:B------:R-:W-:Y:S05]  /*16d0*/  @!P0 BRA `(.L_x_37) ;  /* 0x0000000000288947 */ /* 0x000fea0003800000 */
[----:B------:R-:W0:Y:S01]  /*16e0*/  S2UR UR7, SR_CgaCtaId ;  /* 0x00000000000779c3 */ /* 0x000e220000008800 */
[----:B------:R-:W-:Y:S01]  /*16f0*/  UMOV UR6, 0x400 ;  /* 0x0000040000067882 */ /* 0x000fe20000000000 */
[----:B------:R-:W3:Y:S01]  /*1700*/  LDG.E R14, desc[UR8][R14.64+0x10] ;  /* 0x000010080e0e7981 */ /* 0x000ee2000c1e1900 */
[----:B0-----:R-:W-:-:S09]  /*1710*/  ULEA UR6, UR7, UR6, 0x18 ;  /* 0x0000000607067291 */ /* 0x001fd2000f8ec0ff */
[----:B------:R-:W0:Y:S02]  /*1720*/  LDS.64 R10, [UR6+0x20] ;  /* 0x00002006ff0a7984 */ /* 0x000e240008000a00 */
[----:B0-----:R-:W-:-:S06]  /*1730*/  IMAD.WIDE R10, R17, 0x4, R10 ;  /* 0x00000004110a7825 */ /* 0x001fcc00078e020a */
[----:B------:R-:W3:Y:S01]  /*1740*/  LD.E R11, desc[UR8][R10.64] ;  /* 0x000000080a0b7980 */ /* 0x000ee2000c101900 */
[----:B--2---:R-:W-:-:S04]  /*1750*/  IMAD.WIDE R12, R17, 0x4, R8 ;  /* 0x00000004110c7825 */ /* 0x004fc800078e0208 */
[----:B---3--:R-:W-:-:S05]  /*1760*/  FADD R19, R14, -R11 ;  /* 0x8000000b0e137221 */ /* 0x008fca0000000000 */
[----:B------:R4:W-:Y:S02]  /*1770*/  REDG.E.ADD.F32.FTZ.RN.STRONG.GPU desc[UR8][R12.64], R19 ;  /* 0x000000130c0079a6 */ /* 0x0009e4000c12f308 */
.L_x_37:
[----:B------:R-:W-:Y:S05]  /*1780*/  BSYNC.RECONVERGENT B1 ;  /* 0x0000000000017941 */ /* 0x000fea0003800200 */
.L_x_36:
[----:B------:R-:W5:Y:S01]  /*1790*/  LDCU UR6, c[0x0][0x398] ;  /* 0x00007300ff0677ac */ /* 0x000f620008000800 */
[----:B------:R-:W-:-:S05]  /*17a0*/  VIADD R17, R17, UR10 ;  /* 0x0000000a11117c36 */ /* 0x000fca0008000000 */
[----:B-----5:R-:W-:-:S13]  /*17b0*/  ISETP.GE.AND P0, PT, R17, UR6, PT ;  /* 0x0000000611007c0c */ /* 0x020fda000bf06270 */
[----:B------:R-:W-:Y:S05]  /*17c0*/  @!P0 BRA `(.L_x_38) ;  /* 0xfffffffc00a08947 */ /* 0x000fea000383ffff */
[----:B------:R-:W-:Y:S05]  /*17d0*/  BSYNC B0 ;  /* 0x0000000000007941 */ /* 0x000fea0003800000 */
.L_x_35:
[----:B------:R-:W5:Y:S01]  /*17e0*/  S2UR UR7, SR_CgaCtaId ;  /* 0x00000000000779c3 */ /* 0x000f620000008800 */
[----:B------:R-:W-:Y:S01]  /*17f0*/  UMOV UR6, 0x400 ;  /* 0x0000040000067882 */ /* 0x000fe20000000000 */
[----:B------:R-:W-:-:S06]  /*1800*/  MOV R7, R4 ;  /* 0x0000000400077202 */ /* 0x000fcc0000000f00 */
[----:B------:R-:W0:Y:S08]  /*1810*/  LDC R16, c[0x0][0x398] ;  /* 0x0000e600ff107b82 */ /* 0x000e300000000800 */
[----:B---3--:R-:W3:Y:S01]  /*1820*/  LDC.64 R2, c[0x0][0x3b8] ;  /* 0x0000ee00ff027b82 */ /* 0x008ee20000000a00 */
[----:B-----5:R-:W-:-:S06]  /*1830*/  ULEA UR6, UR7, UR6, 0x18 ;  /* 0x0000000607067291 */ /* 0x020fcc000f8ec0ff */
[----:B-1----:R-:W-:-:S07]  /*1840*/  IMAD.U32 R14, RZ, RZ, UR6 ;  /* 0x00000006ff0e7e24 */ /* 0x002fce000f8e00ff */
.L_x_41:
[----:B0---4-:R-:W-:Y:S01]  /*1850*/  IMAD R13, R16, UR11, R7 ;  /* 0x0000000b100d7c24 */ /* 0x011fe2000f8e0207 */
[----:B------:R-:W0:Y:S03]  /*1860*/  LDS.64 R10, [R14+0x18] ;  /* 0x000018000e0a7984 */ /* 0x000e260000000a00 */
[----:B---3--:R-:W-:-:S05]  /*1870*/  IMAD.WIDE.U32 R12, R13, 0x28, R2 ;  /* 0x000000280d0c7825 */ /* 0x008fca00078e0002 */
[----:B--2---:R-:W2:Y:S01]  /*1880*/  LDG.E.64 R8, desc[UR8][R12.64+0x8] ;  /* 0x000008080c087981 */ /* 0x004ea2000c1e1b00 */
[----:B0-----:R-:W-:-:S05]  /*1890*/  IMAD.WIDE R10, R7, 0x8, R10 ;  /* 0x00000008070a7825 */ /* 0x001fca00078e020a */
[----:B--2---:R0:W-:Y:S04]  /*18a0*/  ST.E.64 desc[UR8][R10.64], R8 ;  /* 0x000000080a007985 */ /* 0x0041e8000c101b08 */
[----:B------:R-:W2:Y:S01]  /*18b0*/  LDG.E R0, desc[UR8][R12.64] ;  /* 0x000000080c007981 */ /* 0x000ea2000c1e1900 */
[----:B------:R-:W-:Y:S01]  /*18c0*/  BSSY.RECONVERGENT B0, `(.L_x_39) ;  /* 0x000000b000007945 */ /* 0x000fe20003800200 */
[----:B--2---:R-:W-:-:S13]  /*18d0*/  ISETP.NE.AND P0, PT, R0, RZ, PT ;  /* 0x000000ff0000720c */ /* 0x004fda0003f05270 */
[----:B0-----:R-:W-:Y:S05]  /*18e0*/  @!P0 BRA `(.L_x_40) ;  /* 0x0000000000208947 */ /* 0x001fea0003800000 */
[----:B------:R-:W2:Y:S01]  /*18f0*/  LDG.E R13, desc[UR8][R12.64+0x10] ;  /* 0x000010080c0d7981 */ /* 0x000ea2000c1e1900 */
[----:B------:R-:W0:Y:S01]  /*1900*/  S2UR UR7, SR_CgaCtaId ;  /* 0x00000000000779c3 */ /* 0x000e220000008800 */
[----:B------:R-:W-:Y:S02]  /*1910*/  UMOV UR6, 0x400 ;  /* 0x0000040000067882 */ /* 0x000fe40000000000 */
[----:B0-----:R-:W-:-:S06]  /*1920*/  ULEA UR6, UR7, UR6, 0x18 ;  /* 0x0000000607067291 */ /* 0x001fcc000f8ec0ff */
[----:B------:R-:W-:-:S05]  /*1930*/  IMAD.U32 R14, RZ, RZ, UR6 ;  /* 0x00000006ff0e7e24 */ /* 0x000fca000f8e00ff */
[----:B------:R-:W0:Y:S02]  /*1940*/  LDS.64 R8, [R14+0x20] ;  /* 0x000020000e087984 */ /* 0x000e240000000a00 */
[----:B0-----:R-:W-:-:S05]  /*1950*/  IMAD.WIDE R8, R7, 0x4, R8 ;  /* 0x0000000407087825 */ /* 0x001fca00078e0208 */
[----:B--2---:R0:W-:Y:S02]  /*1960*/  ST.E desc[UR8][R8.64], R13 ;  /* 0x0000000d08007985 */ /* 0x0041e4000c101908 */
.L_x_40:
[----:B------:R-:W-:Y:S05]  /*1970*/  BSYNC.RECONVERGENT B0 ;  /* 0x0000000000007941 */ /* 0x000fea0003800200 */
.L_x_39:
[----:B------:R-:W-:-:S04]  /*1980*/  IADD3 R7, PT, PT, R7, UR10, RZ ;  /* 0x0000000a07077c10 */ /* 0x000fc8000fffe0ff */
[----:B------:R-:W-:-:S13]  /*1990*/  ISETP.GE.AND P0, PT, R7, R16, PT ;  /* 0x000000100700720c */ /* 0x000fda0003f06270 */
[----:B------:R-:W-:Y:S05]  /*19a0*/  @!P0 BRA `(.L_x_41) ;  /* 0xfffffffc00a88947 */ /* 0x000fea000383ffff */
.L_x_34:
[----:B------:R-:W-:Y:S05]  /*19b0*/  WARPSYNC.ALL ;  /* 0x0000000000007948 */ /* 0x000fea0003800000 */
[----:B------:R-:W-:Y:S06]  /*19c0*/  BAR.SYNC.DEFER_BLOCKING 0x0 ;  /* 0x0000000000007b1d */ /* 0x000fec0000010000 */
[----:B------:R-:W-:Y:S05]  /*19d0*/  BRA `(.L_x_8) ;  /* 0x0000003800207947 */ /* 0x000fea0003800000 */
.L_x_7:
[----:B------:R-:W0:Y:S01]  /*19e0*/  LDCU UR6, c[0x0][0x398] ;  /* 0x00007300ff0677ac */ /* 0x000e220008000800 */
[----:B------:R-:W-:Y:S01]  /*19f0*/  BSSY.RECONVERGENT B0, `(.L_x_42) ;  /* 0x000002b000007945 */ /* 0x000fe20003800200 */
[----:B------:R-:W-:Y:S01]  /*1a00*/  ISETP.NE.AND P1, PT, R4, RZ, PT ;  /* 0x000000ff0400720c */ /* 0x000fe20003f25270 */
[----:B0-----:R-:W-:-:S05]  /*1a10*/  IMAD.U32 R3, RZ, RZ, UR6 ;  /* 0x00000006ff037e24 */ /* 0x001fca000f8e00ff */
[----:B------:R-:W-:-:S13]  /*1a20*/  ISETP.GE.AND P0, PT, R4, R3, PT ;  /* 0x000000030400720c */ /* 0x000fda0003f06270 */
[----:B------:R-:W-:Y:S05]  /*1a30*/  @P0 BRA `(.L_x_43) ;  /* 0x0000000000980947 */ /* 0x000fea0003800000 */
[----:B------:R-:W0:Y:S01]  /*1a40*/  LDS.64 R12, [R21+0x8] ;  /* 0x00000800150c7984 */ /* 0x000e220000000a00 */
[----:B------:R-:W1:Y:S01]  /*1a50*/  LDC.64 R16, c[0x0][0x3b8] ;  /* 0x0000ee00ff107b82 */ /* 0x000e620000000a00 */
[----:B------:R-:W-:Y:S02]  /*1a60*/  IMAD.MOV.U32 R2, RZ, RZ, R4 ;  /* 0x000000ffff027224 */ /* 0x000fe400078e0004 */
[----:B------:R-:W2:Y:S05]  /*1a70*/  LDS.128 R8, [R21+0x10] ;  /* 0x0000100015087984 */ /* 0x000eaa0000000c00 */
[----:B------:R-:W3:Y:S08]  /*1a80*/  LDC R0, c[0x0][0x398] ;  /* 0x0000e600ff007b82 */ /* 0x000ef00000000800 */
[----:B------:R-:W4:Y:S01]  /*1a90*/  LDC.64 R14, c[0x0][0x3b8] ;  /* 0x0000ee00ff0e7b82 */ /* 0x000f220000000a00 */
[----:B0-----:R-:W-:-:S02]  /*1aa0*/  IMAD R3, R3, UR11, R12 ;  /* 0x0000000b03037c24 */ /* 0x001fc4000f8e020c */
[----:B--2---:R-:W-:-:S04]  /*1ab0*/  IMAD.WIDE R18, R13, 0x4, R8 ;  /* 0x000000040d127825 */ /* 0x004fc800078e0208 */
[----:B-1----:R-:W-:-:S04]  /*1ac0*/  IMAD.WIDE.U32 R16, R3, 0x28, R16 ;  /* 0x0000002803107825 */ /* 0x002fc800078e0010 */
[----:B------:R-:W-:-:S04]  /*1ad0*/  IMAD.WIDE R10, R13, 0x8, R10 ;  /* 0x000000080d0a7825 */ /* 0x000fc800078e020a */
[----:B---3--:R-:W-:-:S07]  /*1ae0*/  IMAD.WIDE R8, R12, 0x4, R8 ;  /* 0x000000040c087825 */ /* 0x008fce00078e0208 */
.L_x_44:
[----:B------:R-:W-:-:S13]  /*1af0*/  ISETP.NE.AND P0, PT, R2, R12, PT ;  /* 0x0000000c0200720c */ /* 0x000fda0003f05270 */
[----:B0-----:R-:W-:-:S05]  /*1b00*/  @!P0 MOV R21, 0xffffffff ;  /* 0xffffffff00158802 */ /* 0x001fca0000000f00 */
[----:B------:R0:W-:Y:S04]  /*1b10*/  @!P0 STG.E desc[UR8][R16.64], R21 ;  /* 0x0000001510008986 */ /* 0x0001e8000c101908 */
[----:B------:R-:W2:Y:S01]  /*1b20*/  @!P0 LD.E.64 R24, desc[UR8][R10.64] ;  /* 0x000000080a188980 */ /* 0x000ea2000c101b00 */
[----:B------:R-:W-:-:S05]  /*1b30*/  @!P0 IMAD.MOV.U32 R27, RZ, RZ, 0x1 ;  /* 0x00000001ff1b8424 */ /* 0x000fca00078e00ff */
[----:B------:R-:W-:Y:S04]  /*1b40*/  @!P0 STG.E desc[UR8][R16.64+0x14], R27 ;  /* 0x0000141b10008986 */ /* 0x000fe8000c101908 */
[----:B--2---:R1:W-:Y:S04]  /*1b50*/  @!P0 STG.E.64 desc[UR8][R16.64+0x8], R24 ;  /* 0x0000081810008986 */ /* 0x0043e8000c101b08 */
[----:B------:R-:W2:Y:S04]  /*1b60*/  @!P0 LD.E R13, desc[UR8][R18.64] ;  /* 0x00000008120d8980 */ /* 0x000ea8000c101900 */
[----:B------:R-:W3:Y:S01]  /*1b70*/  @!P0 LD.E R20, desc[UR8][R8.64] ;  /* 0x0000000808148980 */ /* 0x000ee2000c101900 */
[----:B------:R-:W-:-:S02]  /*1b80*/  IMAD.MOV.U32 R3, RZ, RZ, R0 ;  /* 0x000000ffff037224 */ /* 0x000fc400078e0000 */
[--C-:B------:R-:W-:Y:S02]  /*1b90*/  @P0 IMAD R23, R0, UR11, R2.reuse ;  /* 0x0000000b00170c24 */ /* 0x100fe4000f8e0202 */
[----:B------:R-:W-:Y:S02]  /*1ba0*/  IMAD R29, R3, UR11, R2 ;  /* 0x0000000b031d7c24 */ /* 0x000fe4000f8e0202 */
[----:B0-----:R-:W-:Y:S02]  /*1bb0*/  @!P0 IMAD.MOV.U32 R21, RZ, RZ, 0x1 ;  /* 0x00000001ff158424 */ /* 0x001fe400078e00ff */
[----:B----4-:R-:W-:-:S04]  /*1bc0*/  @P0 IMAD.WIDE.U32 R22, R23, 0x28, R14 ;  /* 0x0000002817160825 */ /* 0x010fc800078e000e */
[----:B-1----:R-:W-:-:S04]  /*1bd0*/  IMAD.WIDE.U32 R24, R29, 0x28, R14 ;  /* 0x000000281d187825 */ /* 0x002fc800078e000e */
[----:B------:R-:W-:Y:S01]  /*1be0*/  VIADD R2, R2, UR10 ;  /* 0x0000000a02027c36 */ /* 0x000fe20008000000 */
[----:B--2---:R-:W-:-:S04]  /*1bf0*/  @!P0 LOP3.LUT R13, RZ, R13, RZ, 0x33, !PT ;  /* 0x0000000dff0d8212 */ /* 0x004fc800078e33ff */
[----:B---3--:R-:W-:-:S05]  /*1c00*/  @!P0 IADD3 R20, PT, PT, R20, R13, RZ ;  /* 0x0000000d14148210 */ /* 0x008fca0007ffe0ff */
[----:B------:R0:W-:Y:S04]  /*1c10*/  @!P0 STG.E.64 desc[UR8][R16.64+0x18], R20 ;  /* 0x0000181410008986 */ /* 0x0001e8000c101b08 */
[----:B------:R0:W-:Y:S04]  /*1c20*/  @P0 STG.E desc[UR8][R22.64], RZ ;  /* 0x000000ff16000986 */ /* 0x0001e8000c101908 */
[----:B------:R0:W-:Y:S04]  /*1c30*/  @P0 STG.E.64 desc[UR8][R22.64+0x8], RZ ;  /* 0x000008ff16000986 */ /* 0x0001e8000c101b08 */
[----:B------:R0:W-:Y:S04]  /*1c40*/  @P0 STG.E desc[UR8][R22.64+0x14], RZ ;  /* 0x000014ff16000986 */ /* 0x0001e8000c101908 */
[----:B------:R0:W-:Y:S01]  /*1c50*/  @P0 STG.E.64 desc[UR8][R22.64+0x18], RZ ;  /* 0x000018ff16000986 */ /* 0x0001e2000c101b08 */
[----:B------:R-:W-:-:S03]  /*1c60*/  ISETP.GE.AND P0, PT, R2, R3, PT ;  /* 0x000000030200720c */ /* 0x000fc60003f06270 */
[----:B------:R0:W-:Y:S04]  /*1c70*/  STG.E desc[UR8][R24.64+0x10], RZ ;  /* 0x000010ff18007986 */ /* 0x0001e8000c101908 */
[----:B------:R0:W-:Y:S06]  /*1c80*/  STG.E.64 desc[UR8][R24.64+0x20], RZ ;  /* 0x000020ff18007986 */ /* 0x0001ec000c101b08 */
[----:B------:R-:W-:Y:S05]  /*1c90*/  @!P0 BRA `(.L_x_44) ;  /* 0xfffffffc00948947 */ /* 0x000fea000383ffff */
.L_x_43:
[----:B------:R-:W-:Y:S05]  /*1ca0*/  BSYNC.RECONVERGENT B0 ;  /* 0x0000000000007941 */ /* 0x000fea0003800200 */
.L_x_42:
[----:B------:R-:W-:Y:S04]  /*1cb0*/  BSSY.RECONVERGENT B0, `(.L_x_45) ;  /* 0x000000d000007945 */ /* 0x000fe80003800200 */
[----:B------:R-:W-:Y:S05]  /*1cc0*/  @P1 BRA `(.L_x_46) ;  /* 0x00000000002c1947 */ /* 0x000fea0003800000 */
[----:B------:R-:W1:Y:S01]  /*1cd0*/  S2UR UR7, SR_CgaCtaId ;  /* 0x00000000000779c3 */ /* 0x000e620000008800 */
[----:B------:R-:W-:Y:S02]  /*1ce0*/  UMOV UR6, 0x400 ;  /* 0x0000040000067882 */ /* 0x000fe40000000000 */
[----:B-1----:R-:W-:-:S09]  /*1cf0*/  ULEA UR6, UR7, UR6, 0x18 ;  /* 0x0000000607067291 */ /* 0x002fd2000f8ec0ff */
[----:B------:R-:W-:Y:S04]  /*1d00*/  LDS R11, [UR6+0x8] ;  /* 0x00000806ff0b7984 */ /* 0x000fe80008000800 */
[----:B------:R-:W1:Y:S02]  /*1d10*/  LDS.64 R8, [UR6+0x10] ;  /* 0x00001006ff087984 */ /* 0x000e640008000a00 */
[----:B-1----:R-:W-:-:S06]  /*1d20*/  IMAD.WIDE R8, R11, 0x4, R8 ;  /* 0x000000040b087825 */ /* 0x002fcc00078e0208 */
[----:B------:R-:W2:Y:S01]  /*1d30*/  LD.E R8, desc[UR8][R8.64] ;  /* 0x0000000808087980 */ /* 0x000ea2000c101900 */
[----:B------:R-:W-:-:S03]  /*1d40*/  HFMA2 R0, -RZ, RZ, 0, 5.9604644775390625e-08 ;  /* 0x00000001ff007431 */ /* 0x000fc600000001ff */
[----:B------:R-:W-:Y:S04]  /*1d50*/  STS.U8 [UR6+0x34], RZ ;  /* 0x000034ffff007988 */ /* 0x000fe80008000006 */
[----:B------:R1:W-:Y:S04]  /*1d60*/  STS.U8 [UR6+0x35], R0 ;  /* 0x00003500ff007988 */ /* 0x0003e80008000006 */
[----:B--2---:R1:W-:Y:S02]  /*1d70*/  STS [UR6+0x30], R8 ;  /* 0x00003008ff007988 */ /* 0x0043e40008000806 */
.L_x_46:
[----:B------:R-:W-:Y:S05]  /*1d80*/  BSYNC.RECONVERGENT B0 ;  /* 0x0000000000007941 */ /* 0x000fea0003800200 */
.L_x_45:
[----:B------:R-:W2:Y:S08]  /*1d90*/  S2UR UR7, SR_CgaCtaId ;  /* 0x00000000000779c3 */ /* 0x000eb00000008800 */
[----:B------:R-:W-:Y:S06]  /*1da0*/  BAR.SYNC.DEFER_BLOCKING 0x0 ;  /* 0x0000000000007b1d */ /* 0x000fec0000010000 */
[----:B------:R-:W-:-:S02]  /*1db0*/  UMOV UR6, 0x400 ;  /* 0x0000040000067882 */ /* 0x000fc40000000000 */
[----:B--2---:R-:W-:-:S06]  /*1dc0*/  ULEA UR6, UR7, UR6, 0x18 ;  /* 0x0000000607067291 */ /* 0x004fcc000f8ec0ff */
[----:B------:R-:W-:-:S05]  /*1dd0*/  IMAD.U32 R10, RZ, RZ, UR6 ;  /* 0x00000006ff0a7e24 */ /* 0x000fca000f8e00ff */
[----:B-1----:R-:W1:Y:S02]  /*1de0*/  LDS.U8 R0, [R10+0x34] ;  /* 0x000034000a007984 */ /* 0x002e640000000000 */
[----:B-1----:R-:W-:-:S13]  /*1df0*/  ISETP.NE.AND P0, PT, R0, RZ, PT ;  /* 0x000000ff0000720c */ /* 0x002fda0003f05270 */
[----:B------:R-:W-:Y:S05]  /*1e00*/  @P0 BRA `(.L_x_47) ;  /* 0x0000000800580947 */ /* 0x000fea0003800000 */
.L_x_65:
[----:B------:R-:W1:Y:S01]  /*1e10*/  S2UR UR7, SR_CgaCtaId ;  /* 0x00000000000779c3 */ /* 0x000e620000008800 */
[----:B--2---:R-:W2:Y:S01]  /*1e20*/  LDCU UR13, c[0x0][0x398] ;  /* 0x00007300ff0d77ac */ /* 0x004ea20008000800 */
[----:B------:R-:W-:Y:S01]  /*1e30*/  IMAD.MOV.U32 R0, RZ, RZ, 0x1 ;  /* 0x00000001ff007424 */ /* 0x000fe200078e00ff */
[----:B------:R-:W-:Y:S01]  /*1e40*/  UMOV UR6, 0x400 ;  /* 0x0000040000067882 */ /* 0x000fe20000000000 */
[----:B--2---:R-:W-:-:S04]  /*1e50*/  MOV R3, UR13 ;  /* 0x0000000d00037c02 */ /* 0x004fc80008000f00 */
[----:B------:R-:W-:Y:S01]  /*1e60*/  BAR.SYNC.DEFER_BLOCKING 0x0 ;  /* 0x0000000000007b1d */ /* 0x000fe20000010000 */
[----:B------:R-:W-:Y:S01]  /*1e70*/  ISETP.GE.AND P0, PT, R4, R3, PT ;  /* 0x000000030400720c */ /* 0x000fe20003f06270 */
[----:B-1----:R-:W-:-:S09]  /*1e80*/  ULEA UR6, UR7, UR6, 0x18 ;  /* 0x0000000607067291 */ /* 0x002fd2000f8ec0ff */
[----:B------:R1:W-:Y:S01]  /*1e90*/  STS.U8 [UR6+0x34], R0 ;  /* 0x00003400ff007988 */ /* 0x0003e20008000006 */
[----:B------:R-:W-:Y:S06]  /*1ea0*/  BAR.SYNC.DEFER_BLOCKING 0x0 ;  /* 0x0000000000007b1d */ /* 0x000fec0000010000 */
[----:B0-----:R-:W-:Y:S05]  /*1eb0*/  @P0 BRA `(.L_x_48) ;  /* 0x0000000400880947 */ /* 0x001fea0003800000 */
[----:B-1----:R-:W-:-:S07]  /*1ec0*/  IMAD.MOV.U32 R0, RZ, RZ, R4 ;  /* 0x000000ffff007224 */ /* 0x002fce00078e0004 */
.L_x_59:
[----:B-1----:R-:W1:Y:S01]  /*1ed0*/  LDCU UR6, c[0x0][0x398] ;  /* 0x00007300ff0677ac */ /* 0x002e620008000800 */
[----:B--2---:R-:W2:Y:S01]  /*1ee0*/  LDC.64 R8, c[0x0][0x3b8] ;  /* 0x0000ee00ff087b82 */ /* 0x004ea20000000a00 */
[----:B-1----:R-:W-:-:S04]  /*1ef0*/  IMAD.U32 R3, RZ, RZ, UR6 ;  /* 0x00000006ff037e24 */ /* 0x002fc8000f8e00ff */
[----:B------:R-:W-:-:S04]  /*1f00*/  IMAD R11, R3, UR11, R0 ;  /* 0x0000000b030b7c24 */ /* 0x000fc8000f8e0200 */
[----:B--2---:R-:W-:-:S05]  /*1f10*/  IMAD.WIDE.U32 R8, R11, 0x28, R8 ;  /* 0x000000280b087825 */ /* 0x004fca00078e0008 */
[----:B------:R-:W2:Y:S01]  /*1f20*/  LDG.E R2, desc[UR8][R8.64+0x1c] ;  /* 0x00001c0808027981 */ /* 0x000ea2000c1e1900 */
[----:B------:R-:W-:Y:S01]  /*1f30*/  BSSY B0, `(.L_x_49) ;  /* 0x0000057000007945 */ /* 0x000fe20003800000 */
[----:B--2---:R-:W-:-:S13]  /*1f40*/  ISETP.NE.AND P0, PT, R2, RZ, PT ;  /* 0x000000ff0200720c */ /* 0x004fda0003f05270 */
[----:B0-----:R-:W-:Y:S05]  /*1f50*/  @!P0 BRA `(.L_x_50) ;  /* 0x0000000400508947 */ /* 0x001fea0003800000 */
[----:B------:R-:W1:Y:S02]  /*1f60*/  LDC.64 R14, c[0x0][0x388] ;  /* 0x0000e200ff0e7b82 */ /* 0x000e640000000a00 */
[----:B-1----:R-:W-:-:S05]  /*1f70*/  IMAD.WIDE R14, R0, 0x4, R14 ;  /* 0x00000004000e7825 */ /* 0x002fca00078e020e */
[----:B0-----:R-:W2:Y:S04]  /*1f80*/  LDG.E.CONSTANT R23, desc[UR8][R14.64] ;  /* 0x000000080e177981 */ /* 0x001ea8000c1e9900 */
[----:B------:R-:W2:Y:S01]  /*1f90*/  LDG.E.CONSTANT R2, desc[UR8][R14.64+0x4] ;  /* 0x000004080e027981 */ /* 0x000ea2000c1e9900 */
[----:B------:R-:W0:Y:S01]  /*1fa0*/  S2UR UR7, SR_CgaCtaId ;  /* 0x00000000000779c3 */ /* 0x000e220000008800 */
[----:B------:R-:W-:Y:S01]  /*1fb0*/  UMOV UR6, 0x400 ;  /* 0x0000040000067882 */ /* 0x000fe20000000000 */
[----:B------:R-:W-:Y:S01]  /*1fc0*/  BSSY B1, `(.L_x_51) ;  /* 0x0000046000017945 */ /* 0x000fe20003800000 */
[----:B0-----:R-:W-:-:S09]  /*1fd0*/  ULEA UR6, UR7, UR6, 0x18 ;  /* 0x0000000607067291 */ /* 0x001fd2000f8ec0ff */
[----:B------:R-:W0:Y:S02]  /*1fe0*/  LDS.64 R10, [UR6+0x10] ;  /* 0x00001006ff0a7984 */ /* 0x000e240008000a00 */
[----:B0-----:R-:W-:Y:S01]  /*1ff0*/  IMAD.WIDE R12, R0, 0x4, R10 ;  /* 0x00000004000c7825 */ /* 0x001fe200078e020a */
[----:B--2---:R-:W-:-:S13]  /*2000*/  ISETP.GE.AND P0, PT, R23, R2, PT ;  /* 0x000000021700720c */ /* 0x004fda0003f06270 */
[----:B------:R-:W-:Y:S05]  /*2010*/  @P0 BRA `(.L_x_52) ;  /* 0x0000000400000947 */ /* 0x000fea0003800000 */
[----:B------:R-:W0:Y:S08]  /*2020*/  LDC.64 R14, c[0x0][0x3b8] ;  /* 0x0000ee00ff0e7b82 */ /* 0x000e300000000a00 */
[----:B------:R-:W1:Y:S02]  /*2030*/  LDC.64 R16, c[0x0][0x390] ;  /* 0x0000e400ff107b82 */ /* 0x000e640000000a00 */
.L_x_58:
[----:B01----:R-:W-:Y:S01]  /*2040*/  IMAD.WIDE R24, R23, 0x8, R16 ;  /* 0x0000000817187825 */ /* 0x003fe200078e0210 */
[----:B------:R-:W-:Y:S05]  /*2050*/  YIELD ;  /* 0x0000000000007946 */ /* 0x000fea0003800000 */
[----:B------:R-:W2:Y:S01]  /*2060*/  LDG.E R24, desc[UR8][R24.64+0x4] ;  /* 0x0000040818187981 */ /* 0x000ea2000c1e1900 */
[----:B------:R-:W1:Y:S03]  /*2070*/  LDCU UR6, c[0x0][0x398] ;  /* 0x00007300ff0677ac */ /* 0x000e660008000800 */
[----:B------:R-:W3:Y:S04]  /*2080*/  LD.E R26, desc[UR8][R12.64] ;  /* 0x000000080c1a7980 */ /* 0x000ee8000c101900 */
[----:B------:R-:W4:Y:S01]  /*2090*/  LDG.E R22, desc[UR8][R8.64+0x18] ;  /* 0x0000180808167981 */ /* 0x000f22000c1e1900 */
[----:B-1----:R-:W-:-:S05]  /*20a0*/  MOV R3, UR6 ;  /* 0x0000000600037c02 */ /* 0x002fca0008000f00 */
[----:B--2---:R-:W-:-:S04]  /*20b0*/  IMAD R19, R3, UR11, R24 ;  /* 0x0000000b03137c24 */ /* 0x004fc8000f8e0218 */
[----:B0-----:R-:W-:-:S04]  /*20c0*/  IMAD.WIDE.U32 R18, R19, 0x28, R14 ;  /* 0x0000002813127825 */ /* 0x001fc800078e000e */
[----:B------:R-:W-:Y:S01]  /*20d0*/  IMAD.WIDE R20, R24, 0x4, R10 ;  /* 0x0000000418147825 */ /* 0x000fe200078e020a */
[----:B------:R-:W4:Y:S05]  /*20e0*/  LDG.E R27, desc[UR8][R18.64+0x18] ;  /* 0x00001808121b7981 */ /* 0x000f2a000c1e1900 */
[----:B------:R-:W2:Y:S01]  /*20f0*/  LD.E R20, desc[UR8][R20.64] ;  /* 0x0000000814147980 */ /* 0x000ea2000c101900 */
[----:B---3--:R-:W-:Y:S01]  /*2100*/  LOP3.LUT R26, RZ, R26, RZ, 0x33, !PT ;  /* 0x0000001aff1a7212 */ /* 0x008fe200078e33ff */
[----:B------:R-:W-:Y:S01]  /*2110*/  VIADD R23, R23, 0x1 ;  /* 0x0000000117177836 */ /* 0x000fe20000000000 */
[----:B------:R-:W-:Y:S04]  /*2120*/  BSSY.RECONVERGENT B2, `(.L_x_53) ;  /* 0x000002e000027945 */ /* 0x000fe80003800200 */
[----:B------:R-:W-:-:S02]  /*2130*/  ISETP.GE.AND P1, PT, R23, R2, PT ;  /* 0x000000021700720c */ /* 0x000fc40003f26270 */
[----:B----4-:R-:W-:-:S05]  /*2140*/  IADD3 R27, PT, PT, R26, R22, -R27 ;  /* 0x000000161a1b7210 */ /* 0x010fca0007ffe81b */
[----:B--2---:R-:W-:-:S05]  /*2150*/  IMAD.IADD R27, R20, 0x1, R27 ;  /* 0x00000001141b7824 */ /* 0x004fca00078e021b */
[----:B------:R-:W-:-:S13]  /*2160*/  ISETP.GE.AND P0, PT, R27, 0x1, PT ;  /* 0x000000011b00780c */ /* 0x000fda0003f06270 */
[----:B------:R-:W-:Y:S05]  /*2170*/  @!P0 BRA `(.L_x_54) ;  /* 0x0000000000408947 */ /* 0x000fea0003800000 */
[----:B------:R-:W2:Y:S01]  /*2180*/  LDG.E.64 R20, desc[UR8][R8.64+0x8] ;  /* 0x0000080808147981 */ /* 0x000ea2000c1e1b00 */
[----:B------:R-:W-:-:S03]  /*2190*/  MOV R25, 0x1 ;  /* 0x0000000100197802 */ /* 0x000fc60000000f00 */
[----:B--2---:R2:W-:Y:S04]  /*21a0*/  REDG.E.ADD.64.STRONG.GPU desc[UR8][R18.64+0x8], R20 ;  /* 0x000008141200798e */ /* 0x0045e8000c12e508 */
[----:B------:R2:W-:Y:S04]  /*21b0*/  STG.E desc[UR8][R18.64+0x14], R25 ;  /* 0x0000141912007986 */ /* 0x0005e8000c101908 */
[----:B------:R2:W-:Y:S04]  /*21c0*/  REDG.E.MAX.S32.STRONG.GPU desc[UR8][R18.64+0x18], R27 ;  /* 0x0000181b1200798e */ /* 0x0005e8000d12e308 */
[----:B------:R-:W3:Y:S02]  /*21d0*/  LDG.E R22, desc[UR8][R18.64] ;  /* 0x0000000812167981 */ /* 0x000ee4000c1e1900 */
[----:B---3--:R-:W-:-:S13]  /*21e0*/  ISETP.NE.AND P0, PT, R22, RZ, PT ;  /* 0x000000ff1600720c */ /* 0x008fda0003f05270 */
[----:B--2---:R-:W-:Y:S05]  /*21f0*/  @P0 BRA `(.L_x_55) ;  /* 0x0000000000800947 */ /* 0x004fea0003800000 */
[----:B------:R-:W0:Y:S01]  /*2200*/  S2UR UR7, SR_CgaCtaId ;  /* 0x00000000000779c3 */ /* 0x000e220000008800 */
[----:B------:R-:W-:Y:S01]  /*2210*/  UMOV UR6, 0x400 ;  /* 0x0000040000067882 */ /* 0x000fe20000000000 */
[----:B------:R-:W-:Y:S01]  /*2220*/  IMAD.MOV.U32 R21, RZ, RZ, -0x1 ;  /* 0xffffffffff157424 */ /* 0x000fe200078e00ff */
[----:B------:R2:W-:Y:S04]  /*2230*/  STG.E desc[UR8][R18.64+0x20], R25 ;  /* 0x0000201912007986 */ /* 0x0005e8000c101908 */
[----:B------:R2:W-:Y:S01]  /*2240*/  STG.E desc[UR8][R18.64], R21 ;  /* 0x0000001512007986 */ /* 0x0005e2000c101908 */
[----:B0-----:R-:W-:-:S09]  /*2250*/  ULEA UR6, UR7, UR6, 0x18 ;  /* 0x0000000607067291 */ /* 0x001fd2000f8ec0ff */
[----:B------:R-:W-:Y:S01]  /*2260*/  STS.U8 [UR6+0x34], RZ ;  /* 0x000034ffff007988 */ /* 0x000fe20008000006 */
[----:B--2---:R-:W-:Y:S05]  /*2270*/  BRA `(.L_x_55) ;  /* 0x0000000000607947 */ /* 0x004fea0003800000 */
.L_x_54:
[----:B------:R-:W-:Y:S01]  /*2280*/  ISETP.NE.AND P0, PT, R27, RZ, PT ;  /* 0x000000ff1b00720c */ /* 0x000fe20003f05270 */
[----:B------:R-:W-:-:S12]  /*2290*/  BSSY.RELIABLE B3, `(.L_x_56) ;  /* 0x0000010000037945 */ /* 0x000fd80003800100 */
[----:B------:R-:W-:Y:S05]  /*22a0*/  @P0 BRA `(.L_x_57) ;  /* 0x0000000000380947 */ /* 0x000fea0003800000 */
[----:B------:R-:W-:-:S05]  /*22b0*/  IMAD.MOV.U32 R21, RZ, RZ, -0x1 ;  /* 0xffffffffff157424 */ /* 0x000fca00078e00ff */
[----:B------:R-:W2:Y:S02]  /*22c0*/  ATOMG.E.EXCH.STRONG.GPU PT, R20, desc[UR8][R18.64], R21 ;  /* 0x80000015121479a8 */ /* 0x000ea4000c1ef108 */
[----:B--2---:R-:W-:-:S13]  /*22d0*/  ISETP.NE.AND P0, PT, R20, RZ, PT ;  /* 0x000000ff1400720c */ /* 0x004fda0003f05270 */
[----:B------:R-:W-:Y:S05]  /*22e0*/  @!P0 BREAK.RELIABLE B3 ;  /* 0x0000000000038942 */ /* 0x000fea0003800100 */
[----:B------:R-:W-:Y:S05]  /*22f0*/  @P0 BRA `(.L_x_57) ;  /* 0x0000000000240947 */ /* 0x000fea0003800000 */
[----:B------:R-:W2:Y:S01]  /*2300*/  LDG.E.64 R20, desc[UR8][R8.64+0x8] ;  /* 0x0000080808147981 */ /* 0x000ea2000c1e1b00 */
[----:B------:R-:W0:Y:S01]  /*2310*/  S2UR UR7, SR_CgaCtaId ;  /* 0x00000000000779c3 */ /* 0x000e220000008800 */
[----:B------:R-:W-:Y:S01]  /*2320*/  UMOV UR6, 0x400 ;  /* 0x0000040000067882 */ /* 0x000fe20000000000 */
[----:B------:R-:W-:Y:S01]  /*2330*/  HFMA2 R25, -RZ, RZ, 0, 5.9604644775390625e-08 ;  /* 0x00000001ff197431 */ /* 0x000fe200000001ff */
[----:B0-----:R-:W-:-:S09]  /*2340*/  ULEA UR6, UR7, UR6, 0x18 ;  /* 0x0000000607067291 */ /* 0x001fd2000f8ec0ff */
[----:B------:R-:W-:Y:S04]  /*2350*/  STS.U8 [UR6+0x34], RZ ;  /* 0x000034ffff007988 */ /* 0x000fe80008000006 */
[----:B--2---:R0:W-:Y:S04]  /*2360*/  REDG.E.ADD.64.STRONG.GPU desc[UR8][R18.64+0x8], R20 ;  /* 0x000008141200798e */ /* 0x0041e8000c12e508 */
[----:B------:R0:W-:Y:S01]  /*2370*/  STG.E desc[UR8][R18.64+0x20], R25 ;  /* 0x0000201912007986 */ /* 0x0001e2000c101908 */
[----:B------:R-:W-:Y:S05]  /*2380*/  BRA `(.L_x_55) ;  /* 0x00000000001c7947 */ /* 0x000fea0003800000 */
.L_x_57:
[----:B------:R-:W-:Y:S05]  /*2390*/  BSYNC.RELIABLE B3 ;  /* 0x0000000000037941 */ /* 0x000fea0003800100 */
.L_x_56:
[----:B------:R-:W2:Y:S02]  /*23a0*/  LDG.E R20, desc[UR8][R18.64] ;  /* 0x0000000812147981 */ /* 0x000ea4000c1e1900 */
[----:B--2---:R-:W-:-:S04]  /*23b0*/  ISETP.NE.AND P0, PT, R20, -0x1, PT ;  /* 0xffffffff1400780c */ /* 0x004fc80003f05270 */
[----:B------:R-:W-:-:S13]  /*23c0*/  ISETP.NE.OR P0, PT, R27, RZ, P0 ;  /* 0x000000ff1b00720c */ /* 0x000fda0000705670 */
[----:B------:R-:W-:Y:S05]  /*23d0*/  @P0 BRA `(.L_x_55) ;  /* 0x0000000000080947 */ /* 0x000fea0003800000 */
[----:B------:R-:W2:Y:S04]  /*23e0*/  LDG.E.64 R20, desc[UR8][R8.64+0x8] ;  /* 0x0000080808147981 */ /* 0x000ea8000c1e1b00 */
[----:B--2---:R1:W-:Y:S02]  /*23f0*/  REDG.E.ADD.64.STRONG.GPU desc[UR8][R18.64+0x8], R20 ;  /* 0x000008141200798e */ /* 0x0043e4000c12e508 */
.L_x_55:
[----:B------:R-:W-:Y:S05]  /*2400*/  BSYNC.RECONVERGENT B2 ;  /* 0x0000000000027941 */ /* 0x000fea0003800200 */
.L_x_53:
[----:B------:R-:W-:Y:S05]  /*2410*/  @!P1 BRA `(.L_x_58) ;  /* 0xfffffffc00089947 */ /* 0x000fea000383ffff */
.L_x_52:
[----:B------:R-:W-:Y:S05]  /*2420*/  BSYNC B1 ;  /* 0x0000000000017941 */ /* 0x000fea0003800000 */
.L_x_51:
[----:B------:R-:W2:Y:S04]  /*2430*/  LDG.E R2, desc[UR8][R8.64+0x18] ;  /* 0x0000180808027981 */ /* 0x000ea8000c1e1900 */
[----:B------:R-:W2:Y:S01]  /*2440*/  LD.E R11, desc[UR8][R12.64] ;  /* 0x000000080c0b7980 */ /* 0x000ea2000c101900 */
[----:B------:R-:W-:Y:S02]  /*2450*/  IMAD.MOV.U32 R15, RZ, RZ, 0x1 ;  /* 0x00000001ff0f7424 */ /* 0x000fe400078e00ff */
[----:B--2---:R-:W-:-:S05]  /*2460*/  IMAD.IADD R11, R11, 0x1, -R2 ;  /* 0x000000010b0b7824 */ /* 0x004fca00078e0a02 */
[----:B------:R2:W-:Y:S04]  /*2470*/  ST.E desc[UR8][R12.64], R11 ;  /* 0x0000000b0c007985 */ /* 0x0005e8000c101908 */
[----:B------:R2:W-:Y:S04]  /*2480*/  STG.E desc[UR8][R8.64+0x24], R15 ;  /* 0x0000240f08007986 */ /* 0x0005e8000c101908 */
[----:B------:R2:W-:Y:S02]  /*2490*/  STG.E desc[UR8][R8.64+0x1c], RZ ;  /* 0x00001cff08007986 */ /* 0x0005e4000c101908 */
.L_x_50:
[----:B------:R-:W-:Y:S05]  /*24a0*/  BSYNC B0 ;  /* 0x0000000000007941 */ /* 0x000fea0003800000 */
.L_x_49:
[----:B------:R-:W-:-:S04]  /*24b0*/  IADD3 R0, PT, PT, R0, UR10, RZ ;  /* 0x0000000a00007c10 */ /* 0x000fc8000fffe0ff */
[----:B------:R-:W-:-:S13]  /*24c0*/  ISETP.GE.AND P0, PT, R0, R3, PT ;  /* 0x000000030000720c */ /* 0x000fda0003f06270 */
[----:B------:R-:W-:Y:S05]  /*24d0*/  @!P0 BRA `(.L_x_59) ;  /* 0xfffffff8007c8947 */ /* 0x000fea000383ffff */
.L_x_48:
[----:B------:R-:W-:Y:S01]  /*24e0*/  ISETP.GE.AND P0, PT, R4, R3, PT ;  /* 0x000000030400720c */ /* 0x000fe20003f06270 */
[----:B------:R-:W-:Y:S05]  /*24f0*/  WARPSYNC.ALL ;  /* 0x0000000000007948 */ /* 0x000fea0003800000 */
[----:B------:R-:W-:Y:S06]  /*2500*/  BAR.SYNC.DEFER_BLOCKING 0x0 ;  /* 0x0000000000007b1d */ /* 0x000fec0000010000 */
[----:B------:R-:W-:Y:S04]  /*2510*/  BSSY.RECONVERGENT B0, `(.L_x_60) ;  /* 0x0000010000007945 */ /* 0x000fe80003800200 */
[----:B------:R-:W-:Y:S05]  /*2520*/  @P0 BRA `(.L_x_61) ;  /* 0x0000000000380947 */ /* 0x000fea0003800000 */
[----:B--2---:R-:W2:Y:S01]  /*2530*/  LDC.64 R10, c[0x0][0x3b8] ;  /* 0x0000ee00ff0a7b82 */ /* 0x004ea20000000a00 */
[----:B-1----:R-:W-:-:S07]  /*2540*/  IMAD.MOV.U32 R0, RZ, RZ, R4 ;  /* 0x000000ffff007224 */ /* 0x002fce00078e0004 */
.L_x_62:
[----:B------:R-:W1:Y:S02]  /*2550*/  LDCU UR6, c[0x0][0x398] ;  /* 0x00007300ff0677ac */ /* 0x000e640008000800 */
[----:B-1----:R-:W-:-:S04]  /*2560*/  IMAD.U32 R3, RZ, RZ, UR6 ;  /* 0x00000006ff037e24 */ /* 0x002fc8000f8e00ff */
[----:B------:R-:W-:-:S04]  /*2570*/  IMAD R9, R3, UR11, R0 ;  /* 0x0000000b03097c24 */ /* 0x000fc8000f8e0200 */
[----:B--2---:R-:W-:-:S05]  /*2580*/  IMAD.WIDE.U32 R8, R9, 0x28, R10 ;  /* 0x0000002809087825 */ /* 0x004fca00078e000a */
[----:B------:R-:W2:Y:S01]  /*2590*/  LDG.E R2, desc[UR8][R8.64+0x20] ;  /* 0x0000200808027981 */ /* 0x000ea2000c1e1900 */
[----:B------:R-:W-:Y:S01]  /*25a0*/  VIADD R0, R0, UR10 ;  /* 0x0000000a00007c36 */ /* 0x000fe20008000000 */
[----:B--2---:R-:W-:-:S13]  /*25b0*/  ISETP.NE.AND P0, PT, R2, 0x1, PT ;  /* 0x000000010200780c */ /* 0x004fda0003f05270 */
[----:B------:R-:W-:Y:S01]  /*25c0*/  @!P0 MOV R13, 0x1 ;  /* 0x00000001000d8802 */ /* 0x000fe20000000f00 */
[----:B------:R3:W-:Y:S04]  /*25d0*/  @!P0 STG.E desc[UR8][R8.64+0x20], RZ ;  /* 0x000020ff08008986 */ /* 0x0007e8000c101908 */
[----:B------:R3:W-:Y:S01]  /*25e0*/  @!P0 STG.E desc[UR8][R8.64+0x1c], R13 ;  /* 0x00001c0d08008986 */ /* 0x0007e2000c101908 */
[----:B------:R-:W-:-:S13]  /*25f0*/  ISETP.GE.AND P0, PT, R0, R3, PT ;  /* 0x000000030000720c */ /* 0x000fda0003f06270 */
[----:B---3--:R-:W-:Y:S05]  /*2600*/  @!P0 BRA `(.L_x_62) ;  /* 0xfffffffc00d08947 */ /* 0x008fea000383ffff */
.L_x_61:
[----:B------:R-:W-:Y:S05]  /*2610*/  BSYNC.RECONVERGENT B0 ;  /* 0x0000000000007941 */ /* 0x000fea0003800200 */
.L_x_60:
[----:B------:R-:W-:Y:S01]  /*2620*/  BAR.SYNC.DEFER_BLOCKING 0x0 ;  /* 0x0000000000007b1d */ /* 0x000fe20000010000 */
[----:B------:R-:W-:-:S05]  /*2630*/  ISETP.NE.AND P0, PT, R4, RZ, PT ;  /* 0x000000ff0400720c */ /* 0x000fca0003f05270 */
[----:B------:R-:W-:Y:S08]  /*2640*/  BSSY.RECONVERGENT B0, `(.L_x_63) ;  /* 0x000000b000007945 */ /* 0x000ff00003800200 */
[----:B------:R-:W-:Y:S05]  /*2650*/  @P0 BRA `(.L_x_64) ;  /* 0x0000000000240947 */ /* 0x000fea0003800000 */
[----:B------:R-:W3:Y:S01]  /*2660*/  S2UR UR7, SR_CgaCtaId ;  /* 0x00000000000779c3 */ /* 0x000ee20000008800 */
[----:B------:R-:W-:Y:S02]  /*2670*/  UMOV UR6, 0x400 ;  /* 0x0000040000067882 */ /* 0x000fe40000000000 */
[----:B---3--:R-:W-:-:S09]  /*2680*/  ULEA UR6, UR7, UR6, 0x18 ;  /* 0x0000000607067291 */ /* 0x008fd2000f8ec0ff */
[----:B------:R-:W3:Y:S04]  /*2690*/  LDS.U8 R2, [UR6+0x35] ;  /* 0x00003506ff027984 */ /* 0x000ee80008000000 */
[----:B-1----:R-:W1:Y:S01]  /*26a0*/  LDS R0, [UR6+0x30] ;  /* 0x00003006ff007984 */ /* 0x002e620008000800 */
[----:B---3--:R-:W-:Y:S01]  /*26b0*/  ISETP.NE.AND P0, PT, R2, RZ, PT ;  /* 0x000000ff0200720c */ /* 0x008fe20003f05270 */
[----:B-1----:R-:W-:-:S05]  /*26c0*/  VIADD R0, R0, 0x1 ;  /* 0x0000000100007836 */ /* 0x002fca0000000000 */
[----:B------:R3:W-:Y:S07]  /*26d0*/  STS [UR6+0x30], R0 ;  /* 0x00003000ff007988 */ /* 0x0007ee0008000806 */
[----:B------:R-:W-:Y:S01]  /*26e0*/  @P0 STS.U8 [UR6+0x35], RZ ;  /* 0x000035ffff000988 */ /* 0x000fe20008000006 */
.L_x_64:
[----:B------:R-:W-:Y:S05]  /*26f0*/  BSYNC.RECONVERGENT B0 ;  /* 0x0000000000007941 */ /* 0x000fea0003800200 */
.L_x_63:
[----:B------:R-:W4:Y:S01]  /*2700*/  S2UR UR7, SR_CgaCtaId ;  /* 0x00000000000779c3 */ /* 0x000f220000008800 */
[----:B------:R-:W-:Y:S02]  /*2710*/  UMOV UR6, 0x400 ;  /* 0x0000040000067882 */ /* 0x000fe40000000000 */
[----:B----4-:R-:W-:-:S06]  /*2720*/  ULEA UR6, UR7, UR6, 0x18 ;  /* 0x0000000607067291 */ /* 0x010fcc000f8ec0ff */
[----:B------:R-:W-:-:S05]  /*2730*/  MOV R10, UR6 ;  /* 0x00000006000a7c02 */ /* 0x000fca0008000f00 */
[----:B-1-3--:R-:W1:Y:S02]  /*2740*/  LDS.U8 R0, [R10+0x34] ;  /* 0x000034000a007984 */ /* 0x00ae640000000000 */
[----:B-1----:R-:W-:-:S13]  /*2750*/  ISETP.NE.AND P0, PT, R0, RZ, PT ;  /* 0x000000ff0000720c */ /* 0x002fda0003f05270 */
[----:B------:R-:W-:Y:S05]  /*2760*/  @!P0 BRA `(.L_x_65) ;  /* 0xfffffff400a88947 */ /* 0x000fea000383ffff */
.L_x_47:
[----:B------:R-:W-:Y:S01]  /*2770*/  BAR.SYNC.DEFER_BLOCKING 0x0 ;  /* 0x0000000000007b1d */ /* 0x000fe20000010000 */
[----:B------:R-:W-:-:S05]  /*2780*/  ISETP.GE.AND P0, PT, R4, R3, PT ;  /* 0x000000030400720c */ /* 0x000fca0003f06270 */
[----:B------:R-:W-:Y:S08]  /*2790*/  BSSY.RECONVERGENT B0, `(.L_x_66) ;  /* 0x0000020000007945 */ /* 0x000ff00003800200 */
[----:B------:R-:W-:Y:S05]  /*27a0*/  @P0 BRA `(.L_x_67) ;  /* 0x0000000000780947 */ /* 0x000fea0003800000 */
[----:B------:R1:W3:Y:S01]  /*27b0*/  LDS R0, [R10+0x8] ;  /* 0x000008000a007984 */ /* 0x0002e20000000800 */
[----:B0-----:R-:W0:Y:S01]  /*27c0*/  LDC R16, c[0x0][0x398] ;  /* 0x0000e600ff107b82 */ /* 0x001e220000000800 */
[----:B------:R-:W-:Y:S02]  /*27d0*/  IMAD.MOV.U32 R17, RZ, RZ, R4 ;  /* 0x000000ffff117224 */ /* 0x000fe400078e0004 */
[----:B------:R1:W4:Y:S05]  /*27e0*/  LDS.64 R2, [R10+0x18] ;  /* 0x000018000a027984 */ /* 0x00032a0000000a00 */
[----:B--2---:R-:W2:Y:S02]  /*27f0*/  LDC.64 R8, c[0x0][0x3b8] ;  /* 0x0000ee00ff087b82 */ /* 0x004ea40000000a00 */
.L_x_73:
[----:B---3--:R-:W-:Y:S01]  /*2800*/  ISETP.NE.AND P0, PT, R17, R0, PT ;  /* 0x000000001100720c */ /* 0x008fe20003f05270 */
[----:B0-----:R-:W-:Y:S01]  /*2810*/  IMAD R11, R16, UR11, R17 ;  /* 0x0000000b100b7c24 */ /* 0x001fe2000f8e0211 */
[----:B------:R-:W-:Y:S04]  /*2820*/  BSSY.RECONVERGENT B1, `(.L_x_68) ;  /* 0x0000012000017945 */ /* 0x000fe80003800200 */
[----:B------:R-:W-:Y:S01]  /*2830*/  BSSY.RELIABLE B2, `(.L_x_69) ;  /* 0x000000a000027945 */ /* 0x000fe20003800100 */
[----:B-12---:R-:W-:-:S06]  /*2840*/  IMAD.WIDE.U32 R10, R11, 0x28, R8 ;  /* 0x000000280b0a7825 */ /* 0x006fcc00078e0008 */
[----:B------:R-:W-:Y:S05]  /*2850*/  @!P0 BRA `(.L_x_70) ;  /* 0x00000000000c8947 */ /* 0x000fea0003800000 */
[----:B------:R-:W2:Y:S02]  /*2860*/  LDG.E R12, desc[UR8][R10.64+0x14] ;  /* 0x000014080a0c7981 */ /* 0x000ea4000c1e1900 */
[----:B--2---:R-:W-:-:S13]  /*2870*/  ISETP.NE.AND P0, PT, R12, RZ, PT ;  /* 0x000000ff0c00720c */ /* 0x004fda0003f05270 */
[----:B------:R-:W-:Y:S05]  /*2880*/  @!P0 BRA `(.L_x_71) ;  /* 0x0000000000108947 */ /* 0x000fea0003800000 */
.L_x_70:
[----:B------:R-:W2:Y:S02]  /*2890*/  LDG.E R12, desc[UR8][R10.64] ;  /* 0x000000080a0c7981 */ /* 0x000ea4000c1e1900 */
[----:B--2---:R-:W-:-:S13]  /*28a0*/  ISETP.NE.AND P0, PT, R12, RZ, PT ;  /* 0x000000ff0c00720c */ /* 0x004fda0003f05270 */
[----:B------:R-:W-:Y:S05]  /*28b0*/  @P0 BREAK.RELIABLE B2 ;  /* 0x0000000000020942 */ /* 0x000fea0003800100 */
[----:B------:R-:W-:Y:S05]  /*28c0*/  @P0 BRA `(.L_x_72) ;  /* 0x00000000001c0947 */ /* 0x000fea0003800000 */
.L_x_71:
[----:B------:R-:W-:Y:S05]  /*28d0*/  BSYNC.RELIABLE B2 ;  /* 0x0000000000027941 */ /* 0x000fea0003800100 */
.L_x_69:
[----:B----4-:R-:W-:Y:S01]  /*28e0*/  IMAD.WIDE R12, R17, 0x8, R2 ;  /* 0x00000008110c7825 */ /* 0x010fe200078e0202 */
[----:B------:R-:W2:Y:S05]  /*28f0*/  LDG.E.64 R14, desc[UR8][R10.64+0x8] ;  /* 0x000008080a0e7981 */ /* 0x000eaa000c1e1b00 */
[----:B------:R-:W2:Y:S02]  /*2900*/  LD.E.64 R12, desc[UR8][R12.64] ;  /* 0x000000080c0c7980 */ /* 0x000ea4000c101b00 */
[----:B--2---:R-:W-:-:S05]  /*2910*/  IADD3 R14, P0, PT, R12, R14, RZ ;  /* 0x0000000e0c0e7210 */ /* 0x004fca0007f1e0ff */
[----:B------:R-:W-:-:S05]  /*2920*/  IMAD.X R15, R13, 0x1, R15, P0 ;  /* 0x000000010d0f7824 */ /* 0x000fca00000e060f */
[----:B------:R0:W-:Y:S03]  /*2930*/  STG.E.64 desc[UR8][R10.64+0x8], R14 ;  /* 0x0000080e0a007986 */ /* 0x0001e6000c101b08 */
.L_x_72:
[----:B------:R-:W-:Y:S05]  /*2940*/  BSYNC.RECONVERGENT B1 ;  /* 0x0000000000017941 */ /* 0x000fea0003800200 */
.L_x_68:
[----:B------:R1:W-:Y:S01]  /*2950*/  STG.E desc[UR8][R10.64+0x20], RZ ;  /* 0x000020ff0a007986 */ /* 0x0003e2000c101908 */
[----:B------:R-:W-:-:S04]  /*2960*/  IADD3 R17, PT, PT, R17, UR10, RZ ;  /* 0x0000000a11117c10 */ /* 0x000fc8000fffe0ff */
[----:B------:R-:W-:-:S13]  /*2970*/  ISETP.GE.AND P0, PT, R17, R16, PT ;  /* 0x000000101100720c */ /* 0x000fda0003f06270 */
[----:B-1----:R-:W-:Y:S05]  /*2980*/  @!P0 BRA `(.L_x_73) ;  /* 0xfffffffc009c8947 */ /* 0x002fea000383ffff */
.L_x_67:
[----:B------:R-:W-:Y:S05]  /*2990*/  BSYNC.RECONVERGENT B0 ;  /* 0x0000000000007941 */ /* 0x000fea0003800200 */
.L_x_66:
[----:B------:R-:W1:Y:S08]  /*29a0*/  S2UR UR7, SR_CgaCtaId ;  /* 0x00000000000779c3 */ /* 0x000e700000008800 */
[----:B------:R-:W-:Y:S01]  /*29b0*/  BAR.SYNC.DEFER_BLOCKING 0x0 ;  /* 0x0000000000007b1d */ /* 0x000fe20000010000 */
[----:B------:R-:W-:-:S05]  /*29c0*/  ISETP.NE.AND P0, PT, R4, RZ, PT ;  /* 0x000000ff0400720c */ /* 0x000fca0003f05270 */
[----:B------:R-:W-:Y:S02]  /*29d0*/  UMOV UR6, 0x400 ;  /* 0x0000040000067882 */ /* 0x000fe40000000000 */
[----:B-1----:R-:W-:-:S09]  /*29e0*/  ULEA UR6, UR7, UR6, 0x18 ;  /* 0x0000000607067291 */ /* 0x002fd2000f8ec0ff */
[----:B------:R-:W1:Y:S04]  /*29f0*/  LDS R0, [UR6+0x30] ;  /* 0x00003006ff007984 */ /* 0x000e680008000800 */
[----:B------:R-:W-:Y:S01]  /*2a00*/  @!P0 STS.U8 [UR6+0x36], RZ ;  /* 0x000036ffff008988 */ /* 0x000fe20008000006 */
[----:B-1----:R-:W-:-:S05]  /*2a10*/  VIADD R0, R0, 0xffffffff ;  /* 0xffffffff00007836 */ /* 0x002fca0000000000 */
[----:B------:R-:W-:Y:S01]  /*2a20*/  STS [UR6+0x30], R0 ;  /* 0x00003000ff007988 */ /* 0x000fe20008000806 */
[----:B------:R-:W-:Y:S06]  /*2a30*/  BAR.SYNC.DEFER_BLOCKING 0x0 ;  /* 0x0000000000007b1d */ /* 0x000fec0000010000 */
[----:B----4-:R-:W1:Y:S02]  /*2a40*/  LDS R2, [UR6+0x30] ;  /* 0x00003006ff027984 */ /* 0x010e640008000800 */
[----:B-1----:R-:W-:-:S13]  /*2a50*/  ISETP.GE.AND P0, PT, R2, 0x1, PT ;  /* 0x000000010200780c */ /* 0x002fda0003f06270 */
[----:B------:R-:W-:Y:S05]  /*2a60*/  @!P0 BRA `(.L_x_74) ;  /* 0x0000001000708947 */ /* 0x000fea0003800000 */
.L_x_103:
[----:B------:R-:W-:-:S13]  /*2a70*/  ISETP.GE.AND P0, PT, R4, UR4, PT ;  /* 0x0000000404007c0c */ /* 0x000fda000bf06270 */
[----:B-1----:R-:W-:Y:S05]  /*2a80*/  @P0 BRA `(.L_x_75) ;  /* 0x0000000800a40947 */ /* 0x002fea0003800000 */
[----:B--2---:R-:W1:Y:S01]  /*2a90*/  LDC R8, c[0x0][0x398] ;  /* 0x0000e600ff087b82 */ /* 0x004e620000000800 */
[----:B------:R-:W-:-:S07]  /*2aa0*/  IMAD.MOV.U32 R9, RZ, RZ, R4 ;  /* 0x000000ffff097224 */ /* 0x000fce00078e0004 */
[----:B------:R-:W2:Y:S08]  /*2ab0*/  LDC.64 R12, c[0x0][0x3b8] ;  /* 0x0000ee00ff0c7b82 */ /* 0x000eb00000000a00 */
[----:B0-----:R-:W0:Y:S02]  /*2ac0*/  LDC.64 R10, c[0x0][0x390] ;  /* 0x0000e400ff0a7b82 */ /* 0x001e240000000a00 */
.L_x_91:
[----:B01----:R-:W-:-:S05]  /*2ad0*/  IMAD.WIDE R16, R9, 0x8, R10 ;  /* 0x0000000809107825 */ /* 0x003fca00078e020a */
[----:B------:R-:W1:Y:S02]  /*2ae0*/  LDG.E R18, desc[UR8][R16.64] ;  /* 0x0000000810127981 */ /* 0x000e64000c1e1900 */
[----:B-1----:R-:W-:-:S04]  /*2af0*/  IMAD R15, R8, UR11, R18 ;  /* 0x0000000b080f7c24 */ /* 0x002fc8000f8e0212 */
[----:B--2---:R-:W-:-:S05]  /*2b00*/  IMAD.WIDE.U32 R14, R15, 0x28, R12 ;  /* 0x000000280f0e7825 */ /* 0x004fca00078e000c */
[----:B------:R-:W2:Y:S01]  /*2b10*/  LDG.E R0, desc[UR8][R14.64+0x24] ;  /* 0x000024080e007981 */ /* 0x000ea2000c1e1900 */
[----:B------:R-:W-:Y:S01]  /*2b20*/  IADD3 R9, PT, PT, R9, UR10, RZ ;  /* 0x0000000a09097c10 */ /* 0x000fe2000fffe0ff */
[----:B------:R-:W-:Y:S05]  /*2b30*/  YIELD ;  /* 0x0000000000007946 */ /* 0x000fea0003800000 */
[----:B------:R-:W-:Y:S01]  /*2b40*/  BSSY.RECONVERGENT B2, `(.L_x_76) ;  /* 0x000009c000027945 */ /* 0x000fe20003800200 */
[----:B------:R-:W-:Y:S02]  /*2b50*/  ISETP.GE.AND P2, PT, R9, UR4, PT ;  /* 0x0000000409007c0c */ /* 0x000fe4000bf46270 */
[----:B--2---:R-:W-:-:S13]  /*2b60*/  ISETP.NE.AND P0, PT, R0, RZ, PT ;  /* 0x000000ff0000720c */ /* 0x004fda0003f05270 */
[----:B------:R-:W-:Y:S05]  /*2b70*/  @!P0 BRA `(.L_x_77) ;  /* 0x0000000800608947 */ /* 0x000fea0003800000 */
[----:B------:R-:W0:Y:S01]  /*2b80*/  S2R R3, SR_CgaCtaId ;  /* 0x0000000000037919 */ /* 0x000e220000008800 */
[----:B------:R-:W-:-:S04]  /*2b90*/  MOV R0, 0x400 ;  /* 0x0000040000007802 */ /* 0x000fc80000000f00 */
[----:B0-----:R-:W-:-:S05]  /*2ba0*/  LEA R0, R3, R0, 0x18 ;  /* 0x0000000003007211 */ /* 0x001fca00078ec0ff */
[----:B------:R-:W0:Y:S04]  /*2bb0*/  LDS.64 R2, [R0+0x10] ;  /* 0x0000100000027984 */ /* 0x000e280000000a00 */
[----:B------:R-:W1:Y:S01]  /*2bc0*/  LDS R19, [R0+0x30] ;  /* 0x0000300000137984 */ /* 0x000e620000000800 */
[----:B0-----:R-:W-:-:S05]  /*2bd0*/  IMAD.WIDE R20, R18, 0x4, R2 ;  /* 0x0000000412147825 */ /* 0x001fca00078e0202 */
[----:B------:R-:W1:Y:S02]  /*2be0*/  LD.E R22, desc[UR8][R20.64] ;  /* 0x0000000814167980 */ /* 0x000e64000c101900 */
[----:B-1----:R-:W-:-:S13]  /*2bf0*/  ISETP.NE.AND P0, PT, R22, R19, PT ;  /* 0x000000131600720c */ /* 0x002fda0003f05270 */
[----:B------:R-:W-:Y:S05]  /*2c00*/  @P0 BRA `(.L_x_77) ;  /* 0x00000008003c0947 */ /* 0x000fea0003800000 */
[----:B------:R-:W2:Y:S02]  /*2c10*/  LDG.E R19, desc[UR8][R16.64+0x4] ;  /* 0x0000040810137981 */ /* 0x000ea4000c1e1900 */
[----:B--2---:R-:W-:-:S06]  /*2c20*/  IMAD.WIDE R2, R19, 0x4, R2 ;  /* 0x0000000413027825 */ /* 0x004fcc00078e0202 */
[----:B------:R-:W2:Y:S01]  /*2c30*/  LD.E R3, desc[UR8][R2.64] ;  /* 0x0000000802037980 */ /* 0x000ea2000c101900 */
[----:B------:R-:W-:-:S05]  /*2c40*/  VIADD R20, R22, 0xffffffff ;  /* 0xffffffff16147836 */ /* 0x000fca0000000000 */
[----:B--2---:R-:W-:-:S13]  /*2c50*/  ISETP.NE.AND P0, PT, R3, R20, PT ;  /* 0x000000140300720c */ /* 0x004fda0003f05270 */
[----:B------:R-:W-:Y:S05]  /*2c60*/  @P0 BRA `(.L_x_78) ;  /* 0x0000000400440947 */ /* 0x000fea0003800000 */
[----:B------:R-:W-:-:S04]  /*2c70*/  IMAD R17, R8, UR11, R19 ;  /* 0x0000000b08117c24 */ /* 0x000fc8000f8e0213 */
[----:B------:R-:W-:-:S05]  /*2c80*/  IMAD.WIDE.U32 R16, R17, 0x28, R12 ;  /* 0x0000002811107825 */ /* 0x000fca00078e000c */
[----:B------:R-:W2:Y:S01]  /*2c90*/  LDG.E R2, desc[UR8][R16.64] ;  /* 0x0000000810027981 */ /* 0x000ea2000c1e1900 */
[----:B------:R-:W-:Y:S01]  /*2ca0*/  BSSY.RECONVERGENT B0, `(.L_x_79) ;  /* 0x0000010000007945 */ /* 0x000fe20003800200 */
[----:B------:R-:W-:Y:S01]  /*2cb0*/  PLOP3.LUT P3, PT, PT, PT, PT, 0x8, 0x80 ;  /* 0x000000000080781c */ /* 0x000fe20003f6e170 */
[----:B------:R-:W-:Y:S01]  /*2cc0*/  IMAD.MOV.U32 R22, RZ, RZ, RZ ;  /* 0x000000ffff167224 */ /* 0x000fe200078e00ff */
[----:B--2---:R-:W-:-:S13]  /*2cd0*/  ISETP.NE.AND P0, PT, R2, -0x1, PT ;  /* 0xffffffff0200780c */ /* 0x004fda0003f05270 */
[----:B------:R-:W-:Y:S05]  /*2ce0*/  @!P0 BRA `(.L_x_80) ;  /* 0x00000000002c8947 */ /* 0x000fea0003800000 */
[----:B------:R-:W-:-:S05]  /*2cf0*/  HFMA2 R21, -RZ, RZ, 0, 5.9604644775390625e-08 ;  /* 0x00000001ff157431 */ /* 0x000fca00000001ff */
[----:B------:R-:W2:Y:S02]  /*2d00*/  ATOMG.E.EXCH.STRONG.GPU PT, R2, desc[UR8][R16.64], R21 ;  /* 0x80000015100279a8 */ /* 0x000ea4000c1ef108 */
[----:B--2---:R-:W-:-:S13]  /*2d10*/  ISETP.NE.AND P0, PT, R2, RZ, PT ;  /* 0x000000ff0200720c */ /* 0x004fda0003f05270 */
[----:B------:R-:W2:Y:S04]  /*2d20*/  @P0 LDG.E R20, desc[UR8][R16.64] ;  /* 0x0000000810140981 */ /* 0x000ea8000c1e1900 */
[----:B------:R-:W0:Y:S02]  /*2d30*/  @!P0 LDS.64 R2, [R0+0x20] ;  /* 0x0000200000028984 */ /* 0x000e240000000a00 */
[----:B0-----:R-:W-:-:S05]  /*2d40*/  @!P0 IMAD.WIDE R2, R19, 0x4, R2 ;  /* 0x0000000413028825 */ /* 0x001fca00078e0202 */
[----:B------:R0:W5:Y:S04]  /*2d50*/  @!P0 LD.E R22, desc[UR8][R2.64] ;  /* 0x0000000802168980 */ /* 0x000168000c101900 */
[----:B------:R0:W-:Y:S04]  /*2d60*/  @!P0 STG.E desc[UR8][R16.64+0x24], R21 ;  /* 0x0000241510008986 */ /* 0x0001e8000c101908 */
[----:B------:R0:W-:Y:S01]  /*2d70*/  @!P0 STG.E desc[UR8][R16.64], R21 ;  /* 0x0000001510008986 */ /* 0x0001e2000c101908 */
[----:B--2---:R-:W-:Y:S02]  /*2d80*/  @P0 ISETP.GT.AND P3, PT, R20, RZ, PT ;  /* 0x000000ff1400020c */ /* 0x004fe40003f64270 */
[----:B0-----:R-:W-:-:S13]  /*2d90*/  @!P0 PLOP3.LUT P3, PT, PT, PT, PT, 0x80, 0x8 ;  /* 0x000000000008881c */ /* 0x001fda0003f6f070 */
.L_x_80:
[----:B------:R-:W-:Y:S05]  /*2da0*/  BSYNC.RECONVERGENT B0 ;  /* 0x0000000000007941 */ /* 0x000fea0003800200 */
.L_x_79:
        /* <DEDUP_REMOVED lines=15> */
[----:B------:R-:W-:-:S07]  /*2ea0*/  IMAD.MOV.U32 R23, RZ, RZ, R0 ;  /* 0x000000ffff177224 */ /* 0x000fce00078e0000 */
.L_x_82:
[----:B------:R-:W-:Y:S05]  /*2eb0*/  BSYNC.RECONVERGENT B3 ;  /* 0x0000000000037941 */ /* 0x000fea0003800200 */
.L_x_81:
[----:B------:R-:W2:Y:S01]  /*2ec0*/  LDG.E R14, desc[UR8][R14.64+0x10] ;  /* 0x000010080e0e7981 */ /* 0x000ea2000c1e1900 */
[----:B------:R-:W-:Y:S01]  /*2ed0*/  BSSY.RECONVERGENT B3, `(.L_x_83) ;  /* 0x0000028000037945 */ /* 0x000fe20003800200 */
[----:B--2---:R-:W-:-:S04]  /*2ee0*/  FADD R3, R14, 1 ;  /* 0x3f8000000e037421 */ /* 0x004fc80000000000 */
[----:B-----5:R-:W-:Y:S01]  /*2ef0*/  FFMA R22, R3, R23, R22 ;  /* 0x0000001703167223 */ /* 0x020fe20000000016 */
[----:B------:R-:W-:Y:S06]  /*2f00*/  @!P3 BRA `(.L_x_84) ;  /* 0x000000000090b947 */ /* 0x000fec0003800000 */
        /* <DEDUP_REMOVED lines=25> */
[----:B------:R-:W-:Y:S05]  /*30a0*/  CALL.REL.NOINC `($__internal_0_$__cuda_sm3x_div_rn_noftz_f32_slowpath) ;  /* 0x00000020008c7944 */ /* 0x000fea0003c00000 */
[----:B------:R-:W-:-:S07]  /*30b0*/  MOV R19, R0 ;  /* 0x0000000000137202 */ /* 0x000fce0000000f00 */
.L_x_86:
[----:B------:R-:W-:Y:S05]  /*30c0*/  BSYNC.RECONVERGENT B4 ;  /* 0x0000000000047941 */ /* 0x000fea0003800200 */
.L_x_85:
        /* <DEDUP_REMOVED lines=8> */
.L_x_84:
[----:B------:R-:W-:Y:S05]  /*3150*/  BSYNC.RECONVERGENT B3 ;  /* 0x0000000000037941 */ /* 0x000fea0003800200 */
.L_x_83:
[----:B------:R1:W-:Y:S01]  /*3160*/  REDG.E.ADD.F32.FTZ.RN.STRONG.GPU desc[UR8][R16.64+0x10], R22 ;  /* 0x00001016100079a6 */ /* 0x0003e2000c12f308 */
[----:B------:R-:W-:Y:S05]  /*3170*/  BRA `(.L_x_77) ;  /* 0x0000000000e07947 */ /* 0x000fea0003800000 */
.L_x_78:
[----:B------:R-:W-:-:S13]  /*3180*/  ISETP.NE.AND P0, PT, R3, R22, PT ;  /* 0x000000160300720c */ /* 0x000fda0003f05270 */
[----:B------:R-:W-:Y:S05]  /*3190*/  @P0 BRA `(.L_x_77) ;  /* 0x0000000000d80947 */ /* 0x000fea0003800000 */
[----:B------:R-:W2:Y:S02]  /*31a0*/  LDG.E R14, desc[UR8][R14.64+0x14] ;  /* 0x000014080e0e7981 */ /* 0x000ea4000c1e1900 */
[----:B--2---:R-:W-:-:S13]  /*31b0*/  ISETP.NE.AND P0, PT, R14, RZ, PT ;  /* 0x000000ff0e00720c */ /* 0x004fda0003f05270 */
[----:B------:R-:W-:Y:S05]  /*31c0*/  @!P0 BRA `(.L_x_77) ;  /* 0x0000000000cc8947 */ /* 0x000fea0003800000 */
[----:B------:R-:W-:-:S04]  /*31d0*/  IMAD R17, R8, UR11, R19 ;  /* 0x0000000b08117c24 */ /* 0x000fc8000f8e0213 */
[----:B------:R-:W-:-:S05]  /*31e0*/  IMAD.WIDE.U32 R16, R17, 0x28, R12 ;  /* 0x0000002811107825 */ /* 0x000fca00078e000c */
[----:B------:R-:W2:Y:S02]  /*31f0*/  LDG.E R2, desc[UR8][R16.64+0x14] ;  /* 0x0000140810027981 */ /* 0x000ea4000c1e1900 */
[----:B--2---:R-:W-:-:S13]  /*3200*/  ISETP.NE.AND P0, PT, R2, RZ, PT ;  /* 0x000000ff0200720c */ /* 0x004fda0003f05270 */
[----:B------:R-:W-:Y:S05]  /*3210*/  @P0 BRA `(.L_x_77) ;  /* 0x0000000000b80947 */ /* 0x000fea0003800000 */
[----:B------:R-:W2:Y:S01]  /*3220*/  LDG.E R2, desc[UR8][R16.64] ;  /* 0x0000000810027981 */ /* 0x000ea2000c1e1900 */
[----:B------:R-:W-:Y:S01]  /*3230*/  BSSY.RECONVERGENT B0, `(.L_x_87) ;  /* 0x0000014000007945 */ /* 0x000fe20003800200 */
[----:B------:R-:W-:Y:S02]  /*3240*/  IMAD.MOV.U32 R14, RZ, RZ, RZ ;  /* 0x000000ffff0e7224 */ /* 0x000fe400078e00ff */
[----:B------:R-:W0:Y:S01]  /*3250*/  LDS.64 R20, [R0+0x18] ;  /* 0x0000180000147984 */ /* 0x000e220000000a00 */
[----:B--2---:R-:W-:Y:S01]  /*3260*/  ISETP.NE.AND P0, PT, R2, -0x1, PT ;  /* 0xffffffff0200780c */ /* 0x004fe20003f05270 */
[----:B0-----:R-:W-:-:S12]  /*3270*/  IMAD.WIDE R2, R18, 0x8, R20 ;  /* 0x0000000812027825 */ /* 0x001fd800078e0214 */
[----:B------:R0:W1:Y:S01]  /*3280*/  @!P0 LDS.64 R28, [R0+0x20] ;  /* 0x00002000001c8984 */ /* 0x0000620000000a00 */
[----:B------:R-:W-:Y:S05]  /*3290*/  @!P0 BRA `(.L_x_88) ;  /* 0x0000000000348947 */ /* 0x000fea0003800000 */
[----:B------:R-:W-:Y:S01]  /*32a0*/  IMAD.MOV.U32 R23, RZ, RZ, 0x1 ;  /* 0x00000001ff177424 */ /* 0x000fe200078e00ff */
[----:B-1----:R2:W3:Y:S04]  /*32b0*/  LDS.64 R28, [R0+0x20] ;  /* 0x00002000001c7984 */ /* 0x0024e80000000a00 */
[----:B------:R-:W4:Y:S02]  /*32c0*/  ATOMG.E.EXCH.STRONG.GPU PT, R15, desc[UR8][R16.64], R23 ;  /* 0x80000017100f79a8 */ /* 0x000f24000c1ef108 */
[----:B----4-:R-:W-:-:S13]  /*32d0*/  ISETP.NE.AND P0, PT, R15, RZ, PT ;  /* 0x000000ff0f00720c */ /* 0x010fda0003f05270 */
[----:B--23--:R-:W-:Y:S05]  /*32e0*/  @P0 BRA `(.L_x_88) ;  /* 0x0000000000200947 */ /* 0x00cfea0003800000 */
[----:B------:R-:W-:Y:S02]  /*32f0*/  HFMA2 R22, -RZ, RZ, 0, 5.9604644775390625e-08 ;  /* 0x00000001ff167431 */ /* 0x000fe400000001ff */
[----:B------:R-:W-:-:S04]  /*3300*/  IMAD.WIDE R14, R19, 0x4, R28 ;  /* 0x00000004130e7825 */ /* 0x000fc800078e021c */
[----:B------:R-:W-:Y:S02]  /*3310*/  IMAD.MOV.U32 R25, RZ, RZ, 0x2 ;  /* 0x00000002ff197424 */ /* 0x000fe400078e00ff */
[----:B------:R1:W5:Y:S04]  /*3320*/  LD.E R14, desc[UR8][R14.64] ;  /* 0x000000080e0e7980 */ /* 0x000368000c101900 */
[----:B------:R2:W-:Y:S04]  /*3330*/  STG.E desc[UR8][R16.64], R23 ;  /* 0x0000001710007986 */ /* 0x0005e8000c101908 */
[----:B------:R2:W-:Y:S01]  /*3340*/  STG.E desc[UR8][R16.64+0x24], R25 ;  /* 0x0000241910007986 */ /* 0x0005e2000c101908 */
[----:B-1----:R-:W-:-:S05]  /*3350*/  PRMT R15, R22, 0x7610, R15 ;  /* 0x00007610160f7816 */ /* 0x002fca000000000f */
[----:B------:R2:W-:Y:S02]  /*3360*/  STS.U8 [R0+0x36], R15 ;  /* 0x0000360f00007388 */ /* 0x0005e40000000000 */
.L_x_88:
[----:B------:R-:W-:Y:S05]  /*3370*/  BSYNC.RECONVERGENT B0 ;  /* 0x0000000000007941 */ /* 0x000fea0003800200 */
.L_x_87:
[----:B------:R-:W2:Y:S01]  /*3380*/  LD.E.64 R2, desc[UR8][R2.64] ;  /* 0x0000000802027980 */ /* 0x000ea2000c101b00 */
[----:B------:R-:W-:-:S06]  /*3390*/  IMAD.WIDE R20, R19, 0x8, R20 ;  /* 0x0000000813147825 */ /* 0x000fcc00078e0214 */
[----:B------:R-:W0:Y:S01]  /*33a0*/  LD.E.64 R20, desc[UR8][R20.64] ;  /* 0x0000000814147980 */ /* 0x000e22000c101b00 */
[----:B------:R-:W-:Y:S01]  /*33b0*/  BSSY.RECONVERGENT B3, `(.L_x_89) ;  /* 0x000000f000037945 */ /* 0x000fe20003800200 */
[----:B--2---:R-:W2:Y:S08]  /*33c0*/  I2F.U64 R23, R2 ;  /* 0x0000000200177312 */ /* 0x004eb00000301000 */
[----:B0-----:R-:W0:Y:S08]  /*33d0*/  I2F.U64 R0, R20 ;  /* 0x0000001400007312 */ /* 0x001e300000301000 */
[----:B--2---:R-:W2:Y:S08]  /*33e0*/  MUFU.RCP R15, R23 ;  /* 0x00000017000f7308 */ /* 0x004eb00000001000 */
[----:B0-----:R-:W0:Y:S01]  /*33f0*/  FCHK P0, R0, R23 ;  /* 0x0000001700007302 */ /* 0x001e220000000000 */
[----:B--2---:R-:W-:-:S04]  /*3400*/  FFMA R22, -R23, R15, 1 ;  /* 0x3f80000017167423 */ /* 0x004fc8000000010f */
[----:B------:R-:W-:-:S04]  /*3410*/  FFMA R15, R15, R22, R15 ;  /* 0x000000160f0f7223 */ /* 0x000fc8000000000f */
[----:B------:R-:W-:-:S04]  /*3420*/  FFMA R22, R0, R15, RZ ;  /* 0x0000000f00167223 */ /* 0x000fc800000000ff */
[----:B------:R-:W-:-:S04]  /*3430*/  FFMA R19, -R23, R22, R0 ;  /* 0x0000001617137223 */ /* 0x000fc80000000100 */
[----:B------:R-:W-:Y:S01]  /*3440*/  FFMA R15, R15, R19, R22 ;  /* 0x000000130f0f7223 */ /* 0x000fe20000000016 */
[----:B0-----:R-:W-:Y:S06]  /*3450*/  @!P0 BRA `(.L_x_90) ;  /* 0x0000000000108947 */ /* 0x001fec0003800000 */
[----:B------:R-:W-:Y:S01]  /*3460*/  IMAD.MOV.U32 R2, RZ, RZ, R23 ;  /* 0x000000ffff027224 */ /* 0x000fe200078e0017 */
[----:B------:R-:W-:-:S07]  /*3470*/  MOV R3, 0x3490 ;  /* 0x0000349000037802 */ /* 0x000fce0000000f00 */
[----:B-1---5:R-:W-:Y:S05]  /*3480*/  CALL.REL.NOINC `($__internal_0_$__cuda_sm3x_div_rn_noftz_f32_slowpath) ;  /* 0x0000001c00947944 */ /* 0x022fea0003c00000 */
[----:B------:R-:W-:-:S07]  /*3490*/  MOV R15, R0 ;  /* 0x00000000000f7202 */ /* 0x000fce0000000f00 */
.L_x_90:
[----:B------:R-:W-:Y:S05]  /*34a0*/  BSYNC.RECONVERGENT B3 ;  /* 0x0000000000037941 */ /* 0x000fea0003800200 */
.L_x_89:
[----:B-1----:R-:W-:-:S06]  /*34b0*/  IMAD.WIDE R18, R18, 0x4, R28 ;  /* 0x0000000412127825 */ /* 0x002fcc00078e021c */
[----:B------:R-:W2:Y:S02]  /*34c0*/  LD.E R18, desc[UR8][R18.64] ;  /* 0x0000000812127980 */ /* 0x000ea4000c101900 */
[----:B--2---:R-:W-:-:S04]  /*34d0*/  FADD R3, R18, 1 ;  /* 0x3f80000012037421 */ /* 0x004fc80000000000 */
[----:B-----5:R-:W-:-:S05]  /*34e0*/  FFMA R3, R3, -R15, R14 ;  /* 0x8000000f03037223 */ /* 0x020fca000000000e */
[----:B------:R0:W-:Y:S02]  /*34f0*/  REDG.E.ADD.F32.FTZ.RN.STRONG.GPU desc[UR8][R16.64+0x10], R3 ;  /* 0x00001003100079a6 */ /* 0x0001e4000c12f308 */
.L_x_77:
[----:B------:R-:W-:Y:S05]  /*3500*/  BSYNC.RECONVERGENT B2 ;  /* 0x0000000000027941 */ /* 0x000fea0003800200 */
.L_x_76:
[----:B------:R-:W-:Y:S05]  /*3510*/  @!P2 BRA `(.L_x_91) ;  /* 0xfffffff4006ca947 */ /* 0x000fea000383ffff */
.L_x_75:
[----:B------:R-:W-:Y:S05]  /*3520*/  WARPSYNC.ALL ;  /* 0x0000000000007948 */ /* 0x000fea0003800000 */
[----:B------:R-:W3:Y:S08]  /*3530*/  S2UR UR7, SR_CgaCtaId ;  /* 0x00000000000779c3 */ /* 0x000ef00000008800 */
[----:B------:R-:W-:Y:S06]  /*3540*/  BAR.SYNC.DEFER_BLOCKING 0x0 ;  /* 0x0000000000007b1d */ /* 0x000fec0000010000 */
[----:B------:R-:W-:Y:S01]  /*3550*/  UMOV UR6, 0x400 ;  /* 0x0000040000067882 */ /* 0x000fe20000000000 */
[----:B------:R-:W-:Y:S01]  /*3560*/  BSSY.RECONVERGENT B0, `(.L_x_92) ;  /* 0x0000066000007945 */ /* 0x000fe20003800200 */
[----:B---3--:R-:W-:-:S06]  /*3570*/  ULEA UR6, UR7, UR6, 0x18 ;  /* 0x0000000607067291 */ /* 0x008fcc000f8ec0ff */
[----:B0-2---:R-:W-:-:S05]  /*3580*/  IMAD.U32 R11, RZ, RZ, UR6 ;  /* 0x00000006ff0b7e24 */ /* 0x005fca000f8e00ff */
[----:B------:R-:W0:Y:S02]  /*3590*/  LDS.U8 R0, [R11+0x36] ;  /* 0x000036000b007984 */ /* 0x000e240000000000 */
[----:B0-----:R-:W-:-:S04]  /*35a0*/  ISETP.NE.AND P0, PT, R0, RZ, PT ;  /* 0x000000ff0000720c */ /* 0x001fc80003f05270 */
[----:B------:R-:W-:-:S13]  /*35b0*/  ISETP.NE.OR P0, PT, R4, RZ, !P0 ;  /* 0x000000ff0400720c */ /* 0x000fda0004705670 */
[----:B------:R-:W-:Y:S05]  /*35c0*/  @P0 BRA `(.L_x_93) ;  /* 0x00000004007c0947 */ /* 0x000fea0003800000 */
[----:B------:R-:W1:Y:S01]  /*35d0*/  LDCU UR6, c[0x0][0x398] ;  /* 0x00007300ff0677ac */ /* 0x000e620008000800 */
[----:B------:R0:W2:Y:S01]  /*35e0*/  LDS R0, [R11+0x30] ;  /* 0x000030000b007984 */ /* 0x0000a20000000800 */
[----:B-1----:R-:W-:-:S05]  /*35f0*/  IMAD.U32 R16, RZ, RZ, UR6 ;  /* 0x00000006ff107e24 */ /* 0x002fca000f8e00ff */
[----:B------:R-:W-:-:S13]  /*3600*/  ISETP.GE.AND P0, PT, R16, 0x1, PT ;  /* 0x000000011000780c */ /* 0x000fda0003f06270 */
[----:B0-----:R-:W-:Y:S05]  /*3610*/  @!P0 BRA `(.L_x_94) ;  /* 0x00000004004c8947 */ /* 0x001fea0003800000 */
[----:B------:R-:W0:Y:S01]  /*3620*/  LDS.64 R10, [R11+0x10] ;  /* 0x000010000b0a7984 */ /* 0x000e220000000a00 */
[----:B------:R-:W-:Y:S01]  /*3630*/  ISETP.GE.U32.AND P0, PT, R16, 0x4, PT ;  /* 0x000000041000780c */ /* 0x000fe20003f06070 */
[----:B------:R-:W-:-:S12]  /*3640*/  HFMA2 R13, -RZ, RZ, 0, 0 ;  /* 0x00000000ff0d7431 */ /* 0x000fd800000001ff */
[----:B------:R-:W-:Y:S05]  /*3650*/  @!P0 BRA `(.L_x_95) ;  /* 0x0000000000b08947 */ /* 0x000fea0003800000 */
[----:B------:R-:W1:Y:S01]  /*3660*/  LDC R16, c[0x0][0x398] ;  /* 0x0000e600ff107b82 */ /* 0x000e620000000800 */
[----:B------:R-:W-:-:S07]  /*3670*/  IMAD.MOV.U32 R17, RZ, RZ, RZ ;  /* 0x000000ffff117224 */ /* 0x000fce00078e00ff */
[----:B------:R-:W3:Y:S02]  /*3680*/  LDC.64 R8, c[0x0][0x3b8] ;  /* 0x0000ee00ff087b82 */ /* 0x000ee40000000a00 */
.L_x_100:
[----:B-1----:R-:W-:-:S04]  /*3690*/  IMAD R19, R16, UR11, R17 ;  /* 0x0000000b10137c24 */ /* 0x002fc8000f8e0211 */
[----:B0--3--:R-:W-:-:S05]  /*36a0*/  IMAD.WIDE.U32 R14, R19, 0x28, R8 ;  /* 0x00000028130e7825 */ /* 0x009fca00078e0008 */
[----:B------:R-:W3:Y:S01]  /*36b0*/  LDG.E R18, desc[UR8][R14.64+0x24] ;  /* 0x000024080e127981 */ /* 0x000ee2000c1e1900 */
[----:B------:R-:W-:Y:S02]  /*36c0*/  VIADD R13, R19, 0x1 ;  /* 0x00000001130d7836 */ /* 0x000fe40000000000 */
[----:B0-----:R-:W-:-:S04]  /*36d0*/  IMAD.WIDE.U32 R2, R17, 0x4, R10 ;  /* 0x0000000411027825 */ /* 0x001fc800078e000a */
[----:B------:R-:W-:Y:S01]  /*36e0*/  IMAD.WIDE.U32 R12, R13, 0x28, R8 ;  /* 0x000000280d0c7825 */ /* 0x000fe200078e0008 */
[----:B---3--:R-:W-:-:S13]  /*36f0*/  ISETP.GE.AND P0, PT, R18, 0x1, PT ;  /* 0x000000011200780c */ /* 0x008fda0003f06270 */
[----:B------:R-:W-:Y:S05]  /*3700*/  @!P0 BRA `(.L_x_96) ;  /* 0x0000000000108947 */ /* 0x000fea0003800000 */
[----:B------:R-:W2:Y:S02]  /*3710*/  LD.E R21, desc[UR8][R2.64] ;  /* 0x0000000802157980 */ /* 0x000ea4000c101900 */
[----:B--2---:R-:W-:-:S13]  /*3720*/  ISETP.NE.AND P0, PT, R21, R0, PT ;  /* 0x000000001500720c */ /* 0x004fda0003f05270 */
[----:B------:R-:W-:-:S05]  /*3730*/  @!P0 IADD3 R21, PT, PT, R18, -0x1, RZ ;  /* 0xffffffff12158810 */ /* 0x000fca0007ffe0ff */
[----:B------:R0:W-:Y:S02]  /*3740*/  @!P0 STG.E desc[UR8][R14.64+0x24], R21 ;  /* 0x000024150e008986 */ /* 0x0001e4000c101908 */
.L_x_96:
[----:B------:R-:W3:Y:S01]  /*3750*/  LDG.E R18, desc[UR8][R12.64+0x24] ;  /* 0x000024080c127981 */ /* 0x000ee2000c1e1900 */
[----:B0-----:R-:W-:-:S04]  /*3760*/  VIADD R15, R19, 0x2 ;  /* 0x00000002130f7836 */ /* 0x001fc80000000000 */
[----:B------:R-:W-:Y:S01]  /*3770*/  IMAD.WIDE.U32 R14, R15, 0x28, R8 ;  /* 0x000000280f0e7825 */ /* 0x000fe200078e0008 */
[----:B---3--:R-:W-:-:S13]  /*3780*/  ISETP.GE.AND P0, PT, R18, 0x1, PT ;  /* 0x000000011200780c */ /* 0x008fda0003f06270 */
[----:B------:R-:W-:Y:S05]  /*3790*/  @!P0 BRA `(.L_x_97) ;  /* 0x0000000000108947 */ /* 0x000fea0003800000 */
[----:B------:R-:W2:Y:S02]  /*37a0*/  LD.E R21, desc[UR8][R2.64+0x4] ;  /* 0x0000040802157980 */ /* 0x000ea4000c101900 */
[----:B--2---:R-:W-:-:S13]  /*37b0*/  ISETP.NE.AND P0, PT, R21, R0, PT ;  /* 0x000000001500720c */ /* 0x004fda0003f05270 */
[----:B------:R-:W-:-:S05]  /*37c0*/  @!P0 VIADD R21, R18, 0xffffffff ;  /* 0xffffffff12158836 */ /* 0x000fca0000000000 */
[----:B------:R0:W-:Y:S02]  /*37d0*/  @!P0 STG.E desc[UR8][R12.64+0x24], R21 ;  /* 0x000024150c008986 */ /* 0x0001e4000c101908 */
.L_x_97:
[----:B------:R-:W3:Y:S01]  /*37e0*/  LDG.E R18, desc[UR8][R14.64+0x24] ;  /* 0x000024080e127981 */ /* 0x000ee2000c1e1900 */
[----:B0-----:R-:W-:-:S05]  /*37f0*/  IADD3 R13, PT, PT, R19, 0x3, RZ ;  /* 0x00000003130d7810 */ /* 0x001fca0007ffe0ff */
[----:B------:R-:W-:Y:S01]  /*3800*/  IMAD.WIDE.U32 R12, R13, 0x28, R8 ;  /* 0x000000280d0c7825 */ /* 0x000fe200078e0008 */
[----:B---3--:R-:W-:-:S13]  /*3810*/  ISETP.GE.AND P0, PT, R18, 0x1, PT ;  /* 0x000000011200780c */ /* 0x008fda0003f06270 */
[----:B------:R-:W-:Y:S05]  /*3820*/  @!P0 BRA `(.L_x_98) ;  /* 0x0000000000108947 */ /* 0x000fea0003800000 */
[----:B------:R-:W2:Y:S02]  /*3830*/  LD.E R19, desc[UR8][R2.64+0x8] ;  /* 0x0000080802137980 */ /* 0x000ea4000c101900 */
[----:B--2---:R-:W-:-:S13]  /*3840*/  ISETP.NE.AND P0, PT, R19, R0, PT ;  /* 0x000000001300720c */ /* 0x004fda0003f05270 */
[----:B------:R-:W-:-:S05]  /*3850*/  @!P0 VIADD R19, R18, 0xffffffff ;  /* 0xffffffff12138836 */ /* 0x000fca0000000000 */
[----:B------:R0:W-:Y:S02]  /*3860*/  @!P0 STG.E desc[UR8][R14.64+0x24], R19 ;  /* 0x000024130e008986 */ /* 0x0001e4000c101908 */
.L_x_98:
[----:B0-----:R-:W3:Y:S01]  /*3870*/  LDG.E R15, desc[UR8][R12.64+0x24] ;  /* 0x000024080c0f7981 */ /* 0x001ee2000c1e1900 */
[----:B------:R-:W-:-:S05]  /*3880*/  VIADD R17, R17, 0x4 ;  /* 0x0000000411117836 */ /* 0x000fca0000000000 */
[----:B------:R-:W-:Y:S02]  /*3890*/  ISETP.NE.AND P1, PT, R17, UR5, PT ;  /* 0x0000000511007c0c */ /* 0x000fe4000bf25270 */
[----:B---3--:R-:W-:-:S13]  /*38a0*/  ISETP.GE.AND P0, PT, R15, 0x1, PT ;  /* 0x000000010f00780c */ /* 0x008fda0003f06270 */
[----:B------:R-:W-:Y:S05]  /*38b0*/  @!P0 BRA `(.L_x_99) ;  /* 0x0000000000108947 */ /* 0x000fea0003800000 */
[----:B------:R-:W2:Y:S02]  /*38c0*/  LD.E R3, desc[UR8][R2.64+0xc] ;  /* 0x00000c0802037980 */ /* 0x000ea4000c101900 */
[----:B--2---:R-:W-:-:S13]  /*38d0*/  ISETP.NE.AND P0, PT, R3, R0, PT ;  /* 0x000000000300720c */ /* 0x004fda0003f05270 */
[----:B------:R-:W-:-:S05]  /*38e0*/  @!P0 IADD3 R15, PT, PT, R15, -0x1, RZ ;  /* 0xffffffff0f0f8810 */ /* 0x000fca0007ffe0ff */
[----:B------:R0:W-:Y:S02]  /*38f0*/  @!P0 STG.E desc[UR8][R12.64+0x24], R15 ;  /* 0x0000240f0c008986 */ /* 0x0001e4000c101908 */
.L_x_99:
[----:B------:R-:W-:Y:S05]  /*3900*/  @P1 BRA `(.L_x_100) ;  /* 0xfffffffc00601947 */ /* 0x000fea000383ffff */
[----:B0-----:R-:W-:-:S07]  /*3910*/  IMAD.U32 R13, RZ, RZ, UR5 ;  /* 0x00000005ff0d7e24 */ /* 0x001fce000f8e00ff */
.L_x_95:
[----:B------:R-:W-:-:S09]  /*3920*/  UISETP.NE.AND UP0, UPT, UR12, URZ, UPT ;  /* 0x000000ff0c00728c */ /* 0x000fd2000bf05270 */
[----:B------:R-:W-:Y:S05]  /*3930*/  BRA.U !UP0, `(.L_x_94) ;  /* 0x0000000108847547 */ /* 0x000fea000b800000 */
[----:B------:R-:W1:Y:S01]  /*3940*/  LDC.64 R2, c[0x0][0x3b8] ;  /* 0x0000ee00ff027b82 */ /* 0x000e620000000a00 */
[----:B------:R-:W-:-:S04]  /*3950*/  IMAD R15, R16, UR11, R13 ;  /* 0x0000000b100f7c24 */ /* 0x000fc8000f8e020d */
[----:B-1----:R-:W-:-:S05]  /*3960*/  IMAD.WIDE.U32 R8, R15, 0x28, R2 ;  /* 0x000000280f087825 */ /* 0x002fca00078e0002 */
[----:B------:R-:W3:Y:S01]  /*3970*/  LDG.E R12, desc[UR8][R8.64+0x24] ;  /* 0x00002408080c7981 */ /* 0x000ee2000c1e1900 */
[----:B------:R-:W-:Y:S01]  /*3980*/  UISETP.NE.AND UP0, UPT, UR12, 0x1, UPT ;  /* 0x000000010c00788c */ /* 0x000fe2000bf05270 */
[----:B0-----:R-:W-:Y:S01]  /*3990*/  IMAD.WIDE.U32 R10, R13, 0x4, R10 ;  /* 0x000000040d0a7825 */ /* 0x001fe200078e000a */
[----:B---3--:R-:W-:-:S13]  /*39a0*/  ISETP.GE.AND P0, PT, R12, 0x1, PT ;  /* 0x000000010c00780c */ /* 0x008fda0003f06270 */
[----:B------:R-:W-:Y:S05]  /*39b0*/  @!P0 BRA `(.L_x_101) ;  /* 0x0000000000108947 */ /* 0x000fea0003800000 */
[----:B------:R-:W2:Y:S02]  /*39c0*/  LD.E R13, desc[UR8][R10.64] ;  /* 0x000000080a0d7980 */ /* 0x000ea4000c101900 */
[----:B--2---:R-:W-:-:S13]  /*39d0*/  ISETP.NE.AND P0, PT, R13, R0, PT ;  /* 0x000000000d00720c */ /* 0x004fda0003f05270 */
[----:B------:R-:W-:-:S05]  /*39e0*/  @!P0 IADD3 R13, PT, PT, R12, -0x1, RZ ;  /* 0xffffffff0c0d8810 */ /* 0x000fca0007ffe0ff */
[----:B------:R0:W-:Y:S02]  /*39f0*/  @!P0 STG.E desc[UR8][R8.64+0x24], R13 ;  /* 0x0000240d08008986 */ /* 0x0001e4000c101908 */
.L_x_101:
[----:B------:R-:W-:Y:S05]  /*3a00*/  BRA.U !UP0, `(.L_x_94) ;  /* 0x0000000108507547 */ /* 0x000fea000b800000 */
[----:B0-----:R-:W-:-:S04]  /*3a10*/  VIADD R9, R15, 0x1 ;  /* 0x000000010f097836 */ /* 0x001fc80000000000 */
[----:B------:R-:W-:-:S05]  /*3a20*/  IMAD.WIDE.U32 R8, R9, 0x28, R2 ;  /* 0x0000002809087825 */ /* 0x000fca00078e0002 */
[----:B------:R-:W3:Y:S01]  /*3a30*/  LDG.E R12, desc[UR8][R8.64+0x24] ;  /* 0x00002408080c7981 */ /* 0x000ee2000c1e1900 */
[----:B------:R-:W-:Y:S01]  /*3a40*/  UISETP.NE.AND UP0, UPT, UR12, 0x2, UPT ;  /* 0x000000020c00788c */ /* 0x000fe2000bf05270 */
[----:B---3--:R-:W-:-:S13]  /*3a50*/  ISETP.GE.AND P0, PT, R12, 0x1, PT ;  /* 0x000000010c00780c */ /* 0x008fda0003f06270 */
[----:B------:R-:W-:Y:S05]  /*3a60*/  @!P0 BRA `(.L_x_102) ;  /* 0x0000000000108947 */ /* 0x000fea0003800000 */
[----:B------:R-:W2:Y:S02]  /*3a70*/  LD.E R13, desc[UR8][R10.64+0x4] ;  /* 0x000004080a0d7980 */ /* 0x000ea4000c101900 */
[----:B--2---:R-:W-:-:S13]  /*3a80*/  ISETP.NE.AND P0, PT, R13, R0, PT ;  /* 0x000000000d00720c */ /* 0x004fda0003f05270 */
[----:B------:R-:W-:-:S05]  /*3a90*/  @!P0 IADD3 R13, PT, PT, R12, -0x1, RZ ;  /* 0xffffffff0c0d8810 */ /* 0x000fca0007ffe0ff */
[----:B------:R0:W-:Y:S02]  /*3aa0*/  @!P0 STG.E desc[UR8][R8.64+0x24], R13 ;  /* 0x0000240d08008986 */ /* 0x0001e4000c101908 */
.L_x_102:
[----:B------:R-:W-:Y:S05]  /*3ab0*/  BRA.U !UP0, `(.L_x_94) ;  /* 0x0000000108247547 */ /* 0x000fea000b800000 */
[----:B0-----:R-:W-:-:S04]  /*3ac0*/  VIADD R9, R15, 0x2 ;  /* 0x000000020f097836 */ /* 0x001fc80000000000 */
[----:B------:R-:W-:-:S05]  /*3ad0*/  IMAD.WIDE.U32 R2, R9, 0x28, R2 ;  /* 0x0000002809027825 */ /* 0x000fca00078e0002 */
[----:B------:R-:W3:Y:S02]  /*3ae0*/  LDG.E R9, desc[UR8][R2.64+0x24] ;  /* 0x0000240802097981 */ /* 0x000ee4000c1e1900 */
[----:B---3--:R-:W-:-:S13]  /*3af0*/  ISETP.GE.AND P0, PT, R9, 0x1, PT ;  /* 0x000000010900780c */ /* 0x008fda0003f06270 */
[----:B------:R-:W-:Y:S05]  /*3b00*/  @!P0 BRA `(.L_x_94) ;  /* 0x0000000000108947 */ /* 0x000fea0003800000 */
[----:B------:R-:W2:Y:S02]  /*3b10*/  LD.E R11, desc[UR8][R10.64+0x8] ;  /* 0x000008080a0b7980 */ /* 0x000ea4000c101900 */
[----:B--2---:R-:W-:-:S13]  /*3b20*/  ISETP.NE.AND P0, PT, R11, R0, PT ;  /* 0x000000000b00720c */ /* 0x004fda0003f05270 */
[----:B------:R-:W-:-:S05]  /*3b30*/  @!P0 IADD3 R9, PT, PT, R9, -0x1, RZ ;  /* 0xffffffff09098810 */ /* 0x000fca0007ffe0ff */
[----:B------:R1:W-:Y:S02]  /*3b40*/  @!P0 STG.E desc[UR8][R2.64+0x24], R9 ;  /* 0x0000240902008986 */ /* 0x0003e4000c101908 */
.L_x_94:
[----:B------:R-:W3:Y:S01]  /*3b50*/  S2UR UR7, SR_CgaCtaId ;  /* 0x00000000000779c3 */ /* 0x000ee20000008800 */
[----:B------:R-:W-:Y:S01]  /*3b60*/  UMOV UR6, 0x400 ;  /* 0x0000040000067882 */ /* 0x000fe20000000000 */
[----:B--2---:R-:W-:Y:S01]  /*3b70*/  VIADD R0, R0, 0x1 ;  /* 0x0000000100007836 */ /* 0x004fe20000000000 */
[----:B---3--:R-:W-:-:S06]  /*3b80*/  ULEA UR6, UR7, UR6, 0x18 ;  /* 0x0000000607067291 */ /* 0x008fcc000f8ec0ff */
[----:B0-----:R-:W-:-:S05]  /*3b90*/  MOV R11, UR6 ;  /* 0x00000006000b7c02 */ /* 0x001fca0008000f00 */
[----:B------:R0:W-:Y:S04]  /*3ba0*/  STS [R11+0x30], R0 ;  /* 0x000030000b007388 */ /* 0x0001e80000000800 */
[----:B------:R0:W-:Y:S02]  /*3bb0*/  STS.U8 [R11+0x36], RZ ;  /* 0x000036ff0b007388 */ /* 0x0001e40000000000 */
.L_x_93:
[----:B------:R-:W-:Y:S05]  /*3bc0*/  BSYNC.RECONVERGENT B0 ;  /* 0x0000000000007941 */ /* 0x000fea0003800200 */
.L_x_92:
[----:B------:R-:W-:Y:S06]  /*3bd0*/  BAR.SYNC.DEFER_BLOCKING 0x0 ;  /* 0x0000000000007b1d */ /* 0x000fec0000010000 */
[----:B-1----:R-:W0:Y:S02]  /*3be0*/  LDS R2, [R11+0x30] ;  /* 0x000030000b027984 */ /* 0x002e240000000800 */
[C---:B0-----:R-:W-:Y:S01]  /*3bf0*/  VIADD R0, R2.reuse, 0xffffffff ;  /* 0xffffffff02007836 */ /* 0x041fe20000000000 */
[----:B------:R-:W-:-:S04]  /*3c00*/  ISETP.GT.AND P0, PT, R2, 0x1, PT ;  /* 0x000000010200780c */ /* 0x000fc80003f04270 */
[----:B------:R1:W-:Y:S09]  /*3c10*/  STS [R11+0x30], R0 ;  /* 0x000030000b007388 */ /* 0x0003f20000000800 */
[----:B------:R-:W-:Y:S05]  /*3c20*/  @P0 BRA `(.L_x_103) ;  /* 0xffffffec00900947 */ /* 0x000fea000383ffff */
.L_x_74:
[----:B------:R-:W3:Y:S02]  /*3c30*/  LDCU UR6, c[0x0][0x398] ;  /* 0x00007300ff0677ac */ /* 0x000ee40008000800 */
[----:B---3--:R-:W-:-:S13]  /*3c40*/  ISETP.GE.AND P0, PT, R4, UR6, PT ;  /* 0x0000000604007c0c */ /* 0x008fda000bf06270 */
[----:B------:R-:W-:Y:S05]  /*3c50*/  @P0 BRA `(.L_x_104) ;  /* 0x0000000400200947 */ /* 0x000fea0003800000 */
[----:B012---:R-:W0:Y:S01]  /*3c60*/  LDC R11, c[0x0][0x398] ;  /* 0x0000e600ff0b7b82 */ /* 0x007e220000000800 */
[----:B------:R-:W-:Y:S01]  /*3c70*/  BSSY.RECONVERGENT B0, `(.L_x_105) ;  /* 0x000000b000007945 */ /* 0x000fe20003800200 */
[----:B------:R-:W-:-:S06]  /*3c80*/  MOV R0, R4 ;  /* 0x0000000400007202 */ /* 0x000fcc0000000f00 */
[----:B------:R-:W1:Y:S02]  /*3c90*/  LDC.64 R8, c[0x0][0x3b8] ;  /* 0x0000ee00ff087b82 */ /* 0x000e640000000a00 */
.L_x_106:
[----:B0-----:R-:W-:-:S04]  /*3ca0*/  IMAD R3, R11, UR11, R0 ;  /* 0x0000000b0b037c24 */ /* 0x001fc8000f8e0200 */
[----:B-1----:R-:W-:-:S05]  /*3cb0*/  IMAD.WIDE.U32 R2, R3, 0x28, R8 ;  /* 0x0000002803027825 */ /* 0x002fca00078e0008 */
[----:B------:R-:W2:Y:S01]  /*3cc0*/  LDG.E R10, desc[UR8][R2.64+0x10] ;  /* 0x00001008020a7981 */ /* 0x000ea2000c1e1900 */
[----:B------:R-:W-:Y:S01]  /*3cd0*/  VIADD R0, R0, UR10 ;  /* 0x0000000a00007c36 */ /* 0x000fe20008000000 */
[----:B--2---:R-:W-:-:S13]  /*3ce0*/  FSETP.GEU.AND P0, PT, R10, RZ, PT ;  /* 0x000000ff0a00720b */ /* 0x004fda0003f0e000 */
[----:B------:R2:W-:Y:S01]  /*3cf0*/  @!P0 STG.E desc[UR8][R2.64+0x10], RZ ;  /* 0x000010ff02008986 */ /* 0x0005e2000c101908 */
[----:B------:R-:W-:-:S13]  /*3d00*/  ISETP.GE.AND P0, PT, R0, R11, PT ;  /* 0x0000000b0000720c */ /* 0x000fda0003f06270 */
[----:B--2---:R-:W-:Y:S05]  /*3d10*/  @!P0 BRA `(.L_x_106) ;  /* 0xfffffffc00e08947 */ /* 0x004fea000383ffff */
[----:B------:R-:W-:Y:S05]  /*3d20*/  BSYNC.RECONVERGENT B0 ;  /* 0x0000000000007941 */ /* 0x000fea0003800200 */
.L_x_105:
[----:B------:R-:W0:Y:S01]  /*3d30*/  LDC R0, c[0x0][0x398] ;  /* 0x0000e600ff007b82 */ /* 0x000e220000000800 */
[----:B------:R-:W-:Y:S01]  /*3d40*/  BSSY B0, `(.L_x_107) ;  /* 0x000001c000007945 */ /* 0x000fe20003800000 */
[----:B------:R-:W-:-:S06]  /*3d50*/  MOV R17, R4 ;  /* 0x0000000400117202 */ /* 0x000fcc0000000f00 */
[----:B------:R-:W1:Y:S08]  /*3d60*/  LDC.64 R2, c[0x0][0x3b8] ;  /* 0x0000ee00ff027b82 */ /* 0x000e700000000a00 */
[----:B------:R-:W2:Y:S02]  /*3d70*/  LDC.64 R8, c[0x0][0x380] ;  /* 0x0000e000ff087b82 */ /* 0x000ea40000000a00 */
.L_x_110:
[----:B-----5:R-:W-:Y:S01]  /*3d80*/  ISETP.NE.AND P0, PT, R17, R7, PT ;  /* 0x000000071100720c */ /* 0x020fe20003f05270 */
[----:B------:R-:W-:Y:S05]  /*3d90*/  YIELD ;  /* 0x0000000000007946 */ /* 0x000fea0003800000 */
[----:B------:R-:W-:Y:S07]  /*3da0*/  BSSY.RECONVERGENT B1, `(.L_x_108) ;  /* 0x0000011000017945 */ /* 0x000fee0003800200 */
[----:B---3--:R-:W-:Y:S05]  /*3db0*/  @!P0 BRA `(.L_x_109) ;  /* 0x00000000003c8947 */ /* 0x008fea0003800000 */
[----:B0-----:R-:W-:-:S04]  /*3dc0*/  IMAD R15, R0, UR11, R17 ;  /* 0x0000000b000f7c24 */ /* 0x001fc8000f8e0211 */
[----:B-1----:R-:W-:-:S05]  /*3dd0*/  IMAD.WIDE.U32 R14, R15, 0x28, R2 ;  /* 0x000000280f0e7825 */ /* 0x002fca00078e0002 */
        /* <DEDUP_REMOVED lines=13> */
.L_x_109:
[----:B------:R-:W-:Y:S05]  /*3eb0*/  BSYNC.RECONVERGENT B1 ;  /* 0x0000000000017941 */ /* 0x000fea0003800200 */
.L_x_108:
[----:B------:R-:W4:Y:S01]  /*3ec0*/  LDCU UR6, c[0x0][0x398] ;  /* 0x00007300ff0677ac */ /* 0x000f220008000800 */
[----:B------:R-:W-:-:S05]  /*3ed0*/  VIADD R17, R17, UR10 ;  /* 0x0000000a11117c36 */ /* 0x000fca0008000000 */
[----:B----4-:R-:W-:-:S13]  /*3ee0*/  ISETP.GE.AND P0, PT, R17, UR6, PT ;  /* 0x0000000611007c0c */ /* 0x010fda000bf06270 */
[----:B------:R-:W-:Y:S05]  /*3ef0*/  @!P0 BRA `(.L_x_110) ;  /* 0xfffffffc00a08947 */ /* 0x000fea000383ffff */
[----:B------:R-:W-:Y:S05]  /*3f00*/  BSYNC B0 ;  /* 0x0000000000007941 */ /* 0x000fea0003800000 */
.L_x_107:
[----:B------:R-:W4:Y:S01]  /*3f10*/  S2UR UR7, SR_CgaCtaId ;  /* 0x00000000000779c3 */ /* 0x000f220000008800 */
[----:B------:R-:W-:Y:S01]  /*3f20*/  UMOV UR6, 0x400 ;  /* 0x0000040000067882 */ /* 0x000fe20000000000 */
[----:B------:R-:W-:-:S06]  /*3f30*/  MOV R7, R4 ;  /* 0x0000000400077202 */ /* 0x000fcc0000000f00 */
[----:B------:R-:W0:Y:S08]  /*3f40*/  LDC R16, c[0x0][0x398] ;  /* 0x0000e600ff107b82 */ /* 0x000e300000000800 */
[----:B-1----:R-:W1:Y:S01]  /*3f50*/  LDC.64 R2, c[0x0][0x3b8] ;  /* 0x0000ee00ff027b82 */ /* 0x002e620000000a00 */
[----:B----4-:R-:W-:-:S06]  /*3f60*/  ULEA UR6, UR7, UR6, 0x18 ;  /* 0x0000000607067291 */ /* 0x010fcc000f8ec0ff */
[----:B------:R-:W-:-:S07]  /*3f70*/  IMAD.U32 R14, RZ, RZ, UR6 ;  /* 0x00000006ff0e7e24 */ /* 0x000fce000f8e00ff */
.L_x_113:
[----:B0--3--:R-:W-:Y:S01]  /*3f80*/  IMAD R13, R16, UR11, R7 ;  /* 0x0000000b100d7c24 */ /* 0x009fe2000f8e0207 */
[----:B------:R-:W0:Y:S03]  /*3f90*/  LDS.64 R10, [R14+0x18] ;  /* 0x000018000e0a7984 */ /* 0x000e260000000a00 */
[----:B-1----:R-:W-:-:S05]  /*3fa0*/  IMAD.WIDE.U32 R12, R13, 0x28, R2 ;  /* 0x000000280d0c7825 */ /* 0x002fca00078e0002 */
        /* <DEDUP_REMOVED lines=11> */
[----:B------:R-:W-:-:S05]  /*4060*/  MOV R14, UR6 ;  /* 0x00000006000e7c02 */ /* 0x000fca0008000f00 */
[----:B------:R-:W0:Y:S02]  /*4070*/  LDS.64 R8, [R14+0x20] ;  /* 0x000020000e087984 */ /* 0x000e240000000a00 */
[----:B0-----:R-:W-:-:S05]  /*4080*/  IMAD.WIDE R8, R7, 0x4, R8 ;  /* 0x0000000407087825 */ /* 0x001fca00078e0208 */
[----:B--2---:R0:W-:Y:S02]  /*4090*/  ST.E desc[UR8][R8.64], R13 ;  /* 0x0000000d08007985 */ /* 0x0041e4000c101908 */
.L_x_112:
[----:B------:R-:W-:Y:S05]  /*40a0*/  BSYNC.RECONVERGENT B0 ;  /* 0x0000000000007941 */ /* 0x000fea0003800200 */
.L_x_111:
[----:B------:R-:W-:-:S05]  /*40b0*/  VIADD R7, R7, UR10 ;  /* 0x0000000a07077c36 */ /* 0x000fca0008000000 */
[----:B------:R-:W-:-:S13]  /*40c0*/  ISETP.GE.AND P0, PT, R7, R16, PT ;  /* 0x000000100700720c */ /* 0x000fda0003f06270 */
[----:B------:R-:W-:Y:S05]  /*40d0*/  @!P0 BRA `(.L_x_113) ;  /* 0xfffffffc00a88947 */ /* 0x000fea000383ffff */
.L_x_104:
[----:B------:R-:W-:Y:S05]  /*40e0*/  WARPSYNC.ALL ;  /* 0x0000000000007948 */ /* 0x000fea0003800000 */
[----:B------:R-:W-:Y:S06]  /*40f0*/  BAR.SYNC.DEFER_BLOCKING 0x0 ;  /* 0x0000000000007b1d */ /* 0x000fec0000010000 */
[----:B------:R-:W-:Y:S05]  /*4100*/  BRA `(.L_x_8) ;  /* 0x0000001000547947 */ /* 0x000fea0003800000 */
.L_x_6:
[----:B------:R-:W0:Y:S02]  /*4110*/  LDCU UR6, c[0x0][0x398] ;  /* 0x00007300ff0677ac */ /* 0x000e240008000800 */
[----:B0-----:R-:W-:-:S13]  /*4120*/  ISETP.GE.AND P0, PT, R4, UR6, PT ;  /* 0x0000000604007c0c */ /* 0x001fda000bf06270 */
[----:B------:R-:W-:Y:S05]  /*4130*/  @P0 BRA `(.L_x_114) ;  /* 0x0000000000e80947 */ /* 0x000fea0003800000 */
[----:B------:R-:W0:Y:S01]  /*4140*/  LDC.64 R10, c[0x0][0x380] ;  /* 0x0000e000ff0a7b82 */ /* 0x000e220000000a00 */
[----:B------:R-:W-:Y:S01]  /*4150*/  BSSY B0, `(.L_x_115) ;  /* 0x0000014000007945 */ /* 0x000fe20003800000 */
[----:B------:R-:W-:-:S07]  /*4160*/  MOV R13, R4 ;  /* 0x00000004000d7202 */ /* 0x000fce0000000f00 */
.L_x_118:
[----:B-----5:R-:W-:Y:S01]  /*4170*/  ISETP.NE.AND P0, PT, R13, R7, PT ;  /* 0x000000070d00720c */ /* 0x020fe20003f05270 */
[----:B------:R-:W-:Y:S05]  /*4180*/  YIELD ;  /* 0x0000000000007946 */ /* 0x000fea0003800000 */
[----:B------:R-:W-:Y:S07]  /*4190*/  BSSY.RECONVERGENT B1, `(.L_x_116) ;  /* 0x000000b000017945 */ /* 0x000fee0003800200 */
[----:B-1----:R-:W-:Y:S05]  /*41a0*/  @!P0 BRA `(.L_x_117) ;  /* 0x0000000000248947 */ /* 0x002fea0003800000 */
[----:B------:R-:W1:Y:S01]  /*41b0*/  S2UR UR7, SR_CgaCtaId ;  /* 0x00000000000779c3 */ /* 0x000e620000008800 */
[----:B------:R-:W-:Y:S02]  /*41c0*/  UMOV UR6, 0x400 ;  /* 0x0000040000067882 */ /* 0x000fe40000000000 */
[----:B-1----:R-:W-:-:S09]  /*41d0*/  ULEA UR6, UR7, UR6, 0x18 ;  /* 0x0000000607067291 */ /* 0x002fd2000f8ec0ff */
[----:B------:R-:W1:Y:S02]  /*41e0*/  LDS.64 R2, [UR6+0x20] ;  /* 0x00002006ff027984 */ /* 0x000e640008000a00 */
[----:B-1----:R-:W-:-:S06]  /*41f0*/  IMAD.WIDE R8, R13, 0x4, R2 ;  /* 0x000000040d087825 */ /* 0x002fcc00078e0202 */
[----:B------:R-:W2:Y:S01]  /*4200*/  LD.E R8, desc[UR8][R8.64] ;  /* 0x0000000808087980 */ /* 0x000ea2000c101900 */
[----:B0-----:R-:W-:-:S04]  /*4210*/  IMAD.WIDE R2, R13, 0x4, R10 ;  /* 0x000000040d027825 */ /* 0x001fc800078e020a */
[----:B--2---:R-:W-:-:S05]  /*4220*/  FADD R15, -R8, -RZ ;  /* 0x800000ff080f7221 */ /* 0x004fca0000000100 */
[----:B------:R1:W-:Y:S02]  /*4230*/  REDG.E.ADD.F32.FTZ.RN.STRONG.GPU desc[UR8][R2.64], R15 ;  /* 0x0000000f020079a6 */ /* 0x0003e4000c12f308 */
.L_x_117:
[----:B------:R-:W-:Y:S05]  /*4240*/  BSYNC.RECONVERGENT B1 ;  /* 0x0000000000017941 */ /* 0x000fea0003800200 */
.L_x_116:
[----:B------:R-:W2:Y:S01]  /*4250*/  LDCU UR6, c[0x0][0x398] ;  /* 0x00007300ff0677ac */ /* 0x000ea20008000800 */
[----:B------:R-:W-:-:S05]  /*4260*/  VIADD R13, R13, UR10 ;  /* 0x0000000a0d0d7c36 */ /* 0x000fca0008000000 */
[----:B--2---:R-:W-:-:S13]  /*4270*/  ISETP.GE.AND P0, PT, R13, UR6, PT ;  /* 0x000000060d007c0c */ /* 0x004fda000bf06270 */
[----:B------:R-:W-:Y:S05]  /*4280*/  @!P0 BRA `(.L_x_118) ;  /* 0xfffffffc00b88947 */ /* 0x000fea000383ffff */
[----:B------:R-:W-:Y:S05]  /*4290*/  BSYNC B0 ;  /* 0x0000000000007941 */ /* 0x000fea0003800000 */
.L_x_115:
[----:B------:R-:W-:-:S07]  /*42a0*/  MOV R13, R4 ;  /* 0x00000004000d7202 */ /* 0x000fce0000000f00 */
.L_x_122:
[----:B------:R-:W-:Y:S01]  /*42b0*/  ISETP.NE.AND P0, PT, R13, R7, PT ;  /* 0x000000070d00720c */ /* 0x000fe20003f05270 */
[----:B------:R-:W-:-:S12]  /*42c0*/  BSSY.RECONVERGENT B0, `(.L_x_119) ;  /* 0x000001a000007945 */ /* 0x000fd80003800200 */
[----:B01----:R-:W-:Y:S05]  /*42d0*/  @P0 BRA `(.L_x_120) ;  /* 0x0000000000340947 */ /* 0x003fea0003800000 */
[----:B------:R-:W2:Y:S01]  /*42e0*/  S2UR UR7, SR_CgaCtaId ;  /* 0x00000000000779c3 */ /* 0x000ea20000008800 */
[----:B------:R-:W-:Y:S01]  /*42f0*/  UMOV UR6, 0x400 ;  /* 0x0000040000067882 */ /* 0x000fe20000000000 */
[----:B0-----:R-:W-:Y:S02]  /*4300*/  HFMA2 R10, -RZ, RZ, 0, 5.9604644775390625e-08 ;  /* 0x00000001ff0a7431 */ /* 0x001fe400000001ff */
[----:B------:R-:W-:Y:S01]  /*4310*/  IMAD.MOV.U32 R11, RZ, RZ, 0x0 ;  /* 0x00000000ff0b7424 */ /* 0x000fe200078e00ff */
[----:B--2---:R-:W-:-:S06]  /*4320*/  ULEA UR6, UR7, UR6, 0x18 ;  /* 0x0000000607067291 */ /* 0x004fcc000f8ec0ff */
[----:B------:R-:W-:-:S05]  /*4330*/  IMAD.U32 R21, RZ, RZ, UR6 ;  /* 0x00000006ff157e24 */ /* 0x000fca000f8e00ff */
[----:B-1----:R-:W0:Y:S02]  /*4340*/  LDS.64 R2, [R21+0x18] ;  /* 0x0000180015027984 */ /* 0x002e240000000a00 */
[----:B0-----:R-:W-:-:S05]  /*4350*/  IMAD.WIDE R2, R7, 0x8, R2 ;  /* 0x0000000807027825 */ /* 0x001fca00078e0202 */
[----:B------:R-:W-:Y:S04]  /*4360*/  ST.E.64 desc[UR8][R2.64], R10 ;  /* 0x0000000a02007985 */ /* 0x000fe8000c101b08 */
[----:B------:R-:W0:Y:S02]  /*4370*/  LDS.64 R8, [R21+0x10] ;  /* 0x0000100015087984 */ /* 0x000e240000000a00 */
[----:B0-----:R-:W-:-:S05]  /*4380*/  IMAD.WIDE R8, R7, 0x4, R8 ;  /* 0x0000000407087825 */ /* 0x001fca00078e0208 */
[----:B------:R0:W-:Y:S01]  /*4390*/  ST.E desc[UR8][R8.64], RZ ;  /* 0x000000ff08007985 */ /* 0x0001e2000c101908 */
[----:B------:R-:W-:Y:S05]  /*43a0*/  BRA `(.L_x_121) ;  /* 0x00000000002c7947 */ /* 0x000fea0003800000 */
.L_x_120:
[----:B------:R-:W2:Y:S01]  /*43b0*/  S2UR UR7, SR_CgaCtaId ;  /* 0x00000000000779c3 */ /* 0x000ea20000008800 */
[----:B------:R-:W-:Y:S01]  /*43c0*/  UMOV UR6, 0x400 ;  /* 0x0000040000067882 */ /* 0x000fe20000000000 */
[----:B0-----:R-:W-:Y:S01]  /*43d0*/  IMAD.MOV.U32 R11, RZ, RZ, 0x7fffffff ;  /* 0x7fffffffff0b7424 */ /* 0x001fe200078e00ff */
[----:B--2---:R-:W-:-:S06]  /*43e0*/  ULEA UR6, UR7, UR6, 0x18 ;  /* 0x0000000607067291 */ /* 0x004fcc000f8ec0ff */
[----:B------:R-:W-:-:S05]  /*43f0*/  MOV R21, UR6 ;  /* 0x0000000600157c02 */ /* 0x000fca0008000f00 */
[----:B-1----:R-:W0:Y:S02]  /*4400*/  LDS.64 R2, [R21+0x18] ;  /* 0x0000180015027984 */ /* 0x002e240000000a00 */
[----:B0-----:R-:W-:-:S05]  /*4410*/  IMAD.WIDE R2, R13, 0x8, R2 ;  /* 0x000000080d027825 */ /* 0x001fca00078e0202 */
[----:B------:R-:W-:Y:S04]  /*4420*/  ST.E.64 desc[UR8][R2.64], RZ ;  /* 0x000000ff02007985 */ /* 0x000fe8000c101b08 */
[----:B------:R-:W0:Y:S02]  /*4430*/  LDS.64 R8, [R21+0x10] ;  /* 0x0000100015087984 */ /* 0x000e240000000a00 */
[----:B0-----:R-:W-:-:S05]  /*4440*/  IMAD.WIDE R8, R13, 0x4, R8 ;  /* 0x000000040d087825 */ /* 0x001fca00078e0208 */
[----:B------:R1:W-:Y:S02]  /*4450*/  ST.E desc[UR8][R8.64], R11 ;  /* 0x0000000b08007985 */ /* 0x0003e4000c101908 */
.L_x_121:
[----:B------:R-:W-:Y:S05]  /*4460*/  BSYNC.RECONVERGENT B0 ;  /* 0x0000000000007941 */ /* 0x000fea0003800200 */
.L_x_119:
[----:B------:R-:W2:Y:S01]  /*4470*/  LDS.64 R2, [R21+0x20] ;  /* 0x0000200015027984 */ /* 0x000ea20000000a00 */
[----:B------:R-:W3:Y:S01]  /*4480*/  LDCU UR6, c[0x0][0x398] ;  /* 0x00007300ff0677ac */ /* 0x000ee20008000800 */
[C---:B--2---:R-:W-:Y:S01]  /*4490*/  IMAD.WIDE R2, R13.reuse, 0x4, R2 ;  /* 0x000000040d027825 */ /* 0x044fe200078e0202 */
[----:B------:R-:W-:-:S04]  /*44a0*/  IADD3 R13, PT, PT, R13, UR10, RZ ;  /* 0x0000000a0d0d7c10 */ /* 0x000fc8000fffe0ff */
[----:B------:R2:W-:Y:S01]  /*44b0*/  ST.E desc[UR8][R2.64], RZ ;  /* 0x000000ff02007985 */ /* 0x0005e2000c101908 */
[----:B---3--:R-:W-:-:S13]  /*44c0*/  ISETP.GE.AND P0, PT, R13, UR6, PT ;  /* 0x000000060d007c0c */ /* 0x008fda000bf06270 */
[----:B--2---:R-:W-:Y:S05]  /*44d0*/  @!P0 BRA `(.L_x_122) ;  /* 0xfffffffc00748947 */ /* 0x004fea000383ffff */
.L_x_114:
[----:B------:R-:W-:Y:S01]  /*44e0*/  ISETP.NE.AND P0, PT, R4, RZ, PT ;  /* 0x000000ff0400720c */ /* 0x000fe20003f05270 */
[----:B------:R-:W-:-:S12]  /*44f0*/  WARPSYNC.ALL ;  /* 0x0000000000007948 */ /* 0x000fd80003800000 */
[----:B------:R-:W-:Y:S04]  /*4500*/  @!P0 STS [R21+0x38], RZ ;  /* 0x000038ff15008388 */ /* 0x000fe80000000800 */
[----:B------:R-:W-:Y:S01]  /*4510*/  @!P0 STS.U8 [R21+0x3c], RZ ;  /* 0x00003cff15008388 */ /* 0x000fe20000000000 */
[----:B------:R-:W-:Y:S06]  /*4520*/  BAR.SYNC.DEFER_BLOCKING 0x0 ;  /* 0x0000000000007b1d */ /* 0x000fec0000010000 */
[----:B------:R-:W2:Y:S02]  /*4530*/  LDS.U8 R0, [R21+0x3c] ;  /* 0x00003c0015007984 */ /* 0x000ea40000000000 */
[----:B--2---:R-:W-:-:S13]  /*4540*/  ISETP.NE.AND P0, PT, R0, RZ, PT ;  /* 0x000000ff0000720c */ /* 0x004fda0003f05270 */
[----:B------:R-:W-:Y:S05]  /*4550*/  @P0 BRA `(.L_x_123) ;  /* 0x0000000400500947 */ /* 0x000fea0003800000 */
.L_x_134:
[----:B-1-3--:R-:W2:Y:S01]  /*4560*/  S2R R3, SR_CgaCtaId ;  /* 0x0000000000037919 */ /* 0x00aea20000008800 */
[----:B------:R-:W-:Y:S01]  /*4570*/  BAR.SYNC.DEFER_BLOCKING 0x0 ;  /* 0x0000000000007b1d */ /* 0x000fe20000010000 */
[----:B------:R-:W-:Y:S01]  /*4580*/  ISETP.GE.AND P0, PT, R4, UR4, PT ;  /* 0x0000000404007c0c */ /* 0x000fe2000bf06270 */
[----:B------:R-:W-:Y:S01]  /*4590*/  IMAD.MOV.U32 R2, RZ, RZ, 0x1 ;  /* 0x00000001ff027424 */ /* 0x000fe200078e00ff */
[----:B------:R-:W-:-:S04]  /*45a0*/  MOV R0, 0x400 ;  /* 0x0000040000007802 */ /* 0x000fc80000000f00 */
[----:B--2---:R-:W-:Y:S02]  /*45b0*/  LEA R3, R3, R0, 0x18 ;  /* 0x0000000003037211 */ /* 0x004fe400078ec0ff */
[----:B------:R-:W-:-:S05]  /*45c0*/  PRMT R0, R2, 0x7610, R0 ;  /* 0x0000761002007816 */ /* 0x000fca0000000000 */
[----:B------:R2:W-:Y:S01]  /*45d0*/  STS.U8 [R3+0x3c], R0 ;  /* 0x00003c0003007388 */ /* 0x0005e20000000000 */
[----:B------:R-:W-:Y:S06]  /*45e0*/  BAR.SYNC.DEFER_BLOCKING 0x0 ;  /* 0x0000000000007b1d */ /* 0x000fec0000010000 */
[----:B0-----:R-:W-:Y:S05]  /*45f0*/  @P0 BRA `(.L_x_124) ;  /* 0x0000000000f80947 */ /* 0x001fea0003800000 */
[----:B------:R3:W4:Y:S01]  /*4600*/  LDS R2, [R3+0x38] ;  /* 0x0000380003027984 */ /* 0x0007220000000800 */
[----:B--2---:R-:W-:-:S03]  /*4610*/  MOV R0, R4 ;  /* 0x0000000400007202 */ /* 0x004fc60000000f00 */
[----:B01----:R3:W0:Y:S04]  /*4620*/  LDS.64 R8, [R3+0x10] ;  /* 0x0000100003087984 */ /* 0x0036280000000a00 */
.L_x_133:
[----:B-1----:R-:W1:Y:S02]  /*4630*/  LDC.64 R12, c[0x0][0x390] ;  /* 0x0000e400ff0c7b82 */ /* 0x002e640000000a00 */
[----:B-1----:R-:W-:-:S05]  /*4640*/  IMAD.WIDE R12, R0, 0x8, R12 ;  /* 0x00000008000c7825 */ /* 0x002fca00078e020c */
[----:B0-----:R-:W0:Y:S02]  /*4650*/  LDG.E R17, desc[UR8][R12.64] ;  /* 0x000000080c117981 */ /* 0x001e24000c1e1900 */
[----:B0-2---:R-:W-:-:S06]  /*4660*/  IMAD.WIDE R10, R17, 0x4, R8 ;  /* 0x00000004110a7825 */ /* 0x005fcc00078e0208 */
[----:B------:R-:W4:Y:S01]  /*4670*/  LD.E R11, desc[UR8][R10.64] ;  /* 0x000000080a0b7980 */ /* 0x000f22000c101900 */
[----:B------:R-:W-:Y:S01]  /*4680*/  VIADD R0, R0, UR10 ;  /* 0x0000000a00007c36 */ /* 0x000fe20008000000 */
[----:B------:R-:W-:Y:S05]  /*4690*/  YIELD ;  /* 0x0000000000007946 */ /* 0x000fea0003800000 */
[----:B------:R-:W-:Y:S01]  /*46a0*/  BSSY.RECONVERGENT B0, `(.L_x_125) ;  /* 0x0000032000007945 */ /* 0x000fe20003800200 */
[----:B------:R-:W-:Y:S02]  /*46b0*/  ISETP.GE.AND P0, PT, R0, UR4, PT ;  /* 0x0000000400007c0c */ /* 0x000fe4000bf06270 */
[----:B----4-:R-:W-:-:S13]  /*46c0*/  ISETP.NE.AND P1, PT, R11, R2, PT ;  /* 0x000000020b00720c */ /* 0x010fda0003f25270 */
[----:B------:R-:W-:Y:S05]  /*46d0*/  @P1 BRA `(.L_x_126) ;  /* 0x0000000000b81947 */ /* 0x000fea0003800000 */
[----:B------:R-:W2:Y:S02]  /*46e0*/  LDG.E R19, desc[UR8][R12.64+0x4] ;  /* 0x000004080c137981 */ /* 0x000ea4000c1e1900 */
[----:B--2---:R-:W-:-:S05]  /*46f0*/  IMAD.WIDE R14, R19, 0x4, R8 ;  /* 0x00000004130e7825 */ /* 0x004fca00078e0208 */
[----:B------:R-:W2:Y:S01]  /*4700*/  LD.E R10, desc[UR8][R14.64] ;  /* 0x000000080e0a7980 */ /* 0x000ea2000c101900 */
[----:B------:R-:W-:Y:S01]  /*4710*/  BSSY.RECONVERGENT B1, `(.L_x_127) ;  /* 0x000000d000017945 */ /* 0x000fe20003800200 */
[----:B--2---:R-:W-:-:S13]  /*4720*/  ISETP.NE.AND P1, PT, R10, 0x7fffffff, PT ;  /* 0x7fffffff0a00780c */ /* 0x004fda0003f25270 */
[----:B------:R-:W-:Y:S05]  /*4730*/  @P1 BRA `(.L_x_128) ;  /* 0x0000000000281947 */ /* 0x000fea0003800000 */
[----:B------:R-:W0:Y:S01]  /*4740*/  S2UR UR7, SR_CgaCtaId ;  /* 0x00000000000779c3 */ /* 0x000e220000008800 */
[----:B------:R-:W-:Y:S01]  /*4750*/  UMOV UR6, 0x400 ;  /* 0x0000040000067882 */ /* 0x000fe20000000000 */
[----:B---3--:R-:W-:-:S05]  /*4760*/  IADD3 R3, PT, PT, R2, 0x1, RZ ;  /* 0x0000000102037810 */ /* 0x008fca0007ffe0ff */
[----:B------:R-:W-:Y:S01]  /*4770*/  ST.E desc[UR8][R14.64], R3 ;  /* 0x000000030e007985 */ /* 0x000fe2000c101908 */
[----:B0-----:R-:W-:-:S09]  /*4780*/  ULEA UR6, UR7, UR6, 0x18 ;  /* 0x0000000607067291 */ /* 0x001fd2000f8ec0ff */
[----:B------:R-:W0:Y:S04]  /*4790*/  LDS.64 R8, [UR6+0x10] ;  /* 0x00001006ff087984 */ /* 0x000e280008000a00 */
[----:B------:R-:W-:Y:S04]  /*47a0*/  STS.U8 [UR6+0x3c], RZ ;  /* 0x00003cffff007988 */ /* 0x000fe80008000006 */
[----:B------:R-:W1:Y:S01]  /*47b0*/  LDS R2, [UR6+0x38] ;  /* 0x00003806ff027984 */ /* 0x000e620008000800 */
[----:B0-----:R-:W-:-:S06]  /*47c0*/  IMAD.WIDE R10, R19, 0x4, R8 ;  /* 0x00000004130a7825 */ /* 0x001fcc00078e0208 */
[----:B------:R0:W5:Y:S02]  /*47d0*/  LD.E R10, desc[UR8][R10.64] ;  /* 0x000000080a0a7980 */ /* 0x000164000c101900 */
.L_x_128:
[----:B------:R-:W-:Y:S05]  /*47e0*/  BSYNC.RECONVERGENT B1 ;  /* 0x0000000000017941 */ /* 0x000fea0003800200 */
.L_x_127:
[----:B-1-3--:R-:W-:-:S05]  /*47f0*/  VIADD R3, R2, 0x1 ;  /* 0x0000000102037836 */ /* 0x00afca0000000000 */
[----:B-----5:R-:W-:-:S13]  /*4800*/  ISETP.NE.AND P1, PT, R10, R3, PT ;  /* 0x000000030a00720c */ /* 0x020fda0003f25270 */
[----:B------:R-:W-:Y:S05]  /*4810*/  @P1 BRA `(.L_x_126) ;  /* 0x0000000000681947 */ /* 0x000fea0003800000 */
[----:B------:R-:W1:Y:S01]  /*4820*/  S2R R8, SR_CgaCtaId ;  /* 0x0000000000087919 */ /* 0x000e620000008800 */
[----:B------:R-:W-:-:S04]  /*4830*/  MOV R3, 0x400 ;  /* 0x0000040000037802 */ /* 0x000fc80000000f00 */
[----:B-1----:R-:W-:-:S05]  /*4840*/  LEA R3, R8, R3, 0x18 ;  /* 0x0000000308037211 */ /* 0x002fca00078ec0ff */
[----:B------:R-:W1:Y:S02]  /*4850*/  LDS.64 R8, [R3+0x18] ;  /* 0x0000180003087984 */ /* 0x000e640000000a00 */
[----:B-1----:R-:W-:-:S06]  /*4860*/  IMAD.WIDE R12, R17, 0x8, R8 ;  /* 0x00000008110c7825 */ /* 0x002fcc00078e0208 */
[----:B------:R-:W2:Y:S01]  /*4870*/  LD.E.64 R12, desc[UR8][R12.64] ;  /* 0x000000080c0c7980 */ /* 0x000ea2000c101b00 */
[----:B0-----:R-:W-:-:S05]  /*4880*/  IMAD.WIDE R10, R19, 0x8, R8 ;  /* 0x00000008130a7825 */ /* 0x001fca00078e0208 */
[----:B--2---:R0:W-:Y:S01]  /*4890*/  ATOM.E.ADD.64.STRONG.GPU P1, RZ, desc[UR8][R10.64], R12 ;  /* 0x8000000c0aff798a */ /* 0x0041e2000812f508 */
[----:B------:R-:W-:Y:S04]  /*48a0*/  BSSY.RECONVERGENT B1, `(.L_x_129) ;  /* 0x0000010000017945 */ /* 0x000fe80003800200 */
[----:B0-----:R-:W-:Y:S05]  /*48b0*/  @P1 BRA `(.L_x_130) ;  /* 0x0000000000381947 */ /* 0x001fea0003800000 */
[----:B------:R-:W0:Y:S02]  /*48c0*/  QSPC.E.S P1, RZ, [R10] ;  /* 0x000000000aff73aa */ /* 0x000e240000020500 */
[----:B0-----:R-:W-:Y:S05]  /*48d0*/  @!P1 BRA `(.L_x_131) ;  /* 0x0000000000209947 */ /* 0x001fea0003800000 */
[----:B------:R-:W-:-:S04]  /*48e0*/  MOV R8, R10 ;  /* 0x0000000a00087202 */ /* 0x000fc80000000f00 */
[----:B------:R-:W-:-:S07]  /*48f0*/  MOV R15, R8 ;  /* 0x00000008000f7202 */ /* 0x000fce0000000f00 */
.L_x_132:
[----:B------:R-:W0:Y:S02]  /*4900*/  LDS.64 R8, [R15] ;  /* 0x000000000f087984 */ /* 0x000e240000000a00 */
[----:B0-----:R-:W-:-:S05]  /*4910*/  IADD3 R10, P1, PT, R12, R8, RZ ;  /* 0x000000080c0a7210 */ /* 0x001fca0007f3e0ff */
[----:B------:R-:W-:-:S07]  /*4920*/  IMAD.X R11, R13, 0x1, R9, P1 ;  /* 0x000000010d0b7824 */ /* 0x000fce00008e0609 */
[----:B------:R-:W0:Y:S02]  /*4930*/  ATOMS.CAST.SPIN.64 P1, [R15], R8, R10 ;  /* 0x000000080f00758d */ /* 0x000e24000182040a */
[----:B0-----:R-:W-:Y:S05]  /*4940*/  @!P1 BRA `(.L_x_132) ;  /* 0xfffffffc00ec9947 */ /* 0x001fea000383ffff */
[----:B------:R-:W-:Y:S05]  /*4950*/  BRA `(.L_x_130) ;  /* 0x0000000000107947 */ /* 0x000fea0003800000 */
.L_x_131:
[----:B------:R-:W2:Y:S02]  /*4960*/  LD.E.64 R8, desc[UR8][R10.64] ;  /* 0x000000080a087980 */ /* 0x000ea4000c101b00 */
[----:B--2---:R-:W-:-:S04]  /*4970*/  IADD3 R8, P1, PT, R12, R8, RZ ;  /* 0x000000080c087210 */ /* 0x004fc80007f3e0ff */
[----:B------:R-:W-:-:S05]  /*4980*/  IADD3.X R9, PT, PT, R13, R9, RZ, P1, !PT ;  /* 0x000000090d097210 */ /* 0x000fca0000ffe4ff */
[----:B------:R0:W-:Y:S04]  /*4990*/  ST.E.64 desc[UR8][R10.64], R8 ;  /* 0x000000080a007985 */ /* 0x0001e8000c101b08 */
.L_x_130:
[----:B------:R-:W-:Y:S05]  /*49a0*/  BSYNC.RECONVERGENT B1 ;  /* 0x0000000000017941 */ /* 0x000fea0003800200 */
.L_x_129:
[----:B0-----:R1:W2:Y:S02]  /*49b0*/  LDS.64 R8, [R3+0x10] ;  /* 0x0000100003087984 */ /* 0x0012a40000000a00 */
.L_x_126:
[----:B------:R-:W-:Y:S05]  /*49c0*/  BSYNC.RECONVERGENT B0 ;  /* 0x0000000000007941 */ /* 0x000fea0003800200 */
.L_x_125:
[----:B------:R-:W-:Y:S05]  /*49d0*/  @!P0 BRA `(.L_x_133) ;  /* 0xfffffffc00148947 */ /* 0x000fea000383ffff */
.L_x_124:
[----:B------:R-:W-:Y:S05]  /*49e0*/  WARPSYNC.ALL ;  /* 0x0000000000007948 */ /* 0x000fea0003800000 */
[----:B------:R-:W4:Y:S08]  /*49f0*/  S2UR UR7, SR_CgaCtaId ;  /* 0x00000000000779c3 */ /* 0x000f300000008800 */
[----:B------:R-:W-:Y:S06]  /*4a00*/  BAR.SYNC.DEFER_BLOCKING 0x0 ;  /* 0x0000000000007b1d */ /* 0x000fec0000010000 */
[----:B------:R-:W-:-:S02]  /*4a10*/  UMOV UR6, 0x400 ;  /* 0x0000040000067882 */ /* 0x000fc40000000000 */
[----:B----4-:R-:W-:-:S06]  /*4a20*/  ULEA UR6, UR7, UR6, 0x18 ;  /* 0x0000000607067291 */ /* 0x010fcc000f8ec0ff */
[----:B------:R-:W-:-:S05]  /*4a30*/  IMAD.U32 R21, RZ, RZ, UR6 ;  /* 0x00000006ff157e24 */ /* 0x000fca000f8e00ff */
[----:B--2---:R-:W2:Y:S04]  /*4a40*/  LDS R0, [R21+0x38] ;  /* 0x0000380015007984 */ /* 0x004ea80000000800 */
[----:B------:R-:W4:Y:S01]  /*4a50*/  LDS.U8 R2, [R21+0x3c] ;  /* 0x00003c0015027984 */ /* 0x000f220000000000 */
[----:B--2---:R-:W-:Y:S02]  /*4a60*/  IADD3 R0, PT, PT, R0, 0x1, RZ ;  /* 0x0000000100007810 */ /* 0x004fe40007ffe0ff */
[----:B----4-:R-:W-:-:S03]  /*4a70*/  ISETP.NE.AND P0, PT, R2, RZ, PT ;  /* 0x000000ff0200720c */ /* 0x010fc60003f05270 */
[----:B------:R2:W-:Y:S10]  /*4a80*/  STS [R21+0x38], R0 ;  /* 0x0000380015007388 */ /* 0x0005f40000000800 */
[----:B--2---:R-:W-:Y:S05]  /*4a90*/  @!P0 BRA `(.L_x_134) ;  /* 0xfffffff800b08947 */ /* 0x004fea000383ffff */
.L_x_123:
[----:B------:R-:W-:Y:S06]  /*4aa0*/  BAR.SYNC.DEFER_BLOCKING 0x0 ;  /* 0x0000000000007b1d */ /* 0x000fec0000010000 */
[----:B------:R-:W2:Y:S02]  /*4ab0*/  LDS R2, [R21+0x38] ;  /* 0x0000380015027984 */ /* 0x000ea40000000800 */
[C---:B--2---:R-:W-:Y:S01]  /*4ac0*/  VIADD R0, R2.reuse, 0xffffffff ;  /* 0xffffffff02007836 */ /* 0x044fe20000000000 */
[----:B------:R-:W-:-:S04]  /*4ad0*/  ISETP.GE.AND P0, PT, R2, 0x2, PT ;  /* 0x000000020200780c */ /* 0x000fc80003f06270 */
[----:B------:R2:W-:Y:S09]  /*4ae0*/  STS [R21+0x38], R0 ;  /* 0x0000380015007388 */ /* 0x0005f20000000800 */
[----:B------:R-:W-:Y:S05]  /*4af0*/  @!P0 BRA `(.L_x_135) ;  /* 0x0000000400788947 */ /* 0x000fea0003800000 */
.L_x_148:
[----:B------:R-:W-:-:S13]  /*4b00*/  ISETP.GE.AND P0, PT, R4, UR4, PT ;  /* 0x0000000404007c0c */ /* 0x000fda000bf06270 */
[----:B-1--4-:R-:W-:Y:S05]  /*4b10*/  @P0 BRA `(.L_x_136) ;  /* 0x0000000400480947 */ /* 0x012fea0003800000 */
[----:B------:R-:W4:Y:S01]  /*4b20*/  S2UR UR7, SR_CgaCtaId ;  /* 0x00000000000779c3 */ /* 0x000f220000008800 */
[----:B------:R-:W-:Y:S01]  /*4b30*/  UMOV UR6, 0x400 ;  /* 0x0000040000067882 */ /* 0x000fe20000000000 */
[----:B------:R-:W-:Y:S01]  /*4b40*/  MOV R10, R4 ;  /* 0x00000004000a7202 */ /* 0x000fe20000000f00 */
[----:B----4-:R-:W-:-:S09]  /*4b50*/  ULEA UR6, UR7, UR6, 0x18 ;  /* 0x0000000607067291 */ /* 0x010fd2000f8ec0ff */
[----:B-1-3--:R-:W1:Y:S03]  /*4b60*/  LDS.64 R2, [UR6+0x10] ;  /* 0x00001006ff027984 */ /* 0x00ae660008000a00 */
.L_x_147:
[----:B-1-3--:R-:W3:Y:S02]  /*4b70*/  LDC.64 R14, c[0x0][0x390] ;  /* 0x0000e400ff0e7b82 */ /* 0x00aee40000000a00 */
[----:B---3--:R-:W-:-:S05]  /*4b80*/  IMAD.WIDE R14, R10, 0x8, R14 ;  /* 0x000000080a0e7825 */ /* 0x008fca00078e020e */
[----:B0-----:R-:W1:Y:S02]  /*4b90*/  LDG.E R9, desc[UR8][R14.64] ;  /* 0x000000080e097981 */ /* 0x001e64000c1e1900 */
[----:B-1----:R-:W-:-:S06]  /*4ba0*/  IMAD.WIDE R12, R9, 0x4, R2 ;  /* 0x00000004090c7825 */ /* 0x002fcc00078e0202 */
        /* <DEDUP_REMOVED lines=9> */
[----:B------:R-:W3:Y:S02]  /*4c40*/  LD.E R12, desc[UR8][R12.64] ;  /* 0x000000080c0c7980 */ /* 0x000ee4000c101900 */
[----:B---3--:R-:W-:-:S04]  /*4c50*/  IADD3 R11, PT, PT, R12, 0x1, RZ ;  /* 0x000000010c0b7810 */ /* 0x008fc80007ffe0ff */
[----:B------:R-:W-:-:S13]  /*4c60*/  ISETP.NE.AND P0, PT, R0, R11, PT ;  /* 0x0000000b0000720c */ /* 0x000fda0003f05270 */
[----:B------:R-:W-:Y:S05]  /*4c70*/  @P0 BRA `(.L_x_138) ;  /* 0x0000000000e80947 */ /* 0x000fea0003800000 */
[----:B------:R-:W0:Y:S01]  /*4c80*/  S2UR UR7, SR_CgaCtaId ;  /* 0x00000000000779c3 */ /* 0x000e220000008800 */
[----:B------:R-:W-:Y:S02]  /*4c90*/  UMOV UR6, 0x400 ;  /* 0x0000040000067882 */ /* 0x000fe40000000000 */
[----:B0-----:R-:W-:-:S09]  /*4ca0*/  ULEA UR6, UR7, UR6, 0x18 ;  /* 0x0000000607067291 */ /* 0x001fd2000f8ec0ff */
[----:B------:R-:W0:Y:S02]  /*4cb0*/  LDS.64 R2, [UR6+0x18] ;  /* 0x00001806ff027984 */ /* 0x000e240008000a00 */
[----:B0-----:R-:W-:-:S06]  /*4cc0*/  IMAD.WIDE R12, R9, 0x8, R2 ;  /* 0x00000008090c7825 */ /* 0x001fcc00078e0202 */
[----:B------:R-:W3:Y:S01]  /*4cd0*/  LD.E.64 R12, desc[UR8][R12.64] ;  /* 0x000000080c0c7980 */ /* 0x000ee2000c101b00 */
[----:B------:R-:W-:-:S06]  /*4ce0*/  IMAD.WIDE R2, R8, 0x8, R2 ;  /* 0x0000000808027825 */ /* 0x000fcc00078e0202 */
[----:B------:R-:W2:Y:S01]  /*4cf0*/  LD.E.64 R2, desc[UR8][R2.64] ;  /* 0x0000000802027980 */ /* 0x000ea2000c101b00 */
[----:B------:R-:W-:Y:S01]  /*4d00*/  BSSY.RECONVERGENT B3, `(.L_x_139) ;  /* 0x000000f000037945 */ /* 0x000fe20003800200 */
[----:B---3--:R-:W0:Y:S08]  /*4d10*/  I2F.U64 R17, R12 ;  /* 0x0000000c00117312 */ /* 0x008e300000301000 */
[----:B--2---:R-:W1:Y:S08]  /*4d20*/  I2F.U64 R0, R2 ;  /* 0x0000000200007312 */ /* 0x004e700000301000 */
        /* <DEDUP_REMOVED lines=11> */
[----:B------:R-:W-:-:S07]  /*4de0*/  MOV R11, R0 ;  /* 0x00000000000b7202 */ /* 0x000fce0000000f00 */
.L_x_140:
[----:B------:R-:W-:Y:S05]  /*4df0*/  BSYNC.RECONVERGENT B3 ;  /* 0x0000000000037941 */ /* 0x000fea0003800200 */
.L_x_139:
[----:B------:R-:W0:Y:S01]  /*4e00*/  S2R R3, SR_CgaCtaId ;  /* 0x0000000000037919 */ /* 0x000e220000008800 */
[----:B------:R-:W-:-:S04]  /*4e10*/  MOV R0, 0x400 ;  /* 0x0000040000007802 */ /* 0x000fc80000000f00 */
[----:B0-----:R-:W-:-:S05]  /*4e20*/  LEA R14, R3, R0, 0x18 ;  /* 0x00000000030e7211 */ /* 0x001fca00078ec0ff */
[----:B------:R-:W0:Y:S02]  /*4e30*/  LDS.64 R2, [R14+0x20] ;  /* 0x000020000e027984 */ /* 0x000e240000000a00 */
[----:B0-----:R-:W-:-:S06]  /*4e40*/  IMAD.WIDE R12, R9, 0x4, R2 ;  /* 0x00000004090c7825 */ /* 0x001fcc00078e0202 */
[----:B------:R-:W2:Y:S01]  /*4e50*/  LD.E R12, desc[UR8][R12.64] ;  /* 0x000000080c0c7980 */ /* 0x000ea2000c101900 */
[----:B------:R-:W-:-:S04]  /*4e60*/  IMAD.WIDE R2, R8, 0x4, R2 ;  /* 0x0000000408027825 */ /* 0x000fc800078e0202 */
[----:B--2---:R-:W-:-:S04]  /*4e70*/  FADD R0, R12, 1 ;  /* 0x3f8000000c007421 */ /* 0x004fc80000000000 */
[----:B------:R-:W-:-:S05]  /*4e80*/  FMUL R11, R0, R11 ;  /* 0x0000000b000b7220 */ /* 0x000fca0000400000 */
[----:B------:R0:W-:Y:S01]  /*4e90*/  ATOM.E.ADD.F32.FTZ.RN.STRONG.GPU P0, RZ, desc[UR8][R2.64], R11 ;  /* 0x8000000b02ff79a2 */ /* 0x0001e2000c10f308 */
[----:B------:R-:W-:Y:S04]  /*4ea0*/  BSSY.RECONVERGENT B0, `(.L_x_141) ;  /* 0x0000015000007945 */ /* 0x000fe80003800200 */
[----:B0-----:R-:W-:Y:S05]  /*4eb0*/  @P0 BRA `(.L_x_142) ;  /* 0x00000000004c0947 */ /* 0x001fea0003800000 */
[----:B------:R-:W0:Y:S02]  /*4ec0*/  QSPC.E.S P0, RZ, [R2] ;  /* 0x0000000002ff73aa */ /* 0x000e240000000500 */
[----:B0-----:R-:W-:Y:S05]  /*4ed0*/  @!P0 BRA `(.L_x_143) ;  /* 0x0000000000188947 */ /* 0x001fea0003800000 */
[----:B------:R-:W-:-:S07]  /*4ee0*/  MOV R0, R2 ;  /* 0x0000000200007202 */ /* 0x000fce0000000f00 */
.L_x_144:
[----:B------:R-:W0:Y:S02]  /*4ef0*/  LDS R2, [R0] ;  /* 0x0000000000027984 */ /* 0x000e240000000800 */
[----:B0-----:R-:W-:-:S05]  /*4f00*/  FADD R3, R11, R2 ;  /* 0x000000020b037221 */ /* 0x001fca0000000000 */
[----:B------:R-:W0:Y:S02]  /*4f10*/  ATOMS.CAST.SPIN P0, [R0], R2, R3 ;  /* 0x000000020000758d */ /* 0x000e240001800003 */
[----:B0-----:R-:W-:Y:S05]  /*4f20*/  @!P0 BRA `(.L_x_144) ;  /* 0xfffffffc00f08947 */ /* 0x001fea000383ffff */
[----:B------:R-:W-:Y:S05]  /*4f30*/  BRA `(.L_x_142) ;  /* 0x00000000002c7947 */ /* 0x000fea0003800000 */
.L_x_143:
[----:B------:R-:W0:Y:S02]  /*4f40*/  QSPC.E.D P0, RZ, [R2] ;  /* 0x0000000002ff73aa */ /* 0x000e240000000700 */
[----:B0-----:R-:W-:Y:S05]  /*4f50*/  @!P0 BRA `(.L_x_145) ;  /* 0x0000000000188947 */ /* 0x001fea0003800000 */
.L_x_146:
[----:B------:R-:W2:Y:S02]  /*4f60*/  LD.E R8, [R2] ;  /* 0x0000000002087980 */ /* 0x000ea40000100900 */
[----:B--2---:R-:W-:-:S06]  /*4f70*/  FADD R9, R11, R8 ;  /* 0x000000080b097221 */ /* 0x004fcc0000000000 */
[----:B------:R-:W2:Y:S02]  /*4f80*/  ATOM.E.CAST.SPIN PT, R9, [R2], R8, R9 ;  /* 0x000000080209738b */ /* 0x000ea400019e0109 */
[----:B--2---:R-:W-:-:S13]  /*4f90*/  ISETP.EQ.U32.AND P0, PT, R9, 0x1, PT ;  /* 0x000000010900780c */ /* 0x004fda0003f02070 */
[----:B------:R-:W-:Y:S05]  /*4fa0*/  @!P0 BRA `(.L_x_146) ;  /* 0xfffffffc00ec8947 */ /* 0x000fea000383ffff */
[----:B------:R-:W-:Y:S05]  /*4fb0*/  BRA `(.L_x_142) ;  /* 0x00000000000c7947 */ /* 0x000fea0003800000 */
.L_x_145:
[----:B------:R-:W2:Y:S02]  /*4fc0*/  LD.E R0, desc[UR8][R2.64] ;  /* 0x0000000802007980 */ /* 0x000ea4000c101900 */
[----:B--2---:R-:W-:-:S05]  /*4fd0*/  FADD R9, R11, R0 ;  /* 0x000000000b097221 */ /* 0x004fca0000000000 */
[----:B------:R0:W-:Y:S02]  /*4fe0*/  ST.E desc[UR8][R2.64], R9 ;  /* 0x0000000902007985 */ /* 0x0001e4000c101908 */
.L_x_142:
[----:B------:R-:W-:Y:S05]  /*4ff0*/  BSYNC.RECONVERGENT B0 ;  /* 0x0000000000007941 */ /* 0x000fea0003800200 */
.L_x_141:
[----:B------:R1:W3:Y:S04]  /*5000*/  LDS R0, [R14+0x38] ;  /* 0x000038000e007984 */ /* 0x0002e80000000800 */
[----:B0-----:R1:W0:Y:S02]  /*5010*/  LDS.64 R2, [R14+0x10] ;  /* 0x000010000e027984 */ /* 0x0012240000000a00 */
.L_x_138:
[----:B------:R-:W-:Y:S05]  /*5020*/  BSYNC.RECONVERGENT B2 ;  /* 0x0000000000027941 */ /* 0x000fea0003800200 */
.L_x_137:
[----:B------:R-:W-:Y:S05]  /*5030*/  @!P2 BRA `(.L_x_147) ;  /* 0xfffffff800cca947 */ /* 0x000fea000383ffff */
.L_x_136:
[----:B------:R-:W-:Y:S05]  /*5040*/  WARPSYNC.ALL ;  /* 0x0000000000007948 */ /* 0x000fea0003800000 */
[----:B------:R-:W4:Y:S08]  /*5050*/  S2UR UR7, SR_CgaCtaId ;  /* 0x00000000000779c3 */ /* 0x000f300000008800 */
[----:B------:R-:W-:Y:S06]  /*5060*/  BAR.SYNC.DEFER_BLOCKING 0x0 ;  /* 0x0000000000007b1d */ /* 0x000fec0000010000 */
[----:B------:R-:W-:-:S02]  /*5070*/  UMOV UR6, 0x400 ;  /* 0x0000040000067882 */ /* 0x000fc40000000000 */
[----:B----4-:R-:W-:-:S09]  /*5080*/  ULEA UR6, UR7, UR6, 0x18 ;  /* 0x0000000607067291 */ /* 0x010fd2000f8ec0ff */
[----:B0-----:R-:W0:Y:S02]  /*5090*/  LDS R2, [UR6+0x38] ;  /* 0x00003806ff027984 */ /* 0x001e240008000800 */
[C---:B0-----:R-:W-:Y:S01]  /*50a0*/  ISETP.GT.AND P0, PT, R2.reuse, 0x1, PT ;  /* 0x000000010200780c */ /* 0x041fe20003f04270 */
[----:B--23--:R-:W-:-:S05]  /*50b0*/  VIADD R0, R2, 0xffffffff ;  /* 0xffffffff02007836 */ /* 0x00cfca0000000000 */
[----:B------:R4:W-:Y:S07]  /*50c0*/  STS [UR6+0x38], R0 ;  /* 0x00003800ff007988 */ /* 0x0009ee0008000806 */
[----:B------:R-:W-:Y:S05]  /*50d0*/  @P0 BRA `(.L_x_148) ;  /* 0xfffffff800880947 */ /* 0x000fea000383ffff */
.L_x_135:
[----:B------:R-:W0:Y:S01]  /*50e0*/  LDCU UR6, c[0x0][0x398] ;  /* 0x00007300ff0677ac */ /* 0x000e220008000800 */
[----:B------:R-:W-:Y:S01]  /*50f0*/  BSSY.RECONVERGENT B0, `(.L_x_149) ;  /* 0x0000015000007945 */ /* 0x000fe20003800200 */
[----:B0-----:R-:W-:-:S13]  /*5100*/  ISETP.GE.AND P0, PT, R4, UR6, PT ;  /* 0x0000000604007c0c */ /* 0x001fda000bf06270 */
[----:B------:R-:W-:Y:S05]  /*5110*/  @P0 BRA `(.L_x_150) ;  /* 0x0000000000480947 */ /* 0x000fea0003800000 */
[----:B-1----:R-:W0:Y:S01]  /*5120*/  LDC.64 R10, c[0x0][0x380] ;  /* 0x0000e000ff0a7b82 */ /* 0x002e220000000a00 */
[----:B------:R-:W-:-:S07]  /*5130*/  MOV R13, R4 ;  /* 0x00000004000d7202 */ /* 0x000fce0000000f00 */
.L_x_153:
[----:B-----5:R-:W-:Y:S01]  /*5140*/  ISETP.NE.AND P0, PT, R13, R7, PT ;  /* 0x000000070d00720c */ /* 0x020fe20003f05270 */
[----:B------:R-:W-:-:S12]  /*5150*/  BSSY.RECONVERGENT B1, `(.L_x_151) ;  /* 0x000000a000017945 */ /* 0x000fd80003800200 */
[----:B-1----:R-:W-:Y:S05]  /*5160*/  @!P0 BRA `(.L_x_152) ;  /* 0x0000000000208947 */ /* 0x002fea0003800000 */
[----:B------:R-:W1:Y:S01]  /*5170*/  S2UR UR7, SR_CgaCtaId ;  /* 0x00000000000779c3 */ /* 0x000e620000008800 */
[----:B------:R-:W-:Y:S02]  /*5180*/  UMOV UR6, 0x400 ;  /* 0x0000040000067882 */ /* 0x000fe40000000000 */
[----:B-1----:R-:W-:-:S09]  /*5190*/  ULEA UR6, UR7, UR6, 0x18 ;  /* 0x0000000607067291 */ /* 0x002fd2000f8ec0ff */
[----:B---3--:R-:W1:Y:S02]  /*51a0*/  LDS.64 R2, [UR6+0x20] ;  /* 0x00002006ff027984 */ /* 0x008e640008000a00 */
[----:B-1----:R-:W-:-:S06]  /*51b0*/  IMAD.WIDE R8, R13, 0x4, R2 ;  /* 0x000000040d087825 */ /* 0x002fcc00078e0202 */
[----:B------:R-:W3:Y:S01]  /*51c0*/  LD.E R9, desc[UR8][R8.64] ;  /* 0x0000000808097980 */ /* 0x000ee2000c101900 */
[----:B0-----:R-:W-:-:S05]  /*51d0*/  IMAD.WIDE R2, R13, 0x4, R10 ;  /* 0x000000040d027825 */ /* 0x001fca00078e020a */
[----:B---3--:R1:W-:Y:S02]  /*51e0*/  REDG.E.ADD.F32.FTZ.RN.STRONG.GPU desc[UR8][R2.64], R9 ;  /* 0x00000009020079a6 */ /* 0x0083e4000c12f308 */
.L_x_152:
[----:B------:R-:W-:Y:S05]  /*51f0*/  BSYNC.RECONVERGENT B1 ;  /* 0x0000000000017941 */ /* 0x000fea0003800200 */
.L_x_151:
[----:B------:R-:W5:Y:S01]  /*5200*/  LDCU UR6, c[0x0][0x398] ;  /* 0x00007300ff0677ac */ /* 0x000f620008000800 */
[----:B------:R-:W-:-:S05]  /*5210*/  VIADD R13, R13, UR10 ;  /* 0x0000000a0d0d7c36 */ /* 0x000fca0008000000 */
[----:B-----5:R-:W-:-:S13]  /*5220*/  ISETP.GE.AND P0, PT, R13, UR6, PT ;  /* 0x000000060d007c0c */ /* 0x020fda000bf06270 */
[----:B------:R-:W-:Y:S05]  /*5230*/  @!P0 BRA `(.L_x_153) ;  /* 0xfffffffc00c08947 */ /* 0x000fea000383ffff */
.L_x_150:
[----:B------:R-:W-:Y:S05]  /*5240*/  BSYNC.RECONVERGENT B0 ;  /* 0x0000000000007941 */ /* 0x000fea0003800200 */
.L_x_149:
[----:B------:R-:W-:Y:S06]  /*5250*/  BAR.SYNC.DEFER_BLOCKING 0x0 ;  /* 0x0000000000007b1d */ /* 0x000fec0000010000 */
.L_x_8:
[----:B------:R-:W-:Y:S01]  /*5260*/  BAR.SYNC.DEFER_BLOCKING 0x0 ;  /* 0x0000000000007b1d */ /* 0x000fe20000010000 */
[----:B------:R-:W-:-:S04]  /*5270*/  ISETP.NE.AND P0, PT, R5, UR11, PT ;  /* 0x0000000b05007c0c */ /* 0x000fc8000bf05270 */
[----:B------:R-:W-:-:S09]  /*5280*/  SEL R5, R6, R5, !P0 ;  /* 0x0000000506057207 */ /* 0x000fd20004000000 */
.L_x_2:
[----:B------:R-:W0:Y:S01]  /*5290*/  LDCU UR6, c[0x0][0x3e4] ;  /* 0x00007c80ff0677ac */ /* 0x000e220008000800 */
[----:B------:R-:W-:-:S04]  /*52a0*/  IADD3 R5, PT, PT, R5, 0x1, RZ ;  /* 0x0000000105057810 */ /* 0x000fc80007ffe0ff */
[----:B0-----:R-:W-:-:S13]  /*52b0*/  ISETP.GE.AND P0, PT, R5, UR6, PT ;  /* 0x0000000605007c0c */ /* 0x001fda000bf06270 */
[----:B------:R-:W-:Y:S05]  /*52c0*/  @!P0 BRA `(.L_x_154) ;  /* 0xffffffac00888947 */ /* 0x000fea000383ffff */
[----:B------:R-:W-:Y:S05]  /*52d0*/  EXIT ;  /* 0x000000000000794d */ /* 0x000fea0003800000 */
        .weak           $__internal_0_$__cuda_sm3x_div_rn_noftz_f32_slowpath
        .type           $__internal_0_$__cuda_sm3x_div_rn_noftz_f32_slowpath,@function
        .size           $__internal_0_$__cuda_sm3x_div_rn_noftz_f32_slowpath,(.L_x_2603 - $__internal_0_$__cuda_sm3x_div_rn_noftz_f32_slowpath)
$__internal_0_$__cuda_sm3x_div_rn_noftz_f32_slowpath:
[----:B------:R-:W-:Y:S01]  /*52e0*/  SHF.R.U32.HI R20, RZ, 0x17, R2 ;  /* 0x00000017ff147819 */ /* 0x000fe20000011602 */
[----:B------:R-:W-:Y:S01]  /*52f0*/  BSSY.RECONVERGENT B0, `(.L_x_155) ;  /* 0x0000063000007945 */ /* 0x000fe20003800200 */
[----:B------:R-:W-:Y:S02]  /*5300*/  SHF.R.U32.HI R23, RZ, 0x17, R0 ;  /* 0x00000017ff177819 */ /* 0x000fe40000011600 */
[----:B------:R-:W-:Y:S02]  /*5310*/  LOP3.LUT R20, R20, 0xff, RZ, 0xc0, !PT ;  /* 0x000000ff14147812 */ /* 0x000fe400078ec0ff */
[----:B------:R-:W-:-:S03]  /*5320*/  LOP3.LUT R23, R23, 0xff, RZ, 0xc0, !PT ;  /* 0x000000ff17177812 */ /* 0x000fc600078ec0ff */
[----:B------:R-:W-:Y:S01]  /*5330*/  VIADD R24, R20, 0xffffffff ;  /* 0xffffffff14187836 */ /* 0x000fe20000000000 */
[----:B------:R-:W-:-:S04]  /*5340*/  IADD3 R25, PT, PT, R23, -0x1, RZ ;  /* 0xffffffff17197810 */ /* 0x000fc80007ffe0ff */
[----:B------:R-:W-:-:S04]  /*5350*/  ISETP.GT.U32.AND P0, PT, R24, 0xfd, PT ;  /* 0x000000fd1800780c */ /* 0x000fc80003f04070 */
[----:B------:R-:W-:-:S13]  /*5360*/  ISETP.GT.U32.OR P0, PT, R25, 0xfd, P0 ;  /* 0x000000fd1900780c */ /* 0x000fda0000704470 */
[----:B------:R-:W-:Y:S01]  /*5370*/  @!P0 IMAD.MOV.U32 R21, RZ, RZ, RZ ;  /* 0x000000ffff158224 */ /* 0x000fe200078e00ff */
[----:B------:R-:W-:Y:S06]  /*5380*/  @!P0 BRA `(.L_x_156) ;  /* 0x00000000005c8947 */ /* 0x000fec0003800000 */
[----:B------:R-:W-:Y:S02]  /*5390*/  FSETP.GTU.FTZ.AND P0, PT, |R0|, +INF , PT ;  /* 0x7f8000000000780b */ /* 0x000fe40003f1c200 */
[----:B------:R-:W-:-:S04]  /*53a0*/  FSETP.GTU.FTZ.AND P1, PT, |R2|, +INF , PT ;  /* 0x7f8000000200780b */ /* 0x000fc80003f3c200 */
[----:B------:R-:W-:-:S13]  /*53b0*/  PLOP3.LUT P0, PT, P0, P1, PT, 0xf8, 0x8f ;  /* 0x00000000008f781c */ /* 0x000fda0000703f70 */
[----:B------:R-:W-:Y:S05]  /*53c0*/  @P0 BRA `(.L_x_157) ;  /* 0x0000000400500947 */ /* 0x000fea0003800000 */
[----:B------:R-:W-:-:S13]  /*53d0*/  LOP3.LUT P0, RZ, R2, 0x7fffffff, R0, 0xc8, !PT ;  /* 0x7fffffff02ff7812 */ /* 0x000fda000780c800 */
[----:B------:R-:W-:Y:S05]  /*53e0*/  @!P0 BRA `(.L_x_158) ;  /* 0x0000000400408947 */ /* 0x000fea0003800000 */
[----:B------:R-:W-:Y:S02]  /*53f0*/  FSETP.NEU.FTZ.AND P4, PT, |R0|, +INF , PT ;  /* 0x7f8000000000780b */ /* 0x000fe40003f9d200 */
[----:B------:R-:W-:Y:S02]  /*5400*/  FSETP.NEU.FTZ.AND P1, PT, |R2|, +INF , PT ;  /* 0x7f8000000200780b */ /* 0x000fe40003f3d200 */
[----:B------:R-:W-:-:S11]  /*5410*/  FSETP.NEU.FTZ.AND P0, PT, |R0|, +INF , PT ;  /* 0x7f8000000000780b */ /* 0x000fd60003f1d200 */
[----:B------:R-:W-:Y:S05]  /*5420*/  @!P1 BRA !P4, `(.L_x_158) ;  /* 0x0000000400309947 */ /* 0x000fea0006000000 */
[----:B------:R-:W-:-:S04]  /*5430*/  LOP3.LUT P4, RZ, R0, 0x7fffffff, RZ, 0xc0, !PT ;  /* 0x7fffffff00ff7812 */ /* 0x000fc8000788c0ff */
[----:B------:R-:W-:-:S13]  /*5440*/  PLOP3.LUT P1, PT, P1, P4, PT, 0x2f, 0xf2 ;  /* 0x0000000000f2781c */ /* 0x000fda0000f28577 */
[----:B------:R-:W-:Y:S05]  /*5450*/  @P1 BRA `(.L_x_159) ;  /* 0x00000004001c1947 */ /* 0x000fea0003800000 */
[----:B------:R-:W-:-:S04]  /*5460*/  LOP3.LUT P1, RZ, R2, 0x7fffffff, RZ, 0xc0, !PT ;  /* 0x7fffffff02ff7812 */ /* 0x000fc8000782c0ff */
[----:B------:R-:W-:-:S13]  /*5470*/  PLOP3.LUT P0, PT, P0, P1, PT, 0x2f, 0xf2 ;  /* 0x0000000000f2781c */ /* 0x000fda0000702577 */
[----:B------:R-:W-:Y:S05]  /*5480*/  @P0 BRA `(.L_x_160) ;  /* 0x0000000400040947 */ /* 0x000fea0003800000 */
[----:B------:R-:W-:Y:S02]  /*5490*/  ISETP.GE.AND P0, PT, R25, RZ, PT ;  /* 0x000000ff1900720c */ /* 0x000fe40003f06270 */
[----:B------:R-:W-:-:S11]  /*54a0*/  ISETP.GE.AND P1, PT, R24, RZ, PT ;  /* 0x000000ff1800720c */ /* 0x000fd60003f26270 */
[----:B------:R-:W-:Y:S01]  /*54b0*/  @P0 MOV R21, RZ ;  /* 0x000000ff00150202 */ /* 0x000fe20000000f00 */
[----:B------:R-:W-:Y:S02]  /*54c0*/  @!P0 IMAD.MOV.U32 R21, RZ, RZ, -0x40 ;  /* 0xffffffc0ff158424 */ /* 0x000fe400078e00ff */
[----:B------:R-:W-:Y:S01]  /*54d0*/  @!P0 FFMA R0, R0, 1.84467440737095516160e+19, RZ ;  /* 0x5f80000000008823 */ /* 0x000fe200000000ff */
[----:B------:R-:W-:Y:S02]  /*54e0*/  @!P1 FFMA R2, R2, 1.84467440737095516160e+19, RZ ;  /* 0x5f80000002029823 */ /* 0x000fe400000000ff */
[----:B------:R-:W-:-:S07]  /*54f0*/  @!P1 IADD3 R21, PT, PT, R21, 0x40, RZ ;  /* 0x0000004015159810 */ /* 0x000fce0007ffe0ff */
.L_x_156:
[----:B------:R-:W-:Y:S01]  /*5500*/  LEA R24, R20, 0xc0800000, 0x17 ;  /* 0xc080000014187811 */ /* 0x000fe200078eb8ff */
[----:B------:R-:W-:Y:S01]  /*5510*/  BSSY.RECONVERGENT B1, `(.L_x_161) ;  /* 0x0000036000017945 */ /* 0x000fe20003800200 */
[----:B------:R-:W-:-:S03]  /*5520*/  IADD3 R23, PT, PT, R23, -0x7f, RZ ;  /* 0xffffff8117177810 */ /* 0x000fc60007ffe0ff */
[----:B------:R-:W-:Y:S02]  /*5530*/  IMAD.IADD R2, R2, 0x1, -R24 ;  /* 0x0000000102027824 */ /* 0x000fe400078e0a18 */
[C---:B------:R-:W-:Y:S01]  /*5540*/  IMAD R0, R23.reuse, -0x800000, R0 ;  /* 0xff80000017007824 */ /* 0x040fe200078e0200 */
[----:B------:R-:W-:Y:S01]  /*5550*/  IADD3 R23, PT, PT, R23, 0x7f, -R20 ;  /* 0x0000007f17177810 */ /* 0x000fe20007ffe814 */
[----:B------:R0:W1:Y:S04]  /*5560*/  MUFU.RCP R24, R2 ;  /* 0x0000000200187308 */ /* 0x0000680000001000 */
[----:B------:R-:W-:Y:S02]  /*5570*/  IMAD.IADD R21, R23, 0x1, R21 ;  /* 0x0000000117157824 */ /* 0x000fe400078e0215 */
[----:B0-----:R-:W-:-:S04]  /*5580*/  FADD.FTZ R2, -R2, -RZ ;  /* 0x800000ff02027221 */ /* 0x001fc80000010100 */
[----:B-1----:R-:W-:-:S04]  /*5590*/  FFMA R25, R24, R2, 1 ;  /* 0x3f80000018197423 */ /* 0x002fc80000000002 */
[----:B------:R-:W-:-:S04]  /*55a0*/  FFMA R25, R24, R25, R24 ;  /* 0x0000001918197223 */ /* 0x000fc80000000018 */
[----:B------:R-:W-:-:S04]  /*55b0*/  FFMA R24, R0, R25, RZ ;  /* 0x0000001900187223 */ /* 0x000fc800000000ff */
[----:B------:R-:W-:-:S04]  /*55c0*/  FFMA R26, R2, R24, R0 ;  /* 0x00000018021a7223 */ /* 0x000fc80000000000 */
[----:B------:R-:W-:-:S04]  /*55d0*/  FFMA R26, R25, R26, R24 ;  /* 0x0000001a191a7223 */ /* 0x000fc80000000018 */
[----:B------:R-:W-:-:S04]  /*55e0*/  FFMA R0, R2, R26, R0 ;  /* 0x0000001a02007223 */ /* 0x000fc80000000000 */
[----:B------:R-:W-:-:S05]  /*55f0*/  FFMA R2, R25, R0, R26 ;  /* 0x0000000019027223 */ /* 0x000fca000000001a */
[----:B------:R-:W-:-:S04]  /*5600*/  SHF.R.U32.HI R20, RZ, 0x17, R2 ;  /* 0x00000017ff147819 */ /* 0x000fc80000011602 */
[----:B------:R-:W-:-:S04]  /*5610*/  LOP3.LUT R20, R20, 0xff, RZ, 0xc0, !PT ;  /* 0x000000ff14147812 */ /* 0x000fc800078ec0ff */
[----:B------:R-:W-:-:S05]  /*5620*/  IADD3 R20, PT, PT, R20, R21, RZ ;  /* 0x0000001514147210 */ /* 0x000fca0007ffe0ff */
[----:B------:R-:W-:-:S05]  /*5630*/  VIADD R23, R20, 0xffffffff ;  /* 0xffffffff14177836 */ /* 0x000fca0000000000 */
[----:B------:R-:W-:-:S13]  /*5640*/  ISETP.GE.U32.AND P0, PT, R23, 0xfe, PT ;  /* 0x000000fe1700780c */ /* 0x000fda0003f06070 */
[----:B------:R-:W-:Y:S05]  /*5650*/  @!P0 BRA `(.L_x_162) ;  /* 0x0000000000808947 */ /* 0x000fea0003800000 */
[----:B------:R-:W-:-:S13]  /*5660*/  ISETP.GT.AND P0, PT, R20, 0xfe, PT ;  /* 0x000000fe1400780c */ /* 0x000fda0003f04270 */
[----:B------:R-:W-:Y:S05]  /*5670*/  @P0 BRA `(.L_x_163) ;  /* 0x00000000006c0947 */ /* 0x000fea0003800000 */
[----:B------:R-:W-:-:S13]  /*5680*/  ISETP.GE.AND P0, PT, R20, 0x1, PT ;  /* 0x000000011400780c */ /* 0x000fda0003f06270 */
[----:B------:R-:W-:Y:S05]  /*5690*/  @P0 BRA `(.L_x_164) ;  /* 0x0000000000740947 */ /* 0x000fea0003800000 */
[----:B------:R-:W-:Y:S02]  /*56a0*/  ISETP.GE.AND P0, PT, R20, -0x18, PT ;  /* 0xffffffe81400780c */ /* 0x000fe40003f06270 */
[----:B------:R-:W-:-:S11]  /*56b0*/  LOP3.LUT R2, R2, 0x80000000, RZ, 0xc0, !PT ;  /* 0x8000000002027812 */ /* 0x000fd600078ec0ff */
[----:B------:R-:W-:Y:S05]  /*56c0*/  @!P0 BRA `(.L_x_164) ;  /* 0x0000000000688947 */ /* 0x000fea0003800000 */
[CCC-:B------:R-:W-:Y:S01]  /*56d0*/  FFMA.RZ R21, R25.reuse, R0.reuse, R26.reuse ;  /* 0x0000000019157223 */ /* 0x1c0fe2000000c01a */
[CCC-:B------:R-:W-:Y:S01]  /*56e0*/  FFMA.RP R23, R25.reuse, R0.reuse, R26.reuse ;  /* 0x0000000019177223 */ /* 0x1c0fe2000000801a */
[----:B------:R-:W-:Y:S01]  /*56f0*/  FFMA.RM R25, R25, R0, R26 ;  /* 0x0000000019197223 */ /* 0x000fe2000000401a */
[C---:B------:R-:W-:Y:S02]  /*5700*/  IADD3 R0, PT, PT, R20.reuse, 0x20, RZ ;  /* 0x0000002014007810 */ /* 0x040fe40007ffe0ff */
[----:B------:R-:W-:Y:S02]  /*5710*/  LOP3.LUT R21, R21, 0x7fffff, RZ, 0xc0, !PT ;  /* 0x007fffff15157812 */ /* 0x000fe400078ec0ff */
[C---:B------:R-:W-:Y:S02]  /*5720*/  ISETP.NE.AND P4, PT, R20.reuse, RZ, PT ;  /* 0x000000ff1400720c */ /* 0x040fe40003f85270 */
[----:B------:R-:W-:Y:S02]  /*5730*/  LOP3.LUT R21, R21, 0x800000, RZ, 0xfc, !PT ;  /* 0x0080000015157812 */ /* 0x000fe400078efcff */
[----:B------:R-:W-:Y:S01]  /*5740*/  ISETP.NE.AND P1, PT, R20, RZ, PT ;  /* 0x000000ff1400720c */ /* 0x000fe20003f25270 */
[----:B------:R-:W-:Y:S01]  /*5750*/  IMAD.MOV R20, RZ, RZ, -R20 ;  /* 0x000000ffff147224 */ /* 0x000fe200078e0a14 */
[----:B------:R-:W-:-:S02]  /*5760*/  SHF.L.U32 R0, R21, R0, RZ ;  /* 0x0000000015007219 */ /* 0x000fc400000006ff */
[----:B------:R-:W-:Y:S02]  /*5770*/  FSETP.NEU.FTZ.AND P0, PT, R23, R25, PT ;  /* 0x000000191700720b */ /* 0x000fe40003f1d000 */
[----:B------:R-:W-:Y:S02]  /*5780*/  SEL R20, R20, RZ, P4 ;  /* 0x000000ff14147207 */ /* 0x000fe40002000000 */
[----:B------:R-:W-:Y:S02]  /*5790*/  ISETP.NE.AND P1, PT, R0, RZ, P1 ;  /* 0x000000ff0000720c */ /* 0x000fe40000f25270 */
[----:B------:R-:W-:Y:S02]  /*57a0*/  SHF.R.U32.HI R21, RZ, R20, R21 ;  /* 0x00000014ff157219 */ /* 0x000fe40000011615 */
[----:B------:R-:W-:Y:S02]  /*57b0*/  PLOP3.LUT P0, PT, P0, P1, PT, 0xf8, 0x8f ;  /* 0x00000000008f781c */ /* 0x000fe40000703f70 */
[----:B------:R-:W-:-:S02]  /*57c0*/  SHF.R.U32.HI R20, RZ, 0x1, R21 ;  /* 0x00000001ff147819 */ /* 0x000fc40000011615 */
[----:B------:R-:W-:-:S04]  /*57d0*/  SEL R0, RZ, 0x1, !P0 ;  /* 0x00000001ff007807 */ /* 0x000fc80004000000 */
[----:B------:R-:W-:-:S04]  /*57e0*/  LOP3.LUT R0, R0, 0x1, R20, 0xf8, !PT ;  /* 0x0000000100007812 */ /* 0x000fc800078ef814 */
[----:B------:R-:W-:-:S04]  /*57f0*/  LOP3.LUT R0, R0, R21, RZ, 0xc0, !PT ;  /* 0x0000001500007212 */ /* 0x000fc800078ec0ff */
[----:B------:R-:W-:-:S04]  /*5800*/  IADD3 R0, PT, PT, R20, R0, RZ ;  /* 0x0000000014007210 */ /* 0x000fc80007ffe0ff */
[----:B------:R-:W-:Y:S01]  /*5810*/  LOP3.LUT R2, R0, R2, RZ, 0xfc, !PT ;  /* 0x0000000200027212 */ /* 0x000fe200078efcff */
[----:B------:R-:W-:Y:S06]  /*5820*/  BRA `(.L_x_164) ;  /* 0x0000000000107947 */ /* 0x000fec0003800000 */
.L_x_163:
[----:B------:R-:W-:-:S04]  /*5830*/  LOP3.LUT R2, R2, 0x80000000, RZ, 0xc0, !PT ;  /* 0x8000000002027812 */ /* 0x000fc800078ec0ff */
[----:B------:R-:W-:Y:S01]  /*5840*/  LOP3.LUT R2, R2, 0x7f800000, RZ, 0xfc, !PT ;  /* 0x7f80000002027812 */ /* 0x000fe200078efcff */
[----:B------:R-:W-:Y:S06]  /*5850*/  BRA `(.L_x_164) ;  /* 0x0000000000047947 */ /* 0x000fec0003800000 */
.L_x_162:
[----:B------:R-:W-:-:S07]  /*5860*/  IMAD R2, R21, 0x800000, R2 ;  /* 0x0080000015027824 */ /* 0x000fce00078e0202 */
.L_x_164:
[----:B------:R-:W-:Y:S05]  /*5870*/  BSYNC.RECONVERGENT B1 ;  /* 0x0000000000017941 */ /* 0x000fea0003800200 */
.L_x_161:
[----:B------:R-:W-:Y:S01]  /*5880*/  MOV R0, R2 ;  /* 0x0000000200007202 */ /* 0x000fe20000000f00 */
[----:B------:R-:W-:Y:S06]  /*5890*/  BRA `(.L_x_165) ;  /* 0x0000000000207947 */ /* 0x000fec0003800000 */
.L_x_160:
[----:B------:R-:W-:-:S04]  /*58a0*/  LOP3.LUT R0, R2, 0x80000000, R0, 0x48, !PT ;  /* 0x8000000002007812 */ /* 0x000fc800078e4800 */
[----:B------:R-:W-:Y:S01]  /*58b0*/  LOP3.LUT R0, R0, 0x7f800000, RZ, 0xfc, !PT ;  /* 0x7f80000000007812 */ /* 0x000fe200078efcff */
[----:B------:R-:W-:Y:S06]  /*58c0*/  BRA `(.L_x_165) ;  /* 0x0000000000147947 */ /* 0x000fec0003800000 */
.L_x_159:
[----:B------:R-:W-:Y:S01]  /*58d0*/  LOP3.LUT R0, R2, 0x80000000, R0, 0x48, !PT ;  /* 0x8000000002007812 */ /* 0x000fe200078e4800 */
[----:B------:R-:W-:Y:S06]  /*58e0*/  BRA `(.L_x_165) ;  /* 0x00000000000c7947 */ /* 0x000fec0003800000 */
.L_x_158:
[----:B------:R-:W0:Y:S01]  /*58f0*/  MUFU.RSQ R0, -QNAN ;  /* 0xffc0000000007908 */ /* 0x000e220000001400 */
[----:B------:R-:W-:Y:S05]  /*5900*/  BRA `(.L_x_165) ;  /* 0x0000000000047947 */ /* 0x000fea0003800000 */
.L_x_157:
[----:B------:R-:W-:-:S07]  /*5910*/  FADD.FTZ R0, R0, R2 ;  /* 0x0000000200007221 */ /* 0x000fce0000010000 */
.L_x_165:
[----:B------:R-:W-:Y:S05]  /*5920*/  BSYNC.RECONVERGENT B0 ;  /* 0x0000000000007941 */ /* 0x000fea0003800200 */
.L_x_155:
[----:B------:R-:W-:Y:S02]  /*5930*/  IMAD.MOV.U32 R2, RZ, RZ, R3 ;  /* 0x000000ffff027224 */ /* 0x000fe400078e0003 */
[----:B------:R-:W-:-:S04]  /*5940*/  HFMA2 R3, -RZ, RZ, 0, 0 ;  /* 0x00000000ff037431 */ /* 0x000fc800000001ff */
[----:B0-----:R-:W-:Y:S05]  /*5950*/  RET.REL.NODEC R2 `(_Z22bc_gpu_update_edge_AOSILb1EEvPfPKiP14graph_data_aosiiPiPyS0_P15vertex_data_aosS5_mmS2_iiii) ;  /* 0xffffffa402a87950 */ /* 0x001fea0003c3ffff */
.L_x_166:
[----:B------:R-:W-:-:S00]  /*5960*/  BRA `(.L_x_166) ;  /* 0xfffffffc00fc7947 */ /* 0x000fc0000383ffff */
[----:B------:R-:W-:-:S00]  /*5970*/  NOP ;  /* 0x0000000000007918 */ /* 0x000fc00000000000 */
        /* <DEDUP_REMOVED lines=8> */
.L_x_2603:


//--------------------- .text._Z22bc_gpu_update_edge_AOSILb0EEvPfPKiP14graph_data_aosiiPiPyS0_P15vertex_data_aosS5_mmS2_iiii --------------------------
	.section	.text._Z22bc_gpu_update_edge_AOSILb0EEvPfPKiP14graph_data_aosiiPiPyS0_P15vertex_data_aosS5_mmS2_iiii,"ax",@progbits
	.align	128
        .global         _Z22bc_gpu_update_edge_AOSILb0EEvPfPKiP14graph_data_aosiiPiPyS0_P15vertex_data_aosS5_mmS2_iiii
        .type           _Z22bc_gpu_update_edge_AOSILb0EEvPfPKiP14graph_data_aosiiPiPyS0_P15vertex_data_aosS5_mmS2_iiii,@function
        .size           _Z22bc_gpu_update_edge_AOSILb0EEvPfPKiP14graph_data_aosiiPiPyS0_P15vertex_data_aosS5_mmS2_iiii,(.L_x_2604 - _Z22bc_gpu_update_edge_AOSILb0EEvPfPKiP14graph_data_aosiiPiPyS0_P15vertex_data_aosS5_mmS2_iiii)
        .other          _Z22bc_gpu_update_edge_AOSILb0EEvPfPKiP14graph_data_aosiiPiPyS0_P15vertex_data_aosS5_mmS2_iiii,@"STO_CUDA_ENTRY STV_DEFAULT"
_Z22bc_gpu_update_edge_AOSILb0EEvPfPKiP14graph_data_aosiiPiPyS0_P15vertex_data_aosS5_mmS2_iiii:
.text._Z22bc_gpu_update_edge_AOSILb0EEvPfPKiP14graph_data_aosiiPiPyS0_P15vertex_data_aosS5_mmS2_iiii:
        /* <DEDUP_REMOVED lines=15> */
.L_x_321:
[----:B------:R-:W-:Y:S01]  /*00f0*/  ISETP.NE.AND P0, PT, R4, RZ, PT ;  /* 0x000000ff0400720c */ /* 0x000fe20003f05270 */
[----:B------:R-:W-:-:S12]  /*0100*/  BSSY.RECONVERGENT B0, `(.L_x_167) ;  /* 0x000000d000007945 */ /* 0x000fd80003800200 */
[----:B01234-:R-:W-:Y:S05]  /*0110*/  @P0 BRA `(.L_x_168) ;  /* 0x00000000002c0947 */ /* 0x01ffea0003800000 */
[----:B------:R-:W0:Y:S01]  /*0120*/  LDC.64 R2, c[0x0][0x3c0] ;  /* 0x0000f000ff027b82 */ /* 0x000e220000000a00 */
[----:B------:R-:W-:Y:S02]  /*0130*/  HFMA2 R7, -RZ, RZ, 0, 5.9604644775390625e-08 ;  /* 0x00000001ff077431 */ /* 0x000fe400000001ff */
[----:B0-----:R-:W-:-:S06]  /*0140*/  IMAD.WIDE.U32 R2, R5, 0x4, R2 ;  /* 0x0000000405027825 */ /* 0x001fcc00078e0002 */
        /* <DEDUP_REMOVED lines=8> */
.L_x_168:
[----:B------:R-:W-:Y:S05]  /*01d0*/  BSYNC.RECONVERGENT B0 ;  /* 0x0000000000007941 */ /* 0x000fea0003800200 */
.L_x_167:
        /* <DEDUP_REMOVED lines=14> */
[----:B------:R-:W2:Y:S01]  /*02c0*/  LDC.64 R14, c[0x0][0x3a8] ;  /* 0x0000ea00ff0e7b82 */ /* 0x000ea20000000a00 */
[----:B-1----:R-:W-:-:S02]  /*02d0*/  IMAD R19, R5, UR7, RZ ;  /* 0x0000000705137c24 */ /* 0x002fc4000f8e02ff */
[----:B0-----:R-:W-:-:S05]  /*02e0*/  IMAD.WIDE.U32 R8, R5, UR6, R8 ;  /* 0x0000000605087c25 */ /* 0x001fca000f8e0008 */
[----:B------:R-:W0:Y:S01]  /*02f0*/  LDC.64 R16, c[0x0][0x3b0] ;  /* 0x0000ec00ff107b82 */ /* 0x000e220000000a00 */
[----:B------:R-:W-:-:S03]  /*0300*/  IADD3 R9, PT, PT, R9, R19, RZ ;  /* 0x0000001309097210 */ /* 0x000fc60007ffe0ff */
[----:B---3--:R-:W-:-:S04]  /*0310*/  IMAD.WIDE R12, R3, 0x4, R8 ;  /* 0x00000004030c7825 */ /* 0x008fc800078e0208 */
[----:B------:R-:W-:Y:S02]  /*0320*/  IMAD.WIDE R10, R2, 0x4, R8 ;  /* 0x00000004020a7825 */ /* 0x000fe400078e0208 */
[----:B------:R-:W3:Y:S04]  /*0330*/  LDG.E R13, desc[UR8][R12.64] ;  /* 0x000000080c0d7981 */ /* 0x000ee8000c1e1900 */
[----:B------:R1:W3:Y:S01]  /*0340*/  LDG.E R0, desc[UR8][R10.64] ;  /* 0x000000080a007981 */ /* 0x0002e2000c1e1900 */
[----:B--2---:R-:W-:-:S04]  /*0350*/  IMAD.WIDE.U32 R14, R5, UR14, R14 ;  /* 0x0000000e050e7c25 */ /* 0x004fc8000f8e000e */
[----:B0-----:R-:W-:-:S04]  /*0360*/  IMAD.WIDE.U32 R16, R5, UR6, R16 ;  /* 0x0000000605107c25 */ /* 0x001fc8000f8e0010 */
[----:B------:R-:W-:Y:S01]  /*0370*/  IMAD.IADD R17, R19, 0x1, R17 ;  /* 0x0000000113117824 */ /* 0x000fe200078e0211 */
[----:B-1----:R-:W-:Y:S01]  /*0380*/  MOV R10, R14 ;  /* 0x0000000e000a7202 */ /* 0x002fe20000000f00 */
        /* <DEDUP_REMOVED lines=23> */
.L_x_172:
[----:B------:R-:W-:Y:S01]  /*0500*/  ISETP.GT.AND P0, PT, R0, R13, PT ;  /* 0x0000000d0000720c */ /* 0x000fe20003f04270 */
[----:B------:R-:W-:Y:S01]  /*0510*/  IMAD.MOV.U32 R0, RZ, RZ, 0x2 ;  /* 0x00000002ff007424 */ /* 0x000fe200078e00ff */
[----:B------:R-:W-:Y:S01]  /*0520*/  MOV R8, R3 ;  /* 0x0000000300087202 */ /* 0x000fe20000000f00 */
[----:B------:R-:W-:-:S03]  /*0530*/  IMAD.MOV.U32 R9, RZ, RZ, R2 ;  /* 0x000000ffff097224 */ /* 0x000fc600078e0002 */
[----:B------:R3:W-:Y:S07]  /*0540*/  STS [R7+0x4], R0 ;  /* 0x0000040007007388 */ /* 0x0007ee0000000800 */
[----:B------:R3:W-:Y:S04]  /*0550*/  @P0 STS.64 [R7+0x8], R2 ;  /* 0x0000080207000388 */ /* 0x0007e80000000a00 */
[----:B------:R3:W-:Y:S02]  /*0560*/  @!P0 STS.64 [R7+0x8], R8 ;  /* 0x0000080807008388 */ /* 0x0007e40000000a00 */
.L_x_171:
[----:B------:R-:W-:Y:S05]  /*0570*/  BSYNC.RECONVERGENT B0 ;  /* 0x0000000000007941 */ /* 0x000fea0003800200 */
.L_x_170:
        /* <DEDUP_REMOVED lines=8> */
[----:B------:R-:W0:Y:S01]  /*0600*/  LDCU UR6, c[0x0][0x398] ;  /* 0x00007300ff0677ac */ /* 0x000e220008000800 */
[----:B------:R-:W-:Y:S01]  /*0610*/  BSSY.RECONVERGENT B0, `(.L_x_176) ;  /* 0x0000026000007945 */ /* 0x000fe20003800200 */
[C---:B------:R-:W-:Y:S02]  /*0620*/  ISETP.NE.AND P2, PT, R4.reuse, RZ, PT ;  /* 0x000000ff0400720c */ /* 0x040fe40003f45270 */
[----:B0-----:R-:W-:-:S13]  /*0630*/  ISETP.GE.AND P0, PT, R4, UR6, PT ;  /* 0x0000000604007c0c */ /* 0x001fda000bf06270 */
[----:B------:R-:W-:Y:S05]  /*0640*/  @P0 BRA `(.L_x_177) ;  /* 0x0000000000880947 */ /* 0x000fea0003800000 */
[----:B------:R0:W1:Y:S01]  /*0650*/  LDS.64 R2, [R7+0x18] ;  /* 0x0000180007027984 */ /* 0x0000620000000a00 */
[----:B------:R-:W-:-:S07]  /*0660*/  IMAD.MOV.U32 R0, RZ, RZ, R4 ;  /* 0x000000ffff007224 */ /* 0x000fce00078e0004 */
.L_x_178:
[----:B------:R-:W0:Y:S01]  /*0670*/  LDCU UR6, c[0x0][0x398] ;  /* 0x00007300ff0677ac */ /* 0x000e220008000800 */
[----:B------:R-:W-:Y:S01]  /*0680*/  ISETP.NE.AND P0, PT, R0, R10, PT ;  /* 0x0000000a0000720c */ /* 0x000fe20003f05270 */
[----:B------:R-:W2:-:S12]  /*0690*/  LDCU.64 UR14, c[0x0][0x3b8] ;  /* 0x00007700ff0e77ac */ /* 0x000e980008000a00 */
[----:B------:R-:W-:Y:S01]  /*06a0*/  @!P0 MOV R25, 0xffffffff ;  /* 0xffffffff00198802 */ /* 0x000fe20000000f00 */
[----:B-1----:R-:W-:Y:S01]  /*06b0*/  @!P0 IMAD.WIDE R16, R10, 0x8, R2 ;  /* 0x000000080a108825 */ /* 0x002fe200078e0202 */
[----:B0-----:R-:W-:-:S03]  /*06c0*/  @!P0 MOV R7, UR6 ;  /* 0x0000000600078c02 */ /* 0x001fc60008000f00 */
[----:B------:R-:W-:-:S04]  /*06d0*/  @!P0 IMAD.WIDE R18, R11, 0x8, R2 ;  /* 0x000000080b128825 */ /* 0x000fc800078e0202 */
[----:B--2---:R-:W-:Y:S02]  /*06e0*/  @!P0 IMAD.U32 R8, RZ, RZ, UR14 ;  /* 0x0000000eff088e24 */ /* 0x004fe4000f8e00ff */
[----:B------:R-:W-:Y:S02]  /*06f0*/  @!P0 IMAD.U32 R9, RZ, RZ, UR15 ;  /* 0x0000000fff098e24 */ /* 0x000fe4000f8e00ff */
[----:B------:R-:W-:-:S04]  /*0700*/  @!P0 IMAD R13, R7, UR11, R10 ;  /* 0x0000000b070d8c24 */ /* 0x000fc8000f8e020a */
[----:B------:R-:W-:-:S05]  /*0710*/  @!P0 IMAD.WIDE.U32 R12, R13, 0x28, R8 ;  /* 0x000000280d0c8825 */ /* 0x000fca00078e0008 */
[----:B------:R2:W-:Y:S04]  /*0720*/  @!P0 STG.E desc[UR8][R12.64], R25 ;  /* 0x000000190c008986 */ /* 0x0005e8000c101908 */
[----:B------:R-:W3:Y:S04]  /*0730*/  @!P0 LD.E.64 R16, desc[UR8][R16.64] ;  /* 0x0000000810108980 */ /* 0x000ee8000c101b00 */
[----:B------:R-:W3:Y:S01]  /*0740*/  @!P0 LD.E.64 R18, desc[UR8][R18.64] ;  /* 0x0000000812128980 */ /* 0x000ee2000c101b00 */
[----:B------:R-:W-:Y:S01]  /*0750*/  @P0 IMAD.U32 R7, RZ, RZ, UR6 ;  /* 0x00000006ff070e24 */ /* 0x000fe2000f8e00ff */
[----:B------:R-:W-:Y:S01]  /*0760*/  @P0 MOV R9, UR15 ;  /* 0x0000000f00090c02 */ /* 0x000fe20008000f00 */
[----:B------:R-:W-:-:S02]  /*0770*/  @P0 IMAD.U32 R8, RZ, RZ, UR14 ;  /* 0x0000000eff080e24 */ /* 0x000fc4000f8e00ff */
[----:B------:R-:W-:Y:S02]  /*0780*/  @P0 IMAD R15, R7, UR11, R0 ;  /* 0x0000000b070f0c24 */ /* 0x000fe4000f8e0200 */
[----:B------:R-:W-:-:S04]  /*0790*/  @P0 IMAD.WIDE R20, R0, 0x8, R2 ;  /* 0x0000000800140825 */ /* 0x000fc800078e0202 */
[----:B------:R-:W-:Y:S01]  /*07a0*/  @P0 IMAD.WIDE.U32 R14, R15, 0x28, R8 ;  /* 0x000000280f0e0825 */ /* 0x000fe200078e0008 */
[----:B---3--:R-:W-:-:S05]  /*07b0*/  @!P0 IADD3 R22, P1, PT, R16, R18, RZ ;  /* 0x0000001210168210 */ /* 0x008fca0007f3e0ff */
[----:B------:R-:W-:-:S05]  /*07c0*/  @!P0 IMAD.X R23, R17, 0x1, R19, P1 ;  /* 0x0000000111178824 */ /* 0x000fca00008e0613 */
[----:B------:R2:W-:Y:S04]  /*07d0*/  @!P0 STG.E.64 desc[UR8][R12.64+0x8], R22 ;  /* 0x000008160c008986 */ /* 0x0005e8000c101b08 */
[----:B------:R2:W-:Y:S04]  /*07e0*/  @P0 STG.E desc[UR8][R14.64], RZ ;  /* 0x000000ff0e000986 */ /* 0x0005e8000c101908 */
[----:B------:R-:W3:Y:S01]  /*07f0*/  @P0 LD.E.64 R20, desc[UR8][R20.64] ;  /* 0x0000000814140980 */ /* 0x000ee2000c101b00 */
[----:B------:R-:W-:Y:S02]  /*0800*/  IMAD R17, R7, UR11, R0 ;  /* 0x0000000b07117c24 */ /* 0x000fe4000f8e0200 */
[----:B------:R-:W-:-:S02]  /*0810*/  VIADD R0, R0, UR10 ;  /* 0x0000000a00007c36 */ /* 0x000fc40008000000 */
[----:B------:R-:W-:Y:S01]  /*0820*/  IMAD.WIDE.U32 R8, R17, 0x28, R8 ;  /* 0x0000002811087825 */ /* 0x000fe200078e0008 */
[----:B---3--:R2:W-:Y:S02]  /*0830*/  @P0 STG.E.64 desc[UR8][R14.64+0x8], R20 ;  /* 0x000008140e000986 */ /* 0x0085e4000c101b08 */
[----:B------:R-:W-:Y:S02]  /*0840*/  ISETP.GE.AND P0, PT, R0, R7, PT ;  /* 0x000000070000720c */ /* 0x000fe40003f06270 */
[----:B------:R2:W-:Y:S11]  /*0850*/  STG.E desc[UR8][R8.64+0x10], RZ ;  /* 0x000010ff08007986 */ /* 0x0005f6000c101908 */
[----:B--2---:R-:W-:Y:S05]  /*0860*/  @!P0 BRA `(.L_x_178) ;  /* 0xfffffffc00808947 */ /* 0x004fea000383ffff */
.L_x_177:
[----:B------:R-:W-:Y:S05]  /*0870*/  BSYNC.RECONVERGENT B0 ;  /* 0x0000000000007941 */ /* 0x000fea0003800200 */
.L_x_176:
        /* <DEDUP_REMOVED lines=11> */
.L_x_180:
[----:B------:R-:W-:Y:S05]  /*0930*/  BSYNC.RECONVERGENT B0 ;  /* 0x0000000000007941 */ /* 0x000fea0003800200 */
.L_x_179:
        /* <DEDUP_REMOVED lines=8> */
.L_x_186:
[----:B-1----:R-:W1:Y:S01]  /*09c0*/  S2R R3, SR_CgaCtaId ;  /* 0x0000000000037919 */ /* 0x002e620000008800 */
[----:B------:R-:W-:Y:S01]  /*09d0*/  BAR.SYNC.DEFER_BLOCKING 0x0 ;  /* 0x0000000000007b1d */ /* 0x000fe20000010000 */
[----:B------:R-:W-:Y:S01]  /*09e0*/  ISETP.GE.AND P0, PT, R4, UR4, PT ;  /* 0x0000000404007c0c */ /* 0x000fe2000bf06270 */
[----:B------:R-:W-:Y:S01]  /*09f0*/  IMAD.MOV.U32 R7, RZ, RZ, 0x1 ;  /* 0x00000001ff077424 */ /* 0x000fe200078e00ff */
[----:B------:R-:W-:-:S04]  /*0a00*/  MOV R0, 0x400 ;  /* 0x0000040000007802 */ /* 0x000fc80000000f00 */
[----:B-12---:R-:W-:-:S05]  /*0a10*/  LEA R14, R3, R0, 0x18 ;  /* 0x00000000030e7211 */ /* 0x006fca00078ec0ff */
[----:B------:R1:W-:Y:S01]  /*0a20*/  STS.U8 [R14+0x2c], R7 ;  /* 0x00002c070e007388 */ /* 0x0003e20000000000 */
[----:B------:R-:W-:Y:S06]  /*0a30*/  BAR.SYNC.DEFER_BLOCKING 0x0 ;  /* 0x0000000000007b1d */ /* 0x000fec0000010000 */
[----:B------:R-:W-:Y:S05]  /*0a40*/  @P0 BRA `(.L_x_182) ;  /* 0x0000000000a80947 */ /* 0x000fea0003800000 */
[----:B------:R2:W3:Y:S01]  /*0a50*/  LDS R0, [R14+0x28] ;  /* 0x000028000e007984 */ /* 0x0004e20000000800 */
[----:B-1----:R-:W1:Y:S01]  /*0a60*/  LDC R7, c[0x0][0x398] ;  /* 0x0000e600ff077b82 */ /* 0x002e620000000800 */
[----:B------:R-:W-:Y:S02]  /*0a70*/  IMAD.MOV.U32 R17, RZ, RZ, R4 ;  /* 0x000000ffff117224 */ /* 0x000fe400078e0004 */
[----:B------:R2:W4:Y:S05]  /*0a80*/  LDS.128 R8, [R14+0x10] ;  /* 0x000010000e087984 */ /* 0x00052a0000000c00 */
[----:B0-----:R-:W0:Y:S08]  /*0a90*/  LDC.64 R2, c[0x0][0x3b8] ;  /* 0x0000ee00ff027b82 */ /* 0x001e300000000a00 */
[----:B--2---:R-:W0:Y:S02]  /*0aa0*/  LDC.64 R12, c[0x0][0x390] ;  /* 0x0000e400ff0c7b82 */ /* 0x004e240000000a00 */
.L_x_185:
[----:B0-----:R-:W-:-:S05]  /*0ab0*/  IMAD.WIDE R20, R17, 0x8, R12 ;  /* 0x0000000811147825 */ /* 0x001fca00078e020c */
[----:B------:R-:W4:Y:S02]  /*0ac0*/  LDG.E R19, desc[UR8][R20.64] ;  /* 0x0000000814137981 */ /* 0x000f24000c1e1900 */
[----:B--2-4-:R-:W-:-:S06]  /*0ad0*/  IMAD.WIDE R14, R19, 0x4, R8 ;  /* 0x00000004130e7825 */ /* 0x014fcc00078e0208 */
[----:B------:R-:W3:Y:S01]  /*0ae0*/  LD.E R15, desc[UR8][R14.64] ;  /* 0x000000080e0f7980 */ /* 0x000ee2000c101900 */
[----:B------:R-:W-:Y:S01]  /*0af0*/  IADD3 R17, PT, PT, R17, UR10, RZ ;  /* 0x0000000a11117c10 */ /* 0x000fe2000fffe0ff */
[----:B------:R-:W-:Y:S05]  /*0b00*/  YIELD ;  /* 0x0000000000007946 */ /* 0x000fea0003800000 */
[----:B------:R-:W-:Y:S01]  /*0b10*/  BSSY.RECONVERGENT B0, `(.L_x_183) ;  /* 0x000001c000007945 */ /* 0x000fe20003800200 */
[----:B------:R-:W-:Y:S02]  /*0b20*/  ISETP.GE.AND P1, PT, R17, UR4, PT ;  /* 0x0000000411007c0c */ /* 0x000fe4000bf26270 */
[----:B---3--:R-:W-:-:S13]  /*0b30*/  ISETP.NE.AND P0, PT, R15, R0, PT ;  /* 0x000000000f00720c */ /* 0x008fda0003f05270 */
[----:B------:R-:W-:Y:S05]  /*0b40*/  @P0 BRA `(.L_x_184) ;  /* 0x0000000000600947 */ /* 0x000fea0003800000 */
[----:B------:R-:W2:Y:S02]  /*0b50*/  LDG.E R20, desc[UR8][R20.64+0x4] ;  /* 0x0000040814147981 */ /* 0x000ea4000c1e1900 */
[----:B--2---:R-:W-:-:S06]  /*0b60*/  IMAD.WIDE R14, R20, 0x4, R8 ;  /* 0x00000004140e7825 */ /* 0x004fcc00078e0208 */
[----:B------:R-:W2:Y:S01]  /*0b70*/  LD.E R14, desc[UR8][R14.64] ;  /* 0x000000080e0e7980 */ /* 0x000ea2000c101900 */
[----:B------:R-:W-:-:S05]  /*0b80*/  VIADD R23, R0, 0x1 ;  /* 0x0000000100177836 */ /* 0x000fca0000000000 */
[----:B--2---:R-:W-:-:S13]  /*0b90*/  ISETP.NE.AND P0, PT, R14, R23, PT ;  /* 0x000000170e00720c */ /* 0x004fda0003f05270 */
[----:B------:R-:W-:Y:S05]  /*0ba0*/  @P0 BRA `(.L_x_184) ;  /* 0x0000000000480947 */ /* 0x000fea0003800000 */
[----:B-1----:R-:W-:-:S04]  /*0bb0*/  IMAD R15, R7, UR11, R20 ;  /* 0x0000000b070f7c24 */ /* 0x002fc8000f8e0214 */
[----:B------:R-:W-:-:S05]  /*0bc0*/  IMAD.WIDE.U32 R14, R15, 0x28, R2 ;  /* 0x000000280f0e7825 */ /* 0x000fca00078e0002 */
[----:B------:R-:W2:Y:S01]  /*0bd0*/  LDG.E R16, desc[UR8][R14.64] ;  /* 0x000000080e107981 */ /* 0x000ea2000c1e1900 */
[----:B------:R-:W-:Y:S02]  /*0be0*/  IMAD R21, R7, UR11, R19 ;  /* 0x0000000b07157c24 */ /* 0x000fe4000f8e0213 */
[----:B------:R-:W-:-:S04]  /*0bf0*/  IMAD.WIDE R18, R19, 0x8, R10 ;  /* 0x0000000813127825 */ /* 0x000fc800078e020a */
[----:B------:R-:W-:Y:S01]  /*0c00*/  IMAD.WIDE.U32 R20, R21, 0x28, R2 ;  /* 0x0000002815147825 */ /* 0x000fe200078e0002 */
[----:B--2---:R-:W-:-:S13]  /*0c10*/  ISETP.NE.AND P0, PT, R16, RZ, PT ;  /* 0x000000ff1000720c */ /* 0x004fda0003f05270 */
[----:B------:R-:W0:Y:S01]  /*0c20*/  @!P0 S2R R23, SR_CgaCtaId ;  /* 0x0000000000178919 */ /* 0x000e220000008800 */
[----:B------:R-:W-:Y:S01]  /*0c30*/  @!P0 MOV R16, 0x400 ;  /* 0x0000040000108802 */ /* 0x000fe20000000f00 */
[----:B------:R-:W-:-:S05]  /*0c40*/  @!P0 IMAD.MOV.U32 R25, RZ, RZ, -0x1 ;  /* 0xffffffffff198424 */ /* 0x000fca00078e00ff */
[----:B------:R2:W-:Y:S04]  /*0c50*/  @!P0 STG.E desc[UR8][R14.64], R25 ;  /* 0x000000190e008986 */ /* 0x0005e8000c101908 */
[----:B------:R-:W3:Y:S01]  /*0c60*/  LDG.E.64 R20, desc[UR8][R20.64+0x8] ;  /* 0x0000080814147981 */ /* 0x000ee2000c1e1b00 */
[----:B0-----:R-:W-:-:S05]  /*0c70*/  @!P0 LEA R16, R23, R16, 0x18 ;  /* 0x0000001017108211 */ /* 0x001fca00078ec0ff */
[----:B------:R2:W-:Y:S04]  /*0c80*/  @!P0 STS.U8 [R16+0x2c], RZ ;  /* 0x00002cff10008388 */ /* 0x0005e80000000000 */
[----:B------:R-:W3:Y:S02]  /*0c90*/  LD.E.64 R18, desc[UR8][R18.64] ;  /* 0x0000000812127980 */ /* 0x000ee4000c101b00 */
[----:B---3--:R-:W-:-:S04]  /*0ca0*/  IADD3 R22, P0, PT, R20, -R18, RZ ;  /* 0x8000001214167210 */ /* 0x008fc80007f1e0ff */
[----:B------:R-:W-:-:S05]  /*0cb0*/  IADD3.X R23, PT, PT, R21, ~R19, RZ, P0, !PT ;  /* 0x8000001315177210 */ /* 0x000fca00007fe4ff */
[----:B------:R2:W-:Y:S04]  /*0cc0*/  REDG.E.ADD.64.STRONG.GPU desc[UR8][R14.64+0x8], R22 ;  /* 0x000008160e00798e */ /* 0x0005e8000c12e508 */
.L_x_184:
[----:B------:R-:W-:Y:S05]  /*0cd0*/  BSYNC.RECONVERGENT B0 ;  /* 0x0000000000007941 */ /* 0x000fea0003800200 */
.L_x_183:
[----:B------:R-:W-:Y:S05]  /*0ce0*/  @!P1 BRA `(.L_x_185) ;  /* 0xfffffffc00709947 */ /* 0x000fea000383ffff */
.L_x_182:
[----:B------:R-:W-:Y:S05]  /*0cf0*/  WARPSYNC.ALL ;  /* 0x0000000000007948 */ /* 0x000fea0003800000 */
[----:B------:R-:W3:Y:S08]  /*0d00*/  S2UR UR7, SR_CgaCtaId ;  /* 0x00000000000779c3 */ /* 0x000ef00000008800 */
[----:B------:R-:W-:Y:S06]  /*0d10*/  BAR.SYNC.DEFER_BLOCKING 0x0 ;  /* 0x0000000000007b1d */ /* 0x000fec0000010000 */
[----:B------:R-:W-:-:S02]  /*0d20*/  UMOV UR6, 0x400 ;  /* 0x0000040000067882 */ /* 0x000fc40000000000 */
[----:B---3--:R-:W-:-:S06]  /*0d30*/  ULEA UR6, UR7, UR6, 0x18 ;  /* 0x0000000607067291 */ /* 0x008fcc000f8ec0ff */
[----:B------:R-:W-:-:S05]  /*0d40*/  IMAD.U32 R3, RZ, RZ, UR6 ;  /* 0x00000006ff037e24 */ /* 0x000fca000f8e00ff */
[----:B------:R-:W3:Y:S04]  /*0d50*/  LDS R0, [R3+0x28] ;  /* 0x0000280003007984 */ /* 0x000ee80000000800 */
[----:B0-----:R-:W0:Y:S01]  /*0d60*/  LDS.U8 R2, [R3+0x2c] ;  /* 0x00002c0003027984 */ /* 0x001e220000000000 */
[----:B---3--:R-:W-:Y:S01]  /*0d70*/  VIADD R0, R0, 0x1 ;  /* 0x0000000100007836 */ /* 0x008fe20000000000 */
[----:B0-----:R-:W-:-:S04]  /*0d80*/  ISETP.NE.AND P0, PT, R2, RZ, PT ;  /* 0x000000ff0200720c */ /* 0x001fc80003f05270 */
[----:B------:R3:W-:Y:S09]  /*0d90*/  STS [R3+0x28], R0 ;  /* 0x0000280003007388 */ /* 0x0007f20000000800 */
[----:B---3--:R-:W-:Y:S05]  /*0da0*/  @!P0 BRA `(.L_x_186) ;  /* 0xfffffffc00048947 */ /* 0x008fea000383ffff */
.L_x_181:
[----:B------:R-:W-:Y:S06]  /*0db0*/  BAR.SYNC.DEFER_BLOCKING 0x0 ;  /* 0x0000000000007b1d */ /* 0x000fec0000010000 */
[----:B0-----:R-:W0:Y:S02]  /*0dc0*/  LDS R2, [R3+0x28] ;  /* 0x0000280003027984 */ /* 0x001e240000000800 */
[C---:B0-----:R-:W-:Y:S02]  /*0dd0*/  IADD3 R0, PT, PT, R2.reuse, -0x1, RZ ;  /* 0xffffffff02007810 */ /* 0x041fe40007ffe0ff */
[----:B------:R-:W-:-:S03]  /*0de0*/  ISETP.GE.AND P0, PT, R2, 0x3, PT ;  /* 0x000000030200780c */ /* 0x000fc60003f06270 */
[----:B------:R0:W-:Y:S10]  /*0df0*/  STS [R3+0x28], R0 ;  /* 0x0000280003007388 */ /* 0x0001f40000000800 */
[----:B0-----:R-:W-:Y:S05]  /*0e00*/  @!P0 BRA `(.L_x_187) ;  /* 0x0000000400f88947 */ /* 0x001fea0003800000 */
.L_x_200:
[----:B------:R-:W-:-:S13]  /*0e10*/  ISETP.GE.AND P0, PT, R4, UR4, PT ;  /* 0x0000000404007c0c */ /* 0x000fda000bf06270 */
[----:B0--3--:R-:W-:Y:S05]  /*0e20*/  @P0 BRA `(.L_x_188) ;  /* 0x0000000400c80947 */ /* 0x009fea0003800000 */
[----:B------:R-:W0:Y:S01]  /*0e30*/  S2UR UR7, SR_CgaCtaId ;  /* 0x00000000000779c3 */ /* 0x000e220000008800 */
[----:B------:R-:W-:Y:S01]  /*0e40*/  UMOV UR6, 0x400 ;  /* 0x0000040000067882 */ /* 0x000fe20000000000 */
[----:B------:R-:W-:-:S06]  /*0e50*/  IMAD.MOV.U32 R8, RZ, RZ, R4 ;  /* 0x000000ffff087224 */ /* 0x000fcc00078e0004 */
[----:B-1----:R-:W1:Y:S08]  /*0e60*/  LDC R7, c[0x0][0x398] ;  /* 0x0000e600ff077b82 */ /* 0x002e700000000800 */
[----:B------:R-:W3:Y:S01]  /*0e70*/  LDC.64 R12, c[0x0][0x3b8] ;  /* 0x0000ee00ff0c7b82 */ /* 0x000ee20000000a00 */
[----:B0-----:R-:W-:-:S07]  /*0e80*/  ULEA UR6, UR7, UR6, 0x18 ;  /* 0x0000000607067291 */ /* 0x001fce000f8ec0ff */
[----:B--2---:R-:W0:Y:S02]  /*0e90*/  LDC.64 R14, c[0x0][0x390] ;  /* 0x0000e400ff0e7b82 */ /* 0x004e240000000a00 */
[----:B------:R-:W2:Y:S03]  /*0ea0*/  LDS.64 R2, [UR6+0x10] ;  /* 0x00001006ff027984 */ /* 0x000ea60008000a00 */
.L_x_199:
[----:B0-----:R-:W-:-:S05]  /*0eb0*/  IMAD.WIDE R18, R8, 0x8, R14 ;  /* 0x0000000808127825 */ /* 0x001fca00078e020e */
[----:B--2---:R-:W2:Y:S02]  /*0ec0*/  LDG.E R9, desc[UR8][R18.64] ;  /* 0x0000000812097981 */ /* 0x004ea4000c1e1900 */
[----:B--2-4-:R-:W-:-:S06]  /*0ed0*/  IMAD.WIDE R10, R9, 0x4, R2 ;  /* 0x00000004090a7825 */ /* 0x014fcc00078e0202 */
        /* <DEDUP_REMOVED lines=9> */
[----:B------:R-:W2:Y:S01]  /*0f70*/  LD.E R16, desc[UR8][R16.64] ;  /* 0x0000000810107980 */ /* 0x000ea2000c101900 */
[----:B------:R-:W-:-:S04]  /*0f80*/  IADD3 R11, PT, PT, R0, -0x1, RZ ;  /* 0xffffffff000b7810 */ /* 0x000fc80007ffe0ff */
[----:B--2---:R-:W-:-:S13]  /*0f90*/  ISETP.NE.AND P0, PT, R16, R11, PT ;  /* 0x0000000b1000720c */ /* 0x004fda0003f05270 */
[----:B------:R-:W-:Y:S05]  /*0fa0*/  @P0 BRA `(.L_x_190) ;  /* 0x0000000400600947 */ /* 0x000fea0003800000 */
[----:B-1----:R-:W-:-:S04]  /*0fb0*/  IMAD R17, R7, UR11, R10 ;  /* 0x0000000b07117c24 */ /* 0x002fc8000f8e020a */
[----:B---3--:R-:W-:-:S05]  /*0fc0*/  IMAD.WIDE.U32 R16, R17, 0x28, R12 ;  /* 0x0000002811107825 */ /* 0x008fca00078e000c */
        /* <DEDUP_REMOVED lines=18> */
.L_x_192:
[----:B------:R-:W-:Y:S05]  /*10f0*/  BSYNC.RECONVERGENT B0 ;  /* 0x0000000000007941 */ /* 0x000fea0003800200 */
.L_x_191:
        /* <DEDUP_REMOVED lines=13> */
[----:B------:R-:W-:Y:S02]  /*11d0*/  MOV R3, R19 ;  /* 0x0000001300037202 */ /* 0x000fe40000000f00 */
[----:B------:R-:W-:-:S07]  /*11e0*/  MOV R2, 0x1200 ;  /* 0x0000120000027802 */ /* 0x000fce0000000f00 */
[----:B------:R-:W-:Y:S05]  /*11f0*/  CALL.REL.NOINC `($__internal_1_$__cuda_sm3x_div_rn_noftz_f32_slowpath) ;  /* 0x0000004000507944 */ /* 0x000fea0003c00000 */
[----:B------:R-:W-:-:S07]  /*1200*/  IMAD.MOV.U32 R20, RZ, RZ, R0 ;  /* 0x000000ffff147224 */ /* 0x000fce00078e0000 */
.L_x_194:
[----:B------:R-:W-:Y:S05]  /*1210*/  BSYNC.RECONVERGENT B3 ;  /* 0x0000000000037941 */ /* 0x000fea0003800200 */
.L_x_193:
        /* <DEDUP_REMOVED lines=31> */
[----:B------:R-:W-:Y:S05]  /*1410*/  CALL.REL.NOINC `($__internal_1_$__cuda_sm3x_div_rn_noftz_f32_slowpath) ;  /* 0x0000003c00c87944 */ /* 0x000fea0003c00000 */
[----:B------:R-:W-:-:S07]  /*1420*/  IMAD.MOV.U32 R10, RZ, RZ, R0 ;  /* 0x000000ffff0a7224 */ /* 0x000fce00078e0000 */
.L_x_198:
[----:B------:R-:W-:Y:S05]  /*1430*/  BSYNC.RECONVERGENT B4 ;  /* 0x0000000000047941 */ /* 0x000fea0003800200 */
.L_x_197:
        /* <DEDUP_REMOVED lines=8> */
.L_x_196:
[----:B------:R-:W-:Y:S05]  /*14c0*/  BSYNC.RECONVERGENT B3 ;  /* 0x0000000000037941 */ /* 0x000fea0003800200 */
.L_x_195:
[----:B------:R0:W-:Y:S01]  /*14d0*/  REDG.E.ADD.F32.FTZ.RN.STRONG.GPU desc[UR8][R16.64+0x10], R11 ;  /* 0x0000100b100079a6 */ /* 0x0001e2000c12f308 */
[----:B------:R-:W1:Y:S01]  /*14e0*/  S2UR UR7, SR_CgaCtaId ;  /* 0x00000000000779c3 */ /* 0x000e620000008800 */
[----:B------:R-:W-:Y:S02]  /*14f0*/  UMOV UR6, 0x400 ;  /* 0x0000040000067882 */ /* 0x000fe40000000000 */
[----:B-1----:R-:W-:-:S09]  /*1500*/  ULEA UR6, UR7, UR6, 0x18 ;  /* 0x0000000607067291 */ /* 0x002fd2000f8ec0ff */
[----:B------:R-:W2:Y:S04]  /*1510*/  LDS R0, [UR6+0x28] ;  /* 0x00002806ff007984 */ /* 0x000ea80008000800 */
[----:B0-----:R-:W4:Y:S02]  /*1520*/  LDS.64 R2, [UR6+0x10] ;  /* 0x00001006ff027984 */ /* 0x001f240008000a00 */
.L_x_190:
[----:B------:R-:W-:Y:S05]  /*1530*/  BSYNC.RECONVERGENT B2 ;  /* 0x0000000000027941 */ /* 0x000fea0003800200 */
.L_x_189:
[----:B------:R-:W-:Y:S05]  /*1540*/  @!P2 BRA `(.L_x_199) ;  /* 0xfffffff80058a947 */ /* 0x000fea000383ffff */
.L_x_188:
[----:B------:R-:W-:Y:S05]  /*1550*/  WARPSYNC.ALL ;  /* 0x0000000000007948 */ /* 0x000fea0003800000 */
[----:B------:R-:W0:Y:S08]  /*1560*/  S2UR UR7, SR_CgaCtaId ;  /* 0x00000000000779c3 */ /* 0x000e300000008800 */
[----:B------:R-:W-:Y:S06]  /*1570*/  BAR.SYNC.DEFER_BLOCKING 0x0 ;  /* 0x0000000000007b1d */ /* 0x000fec0000010000 */
[----:B------:R-:W-:-:S02]  /*1580*/  UMOV UR6, 0x400 ;  /* 0x0000040000067882 */ /* 0x000fc40000000000 */
[----:B0-----:R-:W-:-:S09]  /*1590*/  ULEA UR6, UR7, UR6, 0x18 ;  /* 0x0000000607067291 */ /* 0x001fd2000f8ec0ff */
[----:B----4-:R-:W0:Y:S02]  /*15a0*/  LDS R2, [UR6+0x28] ;  /* 0x00002806ff027984 */ /* 0x010e240008000800 */
[C---:B0-----:R-:W-:Y:S02]  /*15b0*/  ISETP.GT.AND P0, PT, R2.reuse, 0x2, PT ;  /* 0x000000020200780c */ /* 0x041fe40003f04270 */
[----:B--2---:R-:W-:-:S05]  /*15c0*/  IADD3 R0, PT, PT, R2, -0x1, RZ ;  /* 0xffffffff02007810 */ /* 0x004fca0007ffe0ff */
[----:B------:R0:W-:Y:S06]  /*15d0*/  STS [UR6+0x28], R0 ;  /* 0x00002800ff007988 */ /* 0x0001ec0008000806 */
[----:B------:R-:W-:Y:S05]  /*15e0*/  @P0 BRA `(.L_x_200) ;  /* 0xfffffff800080947 */ /* 0x000fea000383ffff */
.L_x_187:
[----:B------:R-:W4:Y:S02]  /*15f0*/  LDCU UR6, c[0x0][0x398] ;  /* 0x00007300ff0677ac */ /* 0x000f240008000800 */
[----:B----4-:R-:W-:-:S13]  /*1600*/  ISETP.GE.AND P0, PT, R4, UR6, PT ;  /* 0x0000000604007c0c */ /* 0x010fda000bf06270 */
[----:B------:R-:W-:Y:S05]  /*1610*/  @P0 BRA `(.L_x_201) ;  /* 0x0000000000ec0947 */ /* 0x000fea0003800000 */
[----:B0-----:R-:W0:Y:S01]  /*1620*/  LDC R0, c[0x0][0x398] ;  /* 0x0000e600ff007b82 */ /* 0x001e220000000800 */
[----:B------:R-:W-:Y:S01]  /*1630*/  BSSY B0, `(.L_x_202) ;  /* 0x000001c000007945 */ /* 0x000fe20003800000 */
[----:B-1----:R-:W-:-:S06]  /*1640*/  IMAD.MOV.U32 R7, RZ, RZ, R4 ;  /* 0x000000ffff077224 */ /* 0x002fcc00078e0004 */
[----:B------:R-:W1:Y:S08]  /*1650*/  LDC.64 R2, c[0x0][0x3b8] ;  /* 0x0000ee00ff027b82 */ /* 0x000e700000000a00 */
[----:B------:R-:W4:Y:S02]  /*1660*/  LDC.64 R8, c[0x0][0x380] ;  /* 0x0000e000ff087b82 */ /* 0x000f240000000a00 */
.L_x_205:
[----:B------:R-:W-:Y:S01]  /*1670*/  ISETP.NE.AND P0, PT, R7, R5, PT ;  /* 0x000000050700720c */ /* 0x000fe20003f05270 */
[----:B------:R-:W-:Y:S05]  /*1680*/  YIELD ;  /* 0x0000000000007946 */ /* 0x000fea0003800000 */
[----:B------:R-:W-:Y:S07]  /*1690*/  BSSY.RECONVERGENT B1, `(.L_x_203) ;  /* 0x0000011000017945 */ /* 0x000fee0003800200 */
[----:B0-----:R-:W-:Y:S05]  /*16a0*/  @!P0 BRA `(.L_x_204) ;  /* 0x00000000003c8947 */ /* 0x001fea0003800000 */
[----:B0-2---:R-:W-:-:S04]  /*16b0*/  IMAD R15, R0, UR11, R7 ;  /* 0x0000000b000f7c24 */ /* 0x005fc8000f8e0207 */
[----:B-1----:R-:W-:-:S05]  /*16c0*/  IMAD.WIDE.U32 R14, R15, 0x28, R2 ;  /* 0x000000280f0e7825 */ /* 0x002fca00078e0002 */
[----:B------:R-:W2:Y:S02]  /*16d0*/  LDG.E R10, desc[UR8][R14.64] ;  /* 0x000000080e0a7981 */ /* 0x000ea4000c1e1900 */
[----:B--2---:R-:W-:-:S13]  /*16e0*/  ISETP.NE.AND P0, PT, R10, RZ, PT ;  /* 0x000000ff0a00720c */ /* 0x004fda0003f05270 */
[----:B------:R-:W-:Y:S05]  /*16f0*/  @!P0 BRA `(.L_x_204) ;  /* 0x0000000000288947 */ /* 0x000fea0003800000 */
[----:B------:R-:W0:Y:S01]  /*1700*/  S2UR UR7, SR_CgaCtaId ;  /* 0x00000000000779c3 */ /* 0x000e220000008800 */
[----:B------:R-:W-:Y:S01]  /*1710*/  UMOV UR6, 0x400 ;  /* 0x0000040000067882 */ /* 0x000fe20000000000 */
[----:B------:R-:W2:Y:S01]  /*1720*/  LDG.E R14, desc[UR8][R14.64+0x10] ;  /* 0x000010080e0e7981 */ /* 0x000ea2000c1e1900 */
[----:B0-----:R-:W-:-:S09]  /*1730*/  ULEA UR6, UR7, UR6, 0x18 ;  /* 0x0000000607067291 */ /* 0x001fd2000f8ec0ff */
[----:B------:R-:W0:Y:S02]  /*1740*/  LDS.64 R10, [UR6+0x20] ;  /* 0x00002006ff0a7984 */ /* 0x000e240008000a00 */
[----:B0-----:R-:W-:-:S06]  /*1750*/  IMAD.WIDE R10, R7, 0x4, R10 ;  /* 0x00000004070a7825 */ /* 0x001fcc00078e020a */
[----:B------:R-:W2:Y:S01]  /*1760*/  LD.E R11, desc[UR8][R10.64] ;  /* 0x000000080a0b7980 */ /* 0x000ea2000c101900 */
[----:B---34-:R-:W-:-:S04]  /*1770*/  IMAD.WIDE R12, R7, 0x4, R8 ;  /* 0x00000004070c7825 */ /* 0x018fc800078e0208 */
[----:B--2---:R-:W-:-:S05]  /*1780*/  FADD R17, R14, -R11 ;  /* 0x8000000b0e117221 */ /* 0x004fca0000000000 */
[----:B------:R0:W-:Y:S02]  /*1790*/  REDG.E.ADD.F32.FTZ.RN.STRONG.GPU desc[UR8][R12.64], R17 ;  /* 0x000000110c0079a6 */ /* 0x0001e4000c12f308 */
.L_x_204:
[----:B------:R-:W-:Y:S05]  /*17a0*/  BSYNC.RECONVERGENT B1 ;  /* 0x0000000000017941 */ /* 0x000fea0003800200 */
.L_x_203:
[----:B------:R-:W5:Y:S01]  /*17b0*/  LDCU UR6, c[0x0][0x398] ;  /* 0x00007300ff0677ac */ /* 0x000f620008000800 */
[----:B------:R-:W-:-:S05]  /*17c0*/  VIADD R7, R7, UR10 ;  /* 0x0000000a07077c36 */ /* 0x000fca0008000000 */
[----:B-----5:R-:W-:-:S13]  /*17d0*/  ISETP.GE.AND P0, PT, R7, UR6, PT ;  /* 0x0000000607007c0c */ /* 0x020fda000bf06270 */
[----:B------:R-:W-:Y:S05]  /*17e0*/  @!P0 BRA `(.L_x_205) ;  /* 0xfffffffc00a08947 */ /* 0x000fea000383ffff */
[----:B------:R-:W-:Y:S05]  /*17f0*/  BSYNC B0 ;  /* 0x0000000000007941 */ /* 0x000fea0003800000 */
.L_x_202:
[----:B------:R-:W5:Y:S01]  /*1800*/  S2UR UR7, SR_CgaCtaId ;  /* 0x00000000000779c3 */ /* 0x000f620000008800 */
[----:B------:R-:W-:Y:S01]  /*1810*/  UMOV UR6, 0x400 ;  /* 0x0000040000067882 */ /* 0x000fe20000000000 */
[----:B------:R-:W-:-:S06]  /*1820*/  MOV R7, R4 ;  /* 0x0000000400077202 */ /* 0x000fcc0000000f00 */
[----:B--2---:R-:W2:Y:S08]  /*1830*/  LDC R16, c[0x0][0x398] ;  /* 0x0000e600ff107b82 */ /* 0x004eb00000000800 */
[----:B-1----:R-:W1:Y:S01]  /*1840*/  LDC.64 R2, c[0x0][0x3b8] ;  /* 0x0000ee00ff027b82 */ /* 0x002e620000000a00 */
[----:B-----5:R-:W-:-:S06]  /*1850*/  ULEA UR6, UR7, UR6, 0x18 ;  /* 0x0000000607067291 */ /* 0x020fcc000f8ec0ff */
[----:B------:R-:W-:-:S07]  /*1860*/  IMAD.U32 R14, RZ, RZ, UR6 ;  /* 0x00000006ff0e7e24 */ /* 0x000fce000f8e00ff */
.L_x_208:
[----:B0-23--:R-:W-:Y:S01]  /*1870*/  IMAD R13, R16, UR11, R7 ;  /* 0x0000000b100d7c24 */ /* 0x00dfe2000f8e0207 */
[----:B------:R-:W0:Y:S03]  /*1880*/  LDS.64 R10, [R14+0x18] ;  /* 0x000018000e0a7984 */ /* 0x000e260000000a00 */
[----:B-1----:R-:W-:-:S05]  /*1890*/  IMAD.WIDE.U32 R12, R13, 0x28, R2 ;  /* 0x000000280d0c7825 */ /* 0x002fca00078e0002 */
[----:B----4-:R-:W2:Y:S01]  /*18a0*/  LDG.E.64 R8, desc[UR8][R12.64+0x8] ;  /* 0x000008080c087981 */ /* 0x010ea2000c1e1b00 */
        /* <DEDUP_REMOVED lines=14> */
.L_x_207:
[----:B------:R-:W-:Y:S05]  /*1990*/  BSYNC.RECONVERGENT B0 ;  /* 0x0000000000007941 */ /* 0x000fea0003800200 */
.L_x_206:
[----:B------:R-:W-:-:S04]  /*19a0*/  IADD3 R7, PT, PT, R7, UR10, RZ ;  /* 0x0000000a07077c10 */ /* 0x000fc8000fffe0ff */
[----:B------:R-:W-:-:S13]  /*19b0*/  ISETP.GE.AND P0, PT, R7, R16, PT ;  /* 0x000000100700720c */ /* 0x000fda0003f06270 */
[----:B------:R-:W-:Y:S05]  /*19c0*/  @!P0 BRA `(.L_x_208) ;  /* 0xfffffffc00a88947 */ /* 0x000fea000383ffff */
.L_x_201:
[----:B------:R-:W-:Y:S05]  /*19d0*/  WARPSYNC.ALL ;  /* 0x0000000000007948 */ /* 0x000fea0003800000 */
[----:B------:R-:W-:Y:S06]  /*19e0*/  BAR.SYNC.DEFER_BLOCKING 0x0 ;  /* 0x0000000000007b1d */ /* 0x000fec0000010000 */
[----:B------:R-:W-:Y:S05]  /*19f0*/  BRA `(.L_x_175) ;  /* 0x0000003800307947 */ /* 0x000fea0003800000 */
.L_x_174:
[----:B------:R-:W0:Y:S01]  /*1a00*/  LDCU UR6, c[0x0][0x398] ;  /* 0x00007300ff0677ac */ /* 0x000e220008000800 */
[----:B------:R-:W-:Y:S01]  /*1a10*/  BSSY.RECONVERGENT B0, `(.L_x_209) ;  /* 0x000002f000007945 */ /* 0x000fe20003800200 */
[----:B------:R-:W-:Y:S01]  /*1a20*/  ISETP.NE.AND P1, PT, R4, RZ, PT ;  /* 0x000000ff0400720c */ /* 0x000fe20003f25270 */
[----:B0-----:R-:W-:-:S05]  /*1a30*/  IMAD.U32 R3, RZ, RZ, UR6 ;  /* 0x00000006ff037e24 */ /* 0x001fca000f8e00ff */
[----:B------:R-:W-:-:S13]  /*1a40*/  ISETP.GE.AND P0, PT, R4, R3, PT ;  /* 0x000000030400720c */ /* 0x000fda0003f06270 */
[----:B------:R-:W-:Y:S05]  /*1a50*/  @P0 BRA `(.L_x_210) ;  /* 0x0000000000a80947 */ /* 0x000fea0003800000 */
[----:B------:R-:W-:Y:S01]  /*1a60*/  LDS.64 R2, [R7+0x8] ;  /* 0x0000080007027984 */ /* 0x000fe20000000a00 */
[----:B------:R-:W-:-:S03]  /*1a70*/  IMAD.MOV.U32 R0, RZ, RZ, R4 ;  /* 0x000000ffff007224 */ /* 0x000fc600078e0004 */
[----:B------:R-:W0:Y:S02]  /*1a80*/  LDS.128 R8, [R7+0x10] ;  /* 0x0000100007087984 */ /* 0x000e240000000c00 */
[----:B0-----:R-:W-:-:S04]  /*1a90*/  IMAD.WIDE R12, R3, 0x4, R8 ;  /* 0x00000004030c7825 */ /* 0x001fc800078e0208 */
[----:B------:R-:W-:-:S04]  /*1aa0*/  IMAD.WIDE R10, R3, 0x8, R10 ;  /* 0x00000008030a7825 */ /* 0x000fc800078e020a */
[----:B------:R-:W-:-:S07]  /*1ab0*/  IMAD.WIDE R8, R2, 0x4, R8 ;  /* 0x0000000402087825 */ /* 0x000fce00078e0208 */
.L_x_211:
[----:B------:R-:W0:Y:S01]  /*1ac0*/  LDCU UR6, c[0x0][0x398] ;  /* 0x00007300ff0677ac */ /* 0x000e220008000800 */
[----:B------:R-:W-:Y:S01]  /*1ad0*/  ISETP.NE.AND P0, PT, R0, R2, PT ;  /* 0x000000020000720c */ /* 0x000fe20003f05270 */
[----:B-1----:R-:W1:-:S12]  /*1ae0*/  LDCU.64 UR14, c[0x0][0x3b8] ;  /* 0x00007700ff0e77ac */ /* 0x002e580008000a00 */
[----:B------:R-:W-:Y:S02]  /*1af0*/  @!P0 MOV R19, 0xffffffff ;  /* 0xffffffff00138802 */ /* 0x000fe40000000f00 */
[----:B0-----:R-:W-:Y:S01]  /*1b00*/  @!P0 MOV R3, UR6 ;  /* 0x0000000600038c02 */ /* 0x001fe20008000f00 */
[----:B-1----:R-:W-:Y:S02]  /*1b10*/  @!P0 IMAD.U32 R16, RZ, RZ, UR14 ;  /* 0x0000000eff108e24 */ /* 0x002fe4000f8e00ff */
[----:B------:R-:W-:Y:S02]  /*1b20*/  @!P0 IMAD.U32 R17, RZ, RZ, UR15 ;  /* 0x0000000fff118e24 */ /* 0x000fe4000f8e00ff */
[----:B------:R-:W-:-:S04]  /*1b30*/  @!P0 IMAD R15, R3, UR11, R2 ;  /* 0x0000000b030f8c24 */ /* 0x000fc8000f8e0202 */
[----:B------:R-:W-:-:S05]  /*1b40*/  @!P0 IMAD.WIDE.U32 R14, R15, 0x28, R16 ;  /* 0x000000280f0e8825 */ /* 0x000fca00078e0010 */
[----:B------:R0:W-:Y:S04]  /*1b50*/  @!P0 STG.E desc[UR8][R14.64], R19 ;  /* 0x000000130e008986 */ /* 0x0001e8000c101908 */
[----:B------:R-:W2:Y:S01]  /*1b60*/  @!P0 LD.E.64 R20, desc[UR8][R10.64] ;  /* 0x000000080a148980 */ /* 0x000ea2000c101b00 */
[----:B------:R-:W-:-:S05]  /*1b70*/  @!P0 IMAD.MOV.U32 R25, RZ, RZ, 0x1 ;  /* 0x00000001ff198424 */ /* 0x000fca00078e00ff */
[----:B------:R1:W-:Y:S04]  /*1b80*/  @!P0 STG.E desc[UR8][R14.64+0x14], R25 ;  /* 0x000014190e008986 */ /* 0x0003e8000c101908 */
[----:B--2---:R1:W-:Y:S04]  /*1b90*/  @!P0 STG.E.64 desc[UR8][R14.64+0x8], R20 ;  /* 0x000008140e008986 */ /* 0x0043e8000c101b08 */
[----:B------:R-:W2:Y:S04]  /*1ba0*/  @!P0 LD.E R7, desc[UR8][R12.64] ;  /* 0x000000080c078980 */ /* 0x000ea8000c101900 */
[----:B------:R-:W3:Y:S01]  /*1bb0*/  @!P0 LD.E R18, desc[UR8][R8.64] ;  /* 0x0000000808128980 */ /* 0x000ee2000c101900 */
[----:B------:R-:W-:Y:S01]  /*1bc0*/  @P0 IMAD.U32 R3, RZ, RZ, UR6 ;  /* 0x00000006ff030e24 */ /* 0x000fe2000f8e00ff */
[----:B------:R-:W-:Y:S01]  /*1bd0*/  @P0 MOV R16, UR14 ;  /* 0x0000000e00100c02 */ /* 0x000fe20008000f00 */
[----:B------:R-:W-:Y:S01]  /*1be0*/  @P0 IMAD.U32 R17, RZ, RZ, UR15 ;  /* 0x0000000fff110e24 */ /* 0x000fe2000f8e00ff */
[----:B0-----:R-:W-:Y:S01]  /*1bf0*/  @!P0 MOV R19, 0x1 ;  /* 0x0000000100138802 */ /* 0x001fe20000000f00 */
[----:B------:R-:W-:-:S04]  /*1c00*/  @P0 IMAD R23, R3, UR11, R0 ;  /* 0x0000000b03170c24 */ /* 0x000fc8000f8e0200 */
[----:B------:R-:W-:Y:S01]  /*1c10*/  @P0 IMAD.WIDE.U32 R20, R23, 0x28, R16 ;  /* 0x0000002817140825 */ /* 0x000fe200078e0010 */
[----:B--2---:R-:W-:-:S05]  /*1c20*/  @!P0 LOP3.LUT R7, RZ, R7, RZ, 0x33, !PT ;  /* 0x00000007ff078212 */ /* 0x004fca00078e33ff */
[----:B---3--:R-:W-:Y:S02]  /*1c30*/  @!P0 IMAD.IADD R18, R18, 0x1, R7 ;  /* 0x0000000112128824 */ /* 0x008fe400078e0207 */
[----:B------:R-:W-:Y:S02]  /*1c40*/  IMAD R7, R3, UR11, R0 ;  /* 0x0000000b03077c24 */ /* 0x000fe4000f8e0200 */
[----:B------:R-:W-:Y:S01]  /*1c50*/  VIADD R0, R0, UR10 ;  /* 0x0000000a00007c36 */ /* 0x000fe20008000000 */
[----:B------:R1:W-:Y:S01]  /*1c60*/  @!P0 STG.E.64 desc[UR8][R14.64+0x18], R18 ;  /* 0x000018120e008986 */ /* 0x0003e2000c101b08 */
[----:B------:R-:W-:-:S03]  /*1c70*/  IMAD.WIDE.U32 R16, R7, 0x28, R16 ;  /* 0x0000002807107825 */ /* 0x000fc600078e0010 */
        /* <DEDUP_REMOVED lines=8> */
.L_x_210:
[----:B------:R-:W-:Y:S05]  /*1d00*/  BSYNC.RECONVERGENT B0 ;  /* 0x0000000000007941 */ /* 0x000fea0003800200 */
.L_x_209:
        /* <DEDUP_REMOVED lines=8> */
[----:B------:R-:W2:Y:S01]  /*1d90*/  LD.E R8, desc[UR8][R8.64] ;  /* 0x0000000808087980 */ /* 0x000ea2000c101900 */
[----:B------:R-:W-:-:S03]  /*1da0*/  IMAD.MOV.U32 R0, RZ, RZ, 0x1 ;  /* 0x00000001ff007424 */ /* 0x000fc600078e00ff */
[----:B------:R-:W-:Y:S04]  /*1db0*/  STS.U8 [UR6+0x34], RZ ;  /* 0x000034ffff007988 */ /* 0x000fe80008000006 */
[----:B------:R0:W-:Y:S04]  /*1dc0*/  STS.U8 [UR6+0x35], R0 ;  /* 0x00003500ff007988 */ /* 0x0001e80008000006 */
[----:B--2---:R0:W-:Y:S02]  /*1dd0*/  STS [UR6+0x30], R8 ;  /* 0x00003008ff007988 */ /* 0x0041e40008000806 */
.L_x_213:
[----:B------:R-:W-:Y:S05]  /*1de0*/  BSYNC.RECONVERGENT B0 ;  /* 0x0000000000007941 */ /* 0x000fea0003800200 */
.L_x_212:
[----:B------:R-:W2:Y:S08]  /*1df0*/  S2UR UR7, SR_CgaCtaId ;  /* 0x00000000000779c3 */ /* 0x000eb00000008800 */
[----:B------:R-:W-:Y:S06]  /*1e00*/  BAR.SYNC.DEFER_BLOCKING 0x0 ;  /* 0x0000000000007b1d */ /* 0x000fec0000010000 */
[----:B------:R-:W-:-:S02]  /*1e10*/  UMOV UR6, 0x400 ;  /* 0x0000040000067882 */ /* 0x000fc40000000000 */
[----:B--2---:R-:W-:-:S06]  /*1e20*/  ULEA UR6, UR7, UR6, 0x18 ;  /* 0x0000000607067291 */ /* 0x004fcc000f8ec0ff */
[----:B------:R-:W-:-:S05]  /*1e30*/  MOV R10, UR6 ;  /* 0x00000006000a7c02 */ /* 0x000fca0008000f00 */
[----:B0-----:R-:W0:Y:S02]  /*1e40*/  LDS.U8 R0, [R10+0x34] ;  /* 0x000034000a007984 */ /* 0x001e240000000000 */
[----:B0-----:R-:W-:-:S13]  /*1e50*/  ISETP.NE.AND P0, PT, R0, RZ, PT ;  /* 0x000000ff0000720c */ /* 0x001fda0003f05270 */
[----:B------:R-:W-:Y:S05]  /*1e60*/  @P0 BRA `(.L_x_214) ;  /* 0x0000000800580947 */ /* 0x000fea0003800000 */
.L_x_232:
[----:B------:R-:W0:Y:S01]  /*1e70*/  LDCU UR13, c[0x0][0x398] ;  /* 0x00007300ff0d77ac */ /* 0x000e220008000800 */
[----:B--2---:R-:W2:Y:S01]  /*1e80*/  S2UR UR7, SR_CgaCtaId ;  /* 0x00000000000779c3 */ /* 0x004ea20000008800 */
[----:B------:R-:W-:Y:S01]  /*1e90*/  IMAD.MOV.U32 R0, RZ, RZ, 0x1 ;  /* 0x00000001ff007424 */ /* 0x000fe200078e00ff */
[----:B------:R-:W-:Y:S01]  /*1ea0*/  UMOV UR6, 0x400 ;  /* 0x0000040000067882 */ /* 0x000fe20000000000 */
[----:B0-----:R-:W-:-:S05]  /*1eb0*/  IMAD.U32 R3, RZ, RZ, UR13 ;  /* 0x0000000dff037e24 */ /* 0x001fca000f8e00ff */
[----:B------:R-:W-:Y:S01]  /*1ec0*/  BAR.SYNC.DEFER_BLOCKING 0x0 ;  /* 0x0000000000007b1d */ /* 0x000fe20000010000 */
[----:B------:R-:W-:Y:S01]  /*1ed0*/  ISETP.GE.AND P0, PT, R4, R3, PT ;  /* 0x000000030400720c */ /* 0x000fe20003f06270 */
[----:B--2---:R-:W-:-:S09]  /*1ee0*/  ULEA UR6, UR7, UR6, 0x18 ;  /* 0x0000000607067291 */ /* 0x004fd2000f8ec0ff */
[----:B------:R0:W-:Y:S01]  /*1ef0*/  STS.U8 [UR6+0x34], R0 ;  /* 0x00003400ff007988 */ /* 0x0001e20008000006 */
[----:B------:R-:W-:Y:S06]  /*1f00*/  BAR.SYNC.DEFER_BLOCKING 0x0 ;  /* 0x0000000000007b1d */ /* 0x000fec0000010000 */
[----:B------:R-:W-:Y:S05]  /*1f10*/  @P0 BRA `(.L_x_215) ;  /* 0x0000000400880947 */ /* 0x000fea0003800000 */
[----:B0-----:R-:W-:-:S07]  /*1f20*/  MOV R0, R4 ;  /* 0x0000000400007202 */ /* 0x001fce0000000f00 */
.L_x_226:
[----:B0-----:R-:W0:Y:S01]  /*1f30*/  LDCU UR6, c[0x0][0x398] ;  /* 0x00007300ff0677ac */ /* 0x001e220008000800 */
[----:B--2---:R-:W2:Y:S01]  /*1f40*/  LDC.64 R8, c[0x0][0x3b8] ;  /* 0x0000ee00ff087b82 */ /* 0x004ea20000000a00 */
[----:B0-----:R-:W-:-:S04]  /*1f50*/  IMAD.U32 R3, RZ, RZ, UR6 ;  /* 0x00000006ff037e24 */ /* 0x001fc8000f8e00ff */
[----:B------:R-:W-:-:S04]  /*1f60*/  IMAD R7, R3, UR11, R0 ;  /* 0x0000000b03077c24 */ /* 0x000fc8000f8e0200 */
[----:B--2---:R-:W-:-:S05]  /*1f70*/  IMAD.WIDE.U32 R8, R7, 0x28, R8 ;  /* 0x0000002807087825 */ /* 0x004fca00078e0008 */
[----:B------:R-:W2:Y:S01]  /*1f80*/  LDG.E R2, desc[UR8][R8.64+0x1c] ;  /* 0x00001c0808027981 */ /* 0x000ea2000c1e1900 */
[----:B------:R-:W-:Y:S01]  /*1f90*/  BSSY B0, `(.L_x_216) ;  /* 0x0000057000007945 */ /* 0x000fe20003800000 */
[----:B--2---:R-:W-:-:S13]  /*1fa0*/  ISETP.NE.AND P0, PT, R2, RZ, PT ;  /* 0x000000ff0200720c */ /* 0x004fda0003f05270 */
[----:B------:R-:W-:Y:S05]  /*1fb0*/  @!P0 BRA `(.L_x_217) ;  /* 0x0000000400508947 */ /* 0x000fea0003800000 */
[----:B-1----:R-:W0:Y:S02]  /*1fc0*/  LDC.64 R14, c[0x0][0x388] ;  /* 0x0000e200ff0e7b82 */ /* 0x002e240000000a00 */
[----:B0-----:R-:W-:-:S05]  /*1fd0*/  IMAD.WIDE R14, R0, 0x4, R14 ;  /* 0x00000004000e7825 */ /* 0x001fca00078e020e */
[----:B------:R-:W2:Y:S04]  /*1fe0*/  LDG.E.CONSTANT R7, desc[UR8][R14.64] ;  /* 0x000000080e077981 */ /* 0x000ea8000c1e9900 */
        /* <DEDUP_REMOVED lines=11> */
.L_x_225:
[----:B01----:R-:W-:Y:S01]  /*20a0*/  IMAD.WIDE R22, R7, 0x8, R16 ;  /* 0x0000000807167825 */ /* 0x003fe200078e0210 */
[----:B------:R-:W-:Y:S05]  /*20b0*/  YIELD ;  /* 0x0000000000007946 */ /* 0x000fea0003800000 */
[----:B------:R-:W2:Y:S01]  /*20c0*/  LDG.E R22, desc[UR8][R22.64+0x4] ;  /* 0x0000040816167981 */ /* 0x000ea2000c1e1900 */
[----:B------:R-:W1:Y:S03]  /*20d0*/  LDCU UR6, c[0x0][0x398] ;  /* 0x00007300ff0677ac */ /* 0x000e660008000800 */
[----:B------:R-:W3:Y:S04]  /*20e0*/  LD.E R26, desc[UR8][R12.64] ;  /* 0x000000080c1a7980 */ /* 0x000ee8000c101900 */
[----:B------:R-:W4:Y:S01]  /*20f0*/  LDG.E R24, desc[UR8][R8.64+0x18] ;  /* 0x0000180808187981 */ /* 0x000f22000c1e1900 */
[----:B-1----:R-:W-:-:S04]  /*2100*/  IMAD.U32 R3, RZ, RZ, UR6 ;  /* 0x00000006ff037e24 */ /* 0x002fc8000f8e00ff */
[----:B--2---:R-:W-:-:S04]  /*2110*/  IMAD R19, R3, UR11, R22 ;  /* 0x0000000b03137c24 */ /* 0x004fc8000f8e0216 */
[----:B0-----:R-:W-:-:S04]  /*2120*/  IMAD.WIDE.U32 R18, R19, 0x28, R14 ;  /* 0x0000002813127825 */ /* 0x001fc800078e000e */
[----:B------:R-:W-:Y:S01]  /*2130*/  IMAD.WIDE R20, R22, 0x4, R10 ;  /* 0x0000000416147825 */ /* 0x000fe200078e020a */
[----:B------:R-:W4:Y:S05]  /*2140*/  LDG.E R25, desc[UR8][R18.64+0x18] ;  /* 0x0000180812197981 */ /* 0x000f2a000c1e1900 */
[----:B------:R-:W2:Y:S01]  /*2150*/  LD.E R20, desc[UR8][R20.64] ;  /* 0x0000000814147980 */ /* 0x000ea2000c101900 */
[----:B---3--:R-:W-:Y:S01]  /*2160*/  LOP3.LUT R26, RZ, R26, RZ, 0x33, !PT ;  /* 0x0000001aff1a7212 */ /* 0x008fe200078e33ff */
[----:B------:R-:W-:Y:S01]  /*2170*/  BSSY.RECONVERGENT B2, `(.L_x_220) ;  /* 0x000002f000027945 */ /* 0x000fe20003800200 */
[----:B------:R-:W-:-:S04]  /*2180*/  IADD3 R7, PT, PT, R7, 0x1, RZ ;  /* 0x0000000107077810 */ /* 0x000fc80007ffe0ff */
[----:B------:R-:W-:Y:S02]  /*2190*/  ISETP.GE.AND P1, PT, R7, R2, PT ;  /* 0x000000020700720c */ /* 0x000fe40003f26270 */
[----:B----4-:R-:W-:-:S05]  /*21a0*/  IADD3 R25, PT, PT, R26, R24, -R25 ;  /* 0x000000181a197210 */ /* 0x010fca0007ffe819 */
[----:B--2---:R-:W-:-:S05]  /*21b0*/  IMAD.IADD R25, R20, 0x1, R25 ;  /* 0x0000000114197824 */ /* 0x004fca00078e0219 */
[----:B------:R-:W-:-:S13]  /*21c0*/  ISETP.GE.AND P0, PT, R25, 0x1, PT ;  /* 0x000000011900780c */ /* 0x000fda0003f06270 */
[----:B------:R-:W-:Y:S05]  /*21d0*/  @!P0 BRA `(.L_x_221) ;  /* 0x0000000000408947 */ /* 0x000fea0003800000 */
[----:B------:R-:W2:Y:S01]  /*21e0*/  LDG.E.64 R20, desc[UR8][R8.64+0x8] ;  /* 0x0000080808147981 */ /* 0x000ea2000c1e1b00 */
[----:B------:R-:W-:-:S03]  /*21f0*/  IMAD.MOV.U32 R23, RZ, RZ, 0x1 ;  /* 0x00000001ff177424 */ /* 0x000fc600078e00ff */
        /* <DEDUP_REMOVED lines=8> */
[----:B------:R-:W-:Y:S01]  /*2280*/  MOV R21, 0xffffffff ;  /* 0xffffffff00157802 */ /* 0x000fe20000000f00 */
[----:B------:R2:W-:Y:S04]  /*2290*/  STG.E desc[UR8][R18.64+0x20], R23 ;  /* 0x0000201712007986 */ /* 0x0005e8000c101908 */
[----:B------:R2:W-:Y:S01]  /*22a0*/  STG.E desc[UR8][R18.64], R21 ;  /* 0x0000001512007986 */ /* 0x0005e2000c101908 */
[----:B0-----:R-:W-:-:S09]  /*22b0*/  ULEA UR6, UR7, UR6, 0x18 ;  /* 0x0000000607067291 */ /* 0x001fd2000f8ec0ff */
[----:B------:R-:W-:Y:S01]  /*22c0*/  STS.U8 [UR6+0x34], RZ ;  /* 0x000034ffff007988 */ /* 0x000fe20008000006 */
[----:B--2---:R-:W-:Y:S05]  /*22d0*/  BRA `(.L_x_222) ;  /* 0x0000000000607947 */ /* 0x004fea0003800000 */
.L_x_221:
        /* <DEDUP_REMOVED lines=11> */
[----:B------:R-:W-:Y:S01]  /*2390*/  IMAD.MOV.U32 R23, RZ, RZ, 0x1 ;  /* 0x00000001ff177424 */ /* 0x000fe200078e00ff */
[----:B0-----:R-:W-:-:S09]  /*23a0*/  ULEA UR6, UR7, UR6, 0x18 ;  /* 0x0000000607067291 */ /* 0x001fd2000f8ec0ff */
[----:B------:R-:W-:Y:S04]  /*23b0*/  STS.U8 [UR6+0x34], RZ ;  /* 0x000034ffff007988 */ /* 0x000fe80008000006 */
[----:B--2---:R0:W-:Y:S04]  /*23c0*/  REDG.E.ADD.64.STRONG.GPU desc[UR8][R18.64+0x8], R20 ;  /* 0x000008141200798e */ /* 0x0041e8000c12e508 */
[----:B------:R0:W-:Y:S01]  /*23d0*/  STG.E desc[UR8][R18.64+0x20], R23 ;  /* 0x0000201712007986 */ /* 0x0001e2000c101908 */
[----:B------:R-:W-:Y:S05]  /*23e0*/  BRA `(.L_x_222) ;  /* 0x00000000001c7947 */ /* 0x000fea0003800000 */
.L_x_224:
[----:B------:R-:W-:Y:S05]  /*23f0*/  BSYNC.RELIABLE B3 ;  /* 0x0000000000037941 */ /* 0x000fea0003800100 */
.L_x_223:
[----:B------:R-:W2:Y:S02]  /*2400*/  LDG.E R20, desc[UR8][R18.64] ;  /* 0x0000000812147981 */ /* 0x000ea4000c1e1900 */
[----:B--2---:R-:W-:-:S04]  /*2410*/  ISETP.NE.AND P0, PT, R20, -0x1, PT ;  /* 0xffffffff1400780c */ /* 0x004fc80003f05270 */
[----:B------:R-:W-:-:S13]  /*2420*/  ISETP.NE.OR P0, PT, R25, RZ, P0 ;  /* 0x000000ff1900720c */ /* 0x000fda0000705670 */
[----:B------:R-:W-:Y:S05]  /*2430*/  @P0 BRA `(.L_x_222) ;  /* 0x0000000000080947 */ /* 0x000fea0003800000 */
[----:B------:R-:W2:Y:S04]  /*2440*/  LDG.E.64 R20, desc[UR8][R8.64+0x8] ;  /* 0x0000080808147981 */ /* 0x000ea8000c1e1b00 */
[----:B--2---:R1:W-:Y:S02]  /*2450*/  REDG.E.ADD.64.STRONG.GPU desc[UR8][R18.64+0x8], R20 ;  /* 0x000008141200798e */ /* 0x0043e4000c12e508 */
.L_x_222:
[----:B------:R-:W-:Y:S05]  /*2460*/  BSYNC.RECONVERGENT B2 ;  /* 0x0000000000027941 */ /* 0x000fea0003800200 */
.L_x_220:
[----:B------:R-:W-:Y:S05]  /*2470*/  @!P1 BRA `(.L_x_225) ;  /* 0xfffffffc00089947 */ /* 0x000fea000383ffff */
.L_x_219:
[----:B------:R-:W-:Y:S05]  /*2480*/  BSYNC B1 ;  /* 0x0000000000017941 */ /* 0x000fea0003800000 */
.L_x_218:
[----:B------:R-:W2:Y:S04]  /*2490*/  LDG.E R2, desc[UR8][R8.64+0x18] ;  /* 0x0000180808027981 */ /* 0x000ea8000c1e1900 */
[----:B------:R-:W2:Y:S01]  /*24a0*/  LD.E R7, desc[UR8][R12.64] ;  /* 0x000000080c077980 */ /* 0x000ea2000c101900 */
[----:B------:R-:W-:Y:S01]  /*24b0*/  IMAD.MOV.U32 R11, RZ, RZ, 0x1 ;  /* 0x00000001ff0b7424 */ /* 0x000fe200078e00ff */
[----:B--2---:R-:W-:-:S05]  /*24c0*/  IADD3 R7, PT, PT, -R2, R7, RZ ;  /* 0x0000000702077210 */ /* 0x004fca0007ffe1ff */
[----:B------:R2:W-:Y:S04]  /*24d0*/  ST.E desc[UR8][R12.64], R7 ;  /* 0x000000070c007985 */ /* 0x0005e8000c101908 */
[----:B------:R2:W-:Y:S04]  /*24e0*/  STG.E desc[UR8][R8.64+0x24], R11 ;  /* 0x0000240b08007986 */ /* 0x0005e8000c101908 */
[----:B------:R2:W-:Y:S02]  /*24f0*/  STG.E desc[UR8][R8.64+0x1c], RZ ;  /* 0x00001cff08007986 */ /* 0x0005e4000c101908 */
.L_x_217:
[----:B------:R-:W-:Y:S05]  /*2500*/  BSYNC B0 ;  /* 0x0000000000007941 */ /* 0x000fea0003800000 */
.L_x_216:
[----:B------:R-:W-:-:S05]  /*2510*/  VIADD R0, R0, UR10 ;  /* 0x0000000a00007c36 */ /* 0x000fca0008000000 */
[----:B------:R-:W-:-:S13]  /*2520*/  ISETP.GE.AND P0, PT, R0, R3, PT ;  /* 0x000000030000720c */ /* 0x000fda0003f06270 */
[----:B------:R-:W-:Y:S05]  /*2530*/  @!P0 BRA `(.L_x_226) ;  /* 0xfffffff8007c8947 */ /* 0x000fea000383ffff */
.L_x_215:
[----:B------:R-:W-:Y:S01]  /*2540*/  ISETP.GE.AND P0, PT, R4, R3, PT ;  /* 0x000000030400720c */ /* 0x000fe20003f06270 */
[----:B------:R-:W-:Y:S05]  /*2550*/  WARPSYNC.ALL ;  /* 0x0000000000007948 */ /* 0x000fea0003800000 */
[----:B------:R-:W-:Y:S06]  /*2560*/  BAR.SYNC.DEFER_BLOCKING 0x0 ;  /* 0x0000000000007b1d */ /* 0x000fec0000010000 */
[----:B------:R-:W-:Y:S04]  /*2570*/  BSSY.RECONVERGENT B0, `(.L_x_227) ;  /* 0x0000010000007945 */ /* 0x000fe80003800200 */
[----:B------:R-:W-:Y:S05]  /*2580*/  @P0 BRA `(.L_x_228) ;  /* 0x0000000000380947 */ /* 0x000fea0003800000 */
[----:B--2---:R-:W2:Y:S01]  /*2590*/  LDC.64 R10, c[0x0][0x3b8] ;  /* 0x0000ee00ff0a7b82 */ /* 0x004ea20000000a00 */
[----:B0-----:R-:W-:-:S07]  /*25a0*/  MOV R0, R4 ;  /* 0x0000000400007202 */ /* 0x001fce0000000f00 */
.L_x_229:
[----:B------:R-:W0:Y:S02]  /*25b0*/  LDCU UR6, c[0x0][0x398] ;  /* 0x00007300ff0677ac */ /* 0x000e240008000800 */
[----:B0-----:R-:W-:-:S04]  /*25c0*/  IMAD.U32 R3, RZ, RZ, UR6 ;  /* 0x00000006ff037e24 */ /* 0x001fc8000f8e00ff */
[----:B------:R-:W-:-:S04]  /*25d0*/  IMAD R9, R3, UR11, R0 ;  /* 0x0000000b03097c24 */ /* 0x000fc8000f8e0200 */
[----:B--2---:R-:W-:-:S05]  /*25e0*/  IMAD.WIDE.U32 R8, R9, 0x28, R10 ;  /* 0x0000002809087825 */ /* 0x004fca00078e000a */
[----:B------:R-:W2:Y:S01]  /*25f0*/  LDG.E R2, desc[UR8][R8.64+0x20] ;  /* 0x0000200808027981 */ /* 0x000ea2000c1e1900 */
[----:B------:R-:W-:Y:S02]  /*2600*/  IADD3 R0, PT, PT, R0, UR10, RZ ;  /* 0x0000000a00007c10 */ /* 0x000fe4000fffe0ff */
[----:B--2---:R-:W-:-:S13]  /*2610*/  ISETP.NE.AND P0, PT, R2, 0x1, PT ;  /* 0x000000010200780c */ /* 0x004fda0003f05270 */
[----:B------:R-:W-:Y:S01]  /*2620*/  @!P0 IMAD.MOV.U32 R7, RZ, RZ, 0x1 ;  /* 0x00000001ff078424 */ /* 0x000fe200078e00ff */
[----:B------:R3:W-:Y:S04]  /*2630*/  @!P0 STG.E desc[UR8][R8.64+0x20], RZ ;  /* 0x000020ff08008986 */ /* 0x0007e8000c101908 */
[----:B------:R3:W-:Y:S01]  /*2640*/  @!P0 STG.E desc[UR8][R8.64+0x1c], R7 ;  /* 0x00001c0708008986 */ /* 0x0007e2000c101908 */
[----:B------:R-:W-:-:S13]  /*2650*/  ISETP.GE.AND P0, PT, R0, R3, PT ;  /* 0x000000030000720c */ /* 0x000fda0003f06270 */
[----:B---3--:R-:W-:Y:S05]  /*2660*/  @!P0 BRA `(.L_x_229) ;  /* 0xfffffffc00d08947 */ /* 0x008fea000383ffff */
.L_x_228:
[----:B------:R-:W-:Y:S05]  /*2670*/  BSYNC.RECONVERGENT B0 ;  /* 0x0000000000007941 */ /* 0x000fea0003800200 */
.L_x_227:
        /* <DEDUP_REMOVED lines=8> */
[----:B0-----:R-:W0:Y:S01]  /*2700*/  LDS R0, [UR6+0x30] ;  /* 0x00003006ff007984 */ /* 0x001e220008000800 */
[----:B---3--:R-:W-:Y:S01]  /*2710*/  ISETP.NE.AND P0, PT, R2, RZ, PT ;  /* 0x000000ff0200720c */ /* 0x008fe20003f05270 */
[----:B0-----:R-:W-:-:S05]  /*2720*/  VIADD R0, R0, 0x1 ;  /* 0x0000000100007836 */ /* 0x001fca0000000000 */
[----:B------:R3:W-:Y:S07]  /*2730*/  STS [UR6+0x30], R0 ;  /* 0x00003000ff007988 */ /* 0x0007ee0008000806 */
[----:B------:R-:W-:Y:S01]  /*2740*/  @P0 STS.U8 [UR6+0x35], RZ ;  /* 0x000035ffff000988 */ /* 0x000fe20008000006 */
.L_x_231:
[----:B------:R-:W-:Y:S05]  /*2750*/  BSYNC.RECONVERGENT B0 ;  /* 0x0000000000007941 */ /* 0x000fea0003800200 */
.L_x_230:
[----:B------:R-:W4:Y:S01]  /*2760*/  S2UR UR7, SR_CgaCtaId ;  /* 0x00000000000779c3 */ /* 0x000f220000008800 */
[----:B------:R-:W-:Y:S02]  /*2770*/  UMOV UR6, 0x400 ;  /* 0x0000040000067882 */ /* 0x000fe40000000000 */
[----:B----4-:R-:W-:-:S06]  /*2780*/  ULEA UR6, UR7, UR6, 0x18 ;  /* 0x0000000607067291 */ /* 0x010fcc000f8ec0ff */
[----:B------:R-:W-:-:S05]  /*2790*/  IMAD.U32 R10, RZ, RZ, UR6 ;  /* 0x00000006ff0a7e24 */ /* 0x000fca000f8e00ff */
[----:B0--3--:R-:W0:Y:S02]  /*27a0*/  LDS.U8 R0, [R10+0x34] ;  /* 0x000034000a007984 */ /* 0x009e240000000000 */
[----:B0-----:R-:W-:-:S13]  /*27b0*/  ISETP.NE.AND P0, PT, R0, RZ, PT ;  /* 0x000000ff0000720c */ /* 0x001fda0003f05270 */
[----:B------:R-:W-:Y:S05]  /*27c0*/  @!P0 BRA `(.L_x_232) ;  /* 0xfffffff400a88947 */ /* 0x000fea000383ffff */
.L_x_214:
[----:B------:R-:W-:Y:S01]  /*27d0*/  BAR.SYNC.DEFER_BLOCKING 0x0 ;  /* 0x0000000000007b1d */ /* 0x000fe20000010000 */
[----:B------:R-:W-:-:S05]  /*27e0*/  ISETP.GE.AND P0, PT, R4, R3, PT ;  /* 0x000000030400720c */ /* 0x000fca0003f06270 */
[----:B------:R-:W-:Y:S08]  /*27f0*/  BSSY.RECONVERGENT B0, `(.L_x_233) ;  /* 0x0000020000007945 */ /* 0x000ff00003800200 */
[----:B------:R-:W-:Y:S05]  /*2800*/  @P0 BRA `(.L_x_234) ;  /* 0x0000000000780947 */ /* 0x000fea0003800000 */
[----:B------:R0:W3:Y:S01]  /*2810*/  LDS R0, [R10+0x8] ;  /* 0x000008000a007984 */ /* 0x0000e20000000800 */
[----:B-1----:R-:W1:Y:S01]  /*2820*/  LDC R16, c[0x0][0x398] ;  /* 0x0000e600ff107b82 */ /* 0x002e620000000800 */
[----:B--2---:R-:W-:Y:S02]  /*2830*/  MOV R7, R4 ;  /* 0x0000000400077202 */ /* 0x004fe40000000f00 */
[----:B------:R0:W2:Y:S05]  /*2840*/  LDS.64 R2, [R10+0x18] ;  /* 0x000018000a027984 */ /* 0x0000aa0000000a00 */
[----:B------:R-:W4:Y:S02]  /*2850*/  LDC.64 R8, c[0x0][0x3b8] ;  /* 0x0000ee00ff087b82 */ /* 0x000f240000000a00 */
.L_x_240:
[----:B---3--:R-:W-:Y:S01]  /*2860*/  ISETP.NE.AND P0, PT, R7, R0, PT ;  /* 0x000000000700720c */ /* 0x008fe20003f05270 */
[----:B01----:R-:W-:Y:S01]  /*2870*/  IMAD R11, R16, UR11, R7 ;  /* 0x0000000b100b7c24 */ /* 0x003fe2000f8e0207 */
[----:B------:R-:W-:Y:S04]  /*2880*/  BSSY.RECONVERGENT B1, `(.L_x_235) ;  /* 0x0000012000017945 */ /* 0x000fe80003800200 */
[----:B------:R-:W-:Y:S01]  /*2890*/  BSSY.RELIABLE B2, `(.L_x_236) ;  /* 0x000000a000027945 */ /* 0x000fe20003800100 */
[----:B0---4-:R-:W-:-:S06]  /*28a0*/  IMAD.WIDE.U32 R10, R11, 0x28, R8 ;  /* 0x000000280b0a7825 */ /* 0x011fcc00078e0008 */
[----:B------:R-:W-:Y:S05]  /*28b0*/  @!P0 BRA `(.L_x_237) ;  /* 0x00000000000c8947 */ /* 0x000fea0003800000 */
[----:B------:R-:W3:Y:S02]  /*28c0*/  LDG.E R12, desc[UR8][R10.64+0x14] ;  /* 0x000014080a0c7981 */ /* 0x000ee4000c1e1900 */
[----:B---3--:R-:W-:-:S13]  /*28d0*/  ISETP.NE.AND P0, PT, R12, RZ, PT ;  /* 0x000000ff0c00720c */ /* 0x008fda0003f05270 */
[----:B------:R-:W-:Y:S05]  /*28e0*/  @!P0 BRA `(.L_x_238) ;  /* 0x0000000000108947 */ /* 0x000fea0003800000 */
.L_x_237:
[----:B------:R-:W3:Y:S02]  /*28f0*/  LDG.E R12, desc[UR8][R10.64] ;  /* 0x000000080a0c7981 */ /* 0x000ee4000c1e1900 */
[----:B---3--:R-:W-:-:S13]  /*2900*/  ISETP.NE.AND P0, PT, R12, RZ, PT ;  /* 0x000000ff0c00720c */ /* 0x008fda0003f05270 */
[----:B------:R-:W-:Y:S05]  /*2910*/  @P0 BREAK.RELIABLE B2 ;  /* 0x0000000000020942 */ /* 0x000fea0003800100 */
[----:B------:R-:W-:Y:S05]  /*2920*/  @P0 BRA `(.L_x_239) ;  /* 0x00000000001c0947 */ /* 0x000fea0003800000 */
.L_x_238:
[----:B------:R-:W-:Y:S05]  /*2930*/  BSYNC.RELIABLE B2 ;  /* 0x0000000000027941 */ /* 0x000fea0003800100 */
.L_x_236:
[----:B--2---:R-:W-:Y:S01]  /*2940*/  IMAD.WIDE R12, R7, 0x8, R2 ;  /* 0x00000008070c7825 */ /* 0x004fe200078e0202 */
[----:B------:R-:W2:Y:S05]  /*2950*/  LDG.E.64 R14, desc[UR8][R10.64+0x8] ;  /* 0x000008080a0e7981 */ /* 0x000eaa000c1e1b00 */
[----:B------:R-:W2:Y:S02]  /*2960*/  LD.E.64 R12, desc[UR8][R12.64] ;  /* 0x000000080c0c7980 */ /* 0x000ea4000c101b00 */
[----:B--2---:R-:W-:-:S05]  /*2970*/  IADD3 R14, P0, PT, R12, R14, RZ ;  /* 0x0000000e0c0e7210 */ /* 0x004fca0007f1e0ff */
[----:B------:R-:W-:-:S05]  /*2980*/  IMAD.X R15, R13, 0x1, R15, P0 ;  /* 0x000000010d0f7824 */ /* 0x000fca00000e060f */
[----:B------:R0:W-:Y:S03]  /*2990*/  STG.E.64 desc[UR8][R10.64+0x8], R14 ;  /* 0x0000080e0a007986 */ /* 0x0001e6000c101b08 */
.L_x_239:
[----:B------:R-:W-:Y:S05]  /*29a0*/  BSYNC.RECONVERGENT B1 ;  /* 0x0000000000017941 */ /* 0x000fea0003800200 */
.L_x_235:
[----:B------:R1:W-:Y:S01]  /*29b0*/  STG.E desc[UR8][R10.64+0x20], RZ ;  /* 0x000020ff0a007986 */ /* 0x0003e2000c101908 */
[----:B------:R-:W-:-:S05]  /*29c0*/  VIADD R7, R7, UR10 ;  /* 0x0000000a07077c36 */ /* 0x000fca0008000000 */
[----:B------:R-:W-:-:S13]  /*29d0*/  ISETP.GE.AND P0, PT, R7, R16, PT ;  /* 0x000000100700720c */ /* 0x000fda0003f06270 */
[----:B-1----:R-:W-:Y:S05]  /*29e0*/  @!P0 BRA `(.L_x_240) ;  /* 0xfffffffc009c8947 */ /* 0x002fea000383ffff */
.L_x_234:
[----:B------:R-:W-:Y:S05]  /*29f0*/  BSYNC.RECONVERGENT B0 ;  /* 0x0000000000007941 */ /* 0x000fea0003800200 */
.L_x_233:
[----:B------:R-:W3:Y:S08]  /*2a00*/  S2UR UR7, SR_CgaCtaId ;  /* 0x00000000000779c3 */ /* 0x000ef00000008800 */
[----:B------:R-:W-:Y:S01]  /*2a10*/  BAR.SYNC.DEFER_BLOCKING 0x0 ;  /* 0x0000000000007b1d */ /* 0x000fe20000010000 */
[----:B------:R-:W-:-:S05]  /*2a20*/  ISETP.NE.AND P0, PT, R4, RZ, PT ;  /* 0x000000ff0400720c */ /* 0x000fca0003f05270 */
[----:B------:R-:W-:Y:S02]  /*2a30*/  UMOV UR6, 0x400 ;  /* 0x0000040000067882 */ /* 0x000fe40000000000 */
[----:B---3--:R-:W-:-:S09]  /*2a40*/  ULEA UR6, UR7, UR6, 0x18 ;  /* 0x0000000607067291 */ /* 0x008fd2000f8ec0ff */
[----:B------:R-:W3:Y:S04]  /*2a50*/  LDS R0, [UR6+0x30] ;  /* 0x00003006ff007984 */ /* 0x000ee80008000800 */
[----:B------:R-:W-:Y:S01]  /*2a60*/  @!P0 STS.U8 [UR6+0x36], RZ ;  /* 0x000036ffff008988 */ /* 0x000fe20008000006 */
[----:B---3--:R-:W-:-:S05]  /*2a70*/  IADD3 R0, PT, PT, R0, -0x1, RZ ;  /* 0xffffffff00007810 */ /* 0x008fca0007ffe0ff */
[----:B------:R-:W-:Y:S01]  /*2a80*/  STS [UR6+0x30], R0 ;  /* 0x00003000ff007988 */ /* 0x000fe20008000806 */
[----:B------:R-:W-:Y:S06]  /*2a90*/  BAR.SYNC.DEFER_BLOCKING 0x0 ;  /* 0x0000000000007b1d */ /* 0x000fec0000010000 */
[----:B--2---:R-:W2:Y:S02]  /*2aa0*/  LDS R2, [UR6+0x30] ;  /* 0x00003006ff027984 */ /* 0x004ea40008000800 */
[----:B--2---:R-:W-:-:S13]  /*2ab0*/  ISETP.GE.AND P0, PT, R2, 0x1, PT ;  /* 0x000000010200780c */ /* 0x004fda0003f06270 */
[----:B------:R-:W-:Y:S05]  /*2ac0*/  @!P0 BRA `(.L_x_241) ;  /* 0x0000001000708947 */ /* 0x000fea0003800000 */
.L_x_270:
[----:B------:R-:W-:-:S13]  /*2ad0*/  ISETP.GE.AND P0, PT, R4, UR4, PT ;  /* 0x0000000404007c0c */ /* 0x000fda000bf06270 */
[----:B--23--:R-:W-:Y:S05]  /*2ae0*/  @P0 BRA `(.L_x_242) ;  /* 0x0000000800a40947 */ /* 0x00cfea0003800000 */
[----:B------:R-:W2:Y:S01]  /*2af0*/  LDC R7, c[0x0][0x398] ;  /* 0x0000e600ff077b82 */ /* 0x000ea20000000800 */
[----:B------:R-:W-:-:S07]  /*2b00*/  IMAD.MOV.U32 R8, RZ, RZ, R4 ;  /* 0x000000ffff087224 */ /* 0x000fce00078e0004 */
[----:B01----:R-:W0:Y:S08]  /*2b10*/  LDC.64 R14, c[0x0][0x3b8] ;  /* 0x0000ee00ff0e7b82 */ /* 0x003e300000000a00 */
[----:B------:R-:W1:Y:S02]  /*2b20*/  LDC.64 R12, c[0x0][0x390] ;  /* 0x0000e400ff0c7b82 */ /* 0x000e640000000a00 */
.L_x_258:
[----:B-1----:R-:W-:-:S05]  /*2b30*/  IMAD.WIDE R18, R8, 0x8, R12 ;  /* 0x0000000808127825 */ /* 0x002fca00078e020c */
[----:B------:R-:W2:Y:S02]  /*2b40*/  LDG.E R9, desc[UR8][R18.64] ;  /* 0x0000000812097981 */ /* 0x000ea4000c1e1900 */
[----:B--2---:R-:W-:-:S04]  /*2b50*/  IMAD R11, R7, UR11, R9 ;  /* 0x0000000b070b7c24 */ /* 0x004fc8000f8e0209 */
[----:B0-----:R-:W-:-:S05]  /*2b60*/  IMAD.WIDE.U32 R10, R11, 0x28, R14 ;  /* 0x000000280b0a7825 */ /* 0x001fca00078e000e */
        /* <DEDUP_REMOVED lines=12> */
[----:B0-----:R-:W-:-:S06]  /*2c30*/  IMAD.WIDE R16, R9, 0x4, R2 ;  /* 0x0000000409107825 */ /* 0x001fcc00078e0202 */
        /* <DEDUP_REMOVED lines=13> */
[----:B------:R-:W-:Y:S01]  /*2d10*/  HFMA2 R21, -RZ, RZ, 0, 0 ;  /* 0x00000000ff157431 */ /* 0x000fe200000001ff */
[----:B------:R-:W-:Y:S02]  /*2d20*/  PLOP3.LUT P3, PT, PT, PT, PT, 0x8, 0x80 ;  /* 0x000000000080781c */ /* 0x000fe40003f6e170 */
[----:B--2---:R-:W-:-:S13]  /*2d30*/  ISETP.NE.AND P0, PT, R2, -0x1, PT ;  /* 0xffffffff0200780c */ /* 0x004fda0003f05270 */
[----:B------:R-:W-:Y:S05]  /*2d40*/  @!P0 BRA `(.L_x_247) ;  /* 0x00000000002c8947 */ /* 0x000fea0003800000 */
[----:B------:R-:W-:-:S05]  /*2d50*/  IMAD.MOV.U32 R23, RZ, RZ, 0x1 ;  /* 0x00000001ff177424 */ /* 0x000fca00078e00ff */
        /* <DEDUP_REMOVED lines=10> */
.L_x_247:
[----:B------:R-:W-:Y:S05]  /*2e00*/  BSYNC.RECONVERGENT B0 ;  /* 0x0000000000007941 */ /* 0x000fea0003800200 */
.L_x_246:
        /* <DEDUP_REMOVED lines=15> */
[----:B-----5:R-:W-:Y:S05]  /*2f00*/  CALL.REL.NOINC `($__internal_1_$__cuda_sm3x_div_rn_noftz_f32_slowpath) ;  /* 0x00000024000c7944 */ /* 0x020fea0003c00000 */
[----:B------:R-:W-:-:S07]  /*2f10*/  IMAD.MOV.U32 R20, RZ, RZ, R0 ;  /* 0x000000ffff147224 */ /* 0x000fce00078e0000 */
.L_x_249:
[----:B------:R-:W-:Y:S05]  /*2f20*/  BSYNC.RECONVERGENT B3 ;  /* 0x0000000000037941 */ /* 0x000fea0003800200 */
.L_x_248:
        /* <DEDUP_REMOVED lines=30> */
[----:B------:R-:W-:-:S07]  /*3110*/  MOV R18, R0 ;  /* 0x0000000000127202 */ /* 0x000fce0000000f00 */
.L_x_253:
[----:B------:R-:W-:Y:S05]  /*3120*/  BSYNC.RECONVERGENT B4 ;  /* 0x0000000000047941 */ /* 0x000fea0003800200 */
.L_x_252:
        /* <DEDUP_REMOVED lines=8> */
.L_x_251:
[----:B------:R-:W-:Y:S05]  /*31b0*/  BSYNC.RECONVERGENT B3 ;  /* 0x0000000000037941 */ /* 0x000fea0003800200 */
.L_x_250:
[----:B------:R1:W-:Y:S01]  /*31c0*/  REDG.E.ADD.F32.FTZ.RN.STRONG.GPU desc[UR8][R16.64+0x10], R21 ;  /* 0x00001015100079a6 */ /* 0x0003e2000c12f308 */
[----:B------:R-:W-:Y:S05]  /*31d0*/  BRA `(.L_x_244) ;  /* 0x0000000000e07947 */ /* 0x000fea0003800000 */
.L_x_245:
        /* <DEDUP_REMOVED lines=11> */
[----:B------:R-:W-:Y:S03]  /*3290*/  BSSY.RECONVERGENT B0, `(.L_x_254) ;  /* 0x0000014000007945 */ /* 0x000fe60003800200 */
[----:B------:R-:W0:Y:S02]  /*32a0*/  LDS.64 R2, [R0+0x18] ;  /* 0x0000180000027984 */ /* 0x000e240000000a00 */
[----:B0-----:R-:W-:Y:S01]  /*32b0*/  IMAD.WIDE R20, R9, 0x8, R2 ;  /* 0x0000000809147825 */ /* 0x001fe200078e0202 */
[----:B--2---:R-:W-:-:S03]  /*32c0*/  ISETP.NE.AND P0, PT, R10, -0x1, PT ;  /* 0xffffffff0a00780c */ /* 0x004fc60003f05270 */
[----:B------:R-:W-:-:S10]  /*32d0*/  IMAD.MOV.U32 R10, RZ, RZ, RZ ;  /* 0x000000ffff0a7224 */ /* 0x000fd400078e00ff */
[----:B------:R0:W1:Y:S01]  /*32e0*/  @!P0 LDS.64 R26, [R0+0x20] ;  /* 0x00002000001a8984 */ /* 0x0000620000000a00 */
[----:B------:R-:W-:Y:S05]  /*32f0*/  @!P0 BRA `(.L_x_255) ;  /* 0x0000000000348947 */ /* 0x000fea0003800000 */
[----:B------:R-:W-:Y:S01]  /*3300*/  HFMA2 R19, -RZ, RZ, 0, 5.9604644775390625e-08 ;  /* 0x00000001ff137431 */ /* 0x000fe200000001ff */
[----:B-1----:R2:W3:Y:S04]  /*3310*/  LDS.64 R26, [R0+0x20] ;  /* 0x00002000001a7984 */ /* 0x0024e80000000a00 */
[----:B------:R-:W4:Y:S02]  /*3320*/  ATOMG.E.EXCH.STRONG.GPU PT, R11, desc[UR8][R16.64], R19 ;  /* 0x80000013100b79a8 */ /* 0x000f24000c1ef108 */
[----:B----4-:R-:W-:-:S13]  /*3330*/  ISETP.NE.AND P0, PT, R11, RZ, PT ;  /* 0x000000ff0b00720c */ /* 0x010fda0003f05270 */
[----:B--23--:R-:W-:Y:S05]  /*3340*/  @P0 BRA `(.L_x_255) ;  /* 0x0000000000200947 */ /* 0x00cfea0003800000 */
[----:B------:R-:W-:-:S04]  /*3350*/  IMAD.WIDE R10, R18, 0x4, R26 ;  /* 0x00000004120a7825 */ /* 0x000fc800078e021a */
[----:B------:R-:W-:Y:S01]  /*3360*/  IMAD.MOV.U32 R22, RZ, RZ, 0x1 ;  /* 0x00000001ff167424 */ /* 0x000fe200078e00ff */
[----:B------:R-:W-:Y:S01]  /*3370*/  MOV R23, 0x2 ;  /* 0x0000000200177802 */ /* 0x000fe20000000f00 */
[----:B------:R1:W5:Y:S04]  /*3380*/  LD.E R10, desc[UR8][R10.64] ;  /* 0x000000080a0a7980 */ /* 0x000368000c101900 */
[----:B------:R2:W-:Y:S04]  /*3390*/  STG.E desc[UR8][R16.64], R19 ;  /* 0x0000001310007986 */ /* 0x0005e8000c101908 */
[----:B------:R2:W-:Y:S01]  /*33a0*/  STG.E desc[UR8][R16.64+0x24], R23 ;  /* 0x0000241710007986 */ /* 0x0005e2000c101908 */
[----:B-1----:R-:W-:-:S05]  /*33b0*/  PRMT R11, R22, 0x7610, R11 ;  /* 0x00007610160b7816 */ /* 0x002fca000000000b */
[----:B------:R2:W-:Y:S02]  /*33c0*/  STS.U8 [R0+0x36], R11 ;  /* 0x0000360b00007388 */ /* 0x0005e40000000000 */
.L_x_255:
[----:B------:R-:W-:Y:S05]  /*33d0*/  BSYNC.RECONVERGENT B0 ;  /* 0x0000000000007941 */ /* 0x000fea0003800200 */
.L_x_254:
        /* <DEDUP_REMOVED lines=16> */
[----:B-1---5:R-:W-:Y:S05]  /*34e0*/  CALL.REL.NOINC `($__internal_1_$__cuda_sm3x_div_rn_noftz_f32_slowpath) ;  /* 0x0000001c00947944 */ /* 0x022fea0003c00000 */
[----:B------:R-:W-:-:S07]  /*34f0*/  MOV R11, R0 ;  /* 0x00000000000b7202 */ /* 0x000fce0000000f00 */
.L_x_257:
[----:B------:R-:W-:Y:S05]  /*3500*/  BSYNC.RECONVERGENT B3 ;  /* 0x0000000000037941 */ /* 0x000fea0003800200 */
.L_x_256:
[----:B-1----:R-:W-:-:S06]  /*3510*/  IMAD.WIDE R26, R9, 0x4, R26 ;  /* 0x00000004091a7825 */ /* 0x002fcc00078e021a */
[----:B------:R-:W2:Y:S02]  /*3520*/  LD.E R26, desc[UR8][R26.64] ;  /* 0x000000081a1a7980 */ /* 0x000ea4000c101900 */
[----:B--2---:R-:W-:-:S04]  /*3530*/  FADD R3, R26, 1 ;  /* 0x3f8000001a037421 */ /* 0x004fc80000000000 */
[----:B-----5:R-:W-:-:S05]  /*3540*/  FFMA R3, R3, -R11, R10 ;  /* 0x8000000b03037223 */ /* 0x020fca000000000a */
[----:B------:R0:W-:Y:S02]  /*3550*/  REDG.E.ADD.F32.FTZ.RN.STRONG.GPU desc[UR8][R16.64+0x10], R3 ;  /* 0x00001003100079a6 */ /* 0x0001e4000c12f308 */
.L_x_244:
[----:B------:R-:W-:Y:S05]  /*3560*/  BSYNC.RECONVERGENT B2 ;  /* 0x0000000000027941 */ /* 0x000fea0003800200 */
.L_x_243:
[----:B------:R-:W-:Y:S05]  /*3570*/  @!P2 BRA `(.L_x_258) ;  /* 0xfffffff4006ca947 */ /* 0x000fea000383ffff */
.L_x_242:
[----:B------:R-:W-:Y:S05]  /*3580*/  WARPSYNC.ALL ;  /* 0x0000000000007948 */ /* 0x000fea0003800000 */
[----:B------:R-:W2:Y:S08]  /*3590*/  S2UR UR7, SR_CgaCtaId ;  /* 0x00000000000779c3 */ /* 0x000eb00000008800 */
[----:B------:R-:W-:Y:S06]  /*35a0*/  BAR.SYNC.DEFER_BLOCKING 0x0 ;  /* 0x0000000000007b1d */ /* 0x000fec0000010000 */
[----:B------:R-:W-:Y:S01]  /*35b0*/  UMOV UR6, 0x400 ;  /* 0x0000040000067882 */ /* 0x000fe20000000000 */
[----:B------:R-:W-:Y:S01]  /*35c0*/  BSSY.RECONVERGENT B0, `(.L_x_259) ;  /* 0x0000066000007945 */ /* 0x000fe20003800200 */
[----:B--2---:R-:W-:-:S06]  /*35d0*/  ULEA UR6, UR7, UR6, 0x18 ;  /* 0x0000000607067291 */ /* 0x004fcc000f8ec0ff */
[----:B0-----:R-:W-:-:S05]  /*35e0*/  IMAD.U32 R3, RZ, RZ, UR6 ;  /* 0x00000006ff037e24 */ /* 0x001fca000f8e00ff */
[----:B------:R-:W0:Y:S02]  /*35f0*/  LDS.U8 R0, [R3+0x36] ;  /* 0x0000360003007984 */ /* 0x000e240000000000 */
[----:B0-----:R-:W-:-:S04]  /*3600*/  ISETP.NE.AND P0, PT, R0, RZ, PT ;  /* 0x000000ff0000720c */ /* 0x001fc80003f05270 */
[----:B------:R-:W-:-:S13]  /*3610*/  ISETP.NE.OR P0, PT, R4, RZ, !P0 ;  /* 0x000000ff0400720c */ /* 0x000fda0004705670 */
[----:B------:R-:W-:Y:S05]  /*3620*/  @P0 BRA `(.L_x_260) ;  /* 0x00000004007c0947 */ /* 0x000fea0003800000 */
[----:B------:R-:W0:Y:S01]  /*3630*/  LDCU UR6, c[0x0][0x398] ;  /* 0x00007300ff0677ac */ /* 0x000e220008000800 */
[----:B------:R2:W3:Y:S01]  /*3640*/  LDS R0, [R3+0x30] ;  /* 0x0000300003007984 */ /* 0x0004e20000000800 */
[----:B0-----:R-:W-:-:S04]  /*3650*/  MOV R7, UR6 ;  /* 0x0000000600077c02 */ /* 0x001fc80008000f00 */
[----:B------:R-:W-:-:S13]  /*3660*/  ISETP.GE.AND P0, PT, R7, 0x1, PT ;  /* 0x000000010700780c */ /* 0x000fda0003f06270 */
[----:B--2---:R-:W-:Y:S05]  /*3670*/  @!P0 BRA `(.L_x_261) ;  /* 0x00000004004c8947 */ /* 0x004fea0003800000 */
[----:B------:R-:W0:Y:S01]  /*3680*/  LDS.64 R2, [R3+0x10] ;  /* 0x0000100003027984 */ /* 0x000e220000000a00 */
[----:B------:R-:W-:Y:S01]  /*3690*/  ISETP.GE.U32.AND P0, PT, R7, 0x4, PT ;  /* 0x000000040700780c */ /* 0x000fe20003f06070 */
[----:B------:R-:W-:-:S12]  /*36a0*/  IMAD.MOV.U32 R12, RZ, RZ, RZ ;  /* 0x000000ffff0c7224 */ /* 0x000fd800078e00ff */
[----:B------:R-:W-:Y:S05]  /*36b0*/  @!P0 BRA `(.L_x_262) ;  /* 0x0000000000b08947 */ /* 0x000fea0003800000 */
[----:B------:R-:W2:Y:S01]  /*36c0*/  LDC R7, c[0x0][0x398] ;  /* 0x0000e600ff077b82 */ /* 0x000ea20000000800 */
[----:B-1----:R-:W-:-:S07]  /*36d0*/  HFMA2 R16, -RZ, RZ, 0, 0 ;  /* 0x00000000ff107431 */ /* 0x002fce00000001ff */
[----:B------:R-:W1:Y:S02]  /*36e0*/  LDC.64 R8, c[0x0][0x3b8] ;  /* 0x0000ee00ff087b82 */ /* 0x000e640000000a00 */
.L_x_267:
[----:B--2---:R-:W-:-:S04]  /*36f0*/  IMAD R19, R7, UR11, R16 ;  /* 0x0000000b07137c24 */ /* 0x004fc8000f8e0210 */
[----:B01----:R-:W-:-:S05]  /*3700*/  IMAD.WIDE.U32 R14, R19, 0x28, R8 ;  /* 0x00000028130e7825 */ /* 0x003fca00078e0008 */
[----:B------:R-:W2:Y:S01]  /*3710*/  LDG.E R18, desc[UR8][R14.64+0x24] ;  /* 0x000024080e127981 */ /* 0x000ea2000c1e1900 */
[----:B------:R-:W-:Y:S02]  /*3720*/  VIADD R13, R19, 0x1 ;  /* 0x00000001130d7836 */ /* 0x000fe40000000000 */
[----:B0-----:R-:W-:-:S04]  /*3730*/  IMAD.WIDE.U32 R10, R16, 0x4, R2 ;  /* 0x00000004100a7825 */ /* 0x001fc800078e0002 */
[----:B------:R-:W-:Y:S01]  /*3740*/  IMAD.WIDE.U32 R12, R13, 0x28, R8 ;  /* 0x000000280d0c7825 */ /* 0x000fe200078e0008 */
[----:B--2---:R-:W-:-:S13]  /*3750*/  ISETP.GE.AND P0, PT, R18, 0x1, PT ;  /* 0x000000011200780c */ /* 0x004fda0003f06270 */
[----:B------:R-:W-:Y:S05]  /*3760*/  @!P0 BRA `(.L_x_263) ;  /* 0x0000000000108947 */ /* 0x000fea0003800000 */
[----:B------:R-:W3:Y:S02]  /*3770*/  LD.E R17, desc[UR8][R10.64] ;  /* 0x000000080a117980 */ /* 0x000ee4000c101900 */
[----:B---3--:R-:W-:-:S13]  /*3780*/  ISETP.NE.AND P0, PT, R17, R0, PT ;  /* 0x000000001100720c */ /* 0x008fda0003f05270 */
[----:B------:R-:W-:-:S05]  /*3790*/  @!P0 IADD3 R17, PT, PT, R18, -0x1, RZ ;  /* 0xffffffff12118810 */ /* 0x000fca0007ffe0ff */
[----:B------:R0:W-:Y:S02]  /*37a0*/  @!P0 STG.E desc[UR8][R14.64+0x24], R17 ;  /* 0x000024110e008986 */ /* 0x0001e4000c101908 */
.L_x_263:
[----:B------:R-:W2:Y:S01]  /*37b0*/  LDG.E R18, desc[UR8][R12.64+0x24] ;  /* 0x000024080c127981 */ /* 0x000ea2000c1e1900 */
[----:B0-----:R-:W-:-:S04]  /*37c0*/  VIADD R15, R19, 0x2 ;  /* 0x00000002130f7836 */ /* 0x001fc80000000000 */
[----:B------:R-:W-:Y:S01]  /*37d0*/  IMAD.WIDE.U32 R14, R15, 0x28, R8 ;  /* 0x000000280f0e7825 */ /* 0x000fe200078e0008 */
[----:B--2---:R-:W-:-:S13]  /*37e0*/  ISETP.GE.AND P0, PT, R18, 0x1, PT ;  /* 0x000000011200780c */ /* 0x004fda0003f06270 */
[----:B------:R-:W-:Y:S05]  /*37f0*/  @!P0 BRA `(.L_x_264) ;  /* 0x0000000000108947 */ /* 0x000fea0003800000 */
[----:B------:R-:W3:Y:S02]  /*3800*/  LD.E R17, desc[UR8][R10.64+0x4] ;  /* 0x000004080a117980 */ /* 0x000ee4000c101900 */
[----:B---3--:R-:W-:-:S13]  /*3810*/  ISETP.NE.AND P0, PT, R17, R0, PT ;  /* 0x000000001100720c */ /* 0x008fda0003f05270 */
[----:B------:R-:W-:-:S05]  /*3820*/  @!P0 IADD3 R17, PT, PT, R18, -0x1, RZ ;  /* 0xffffffff12118810 */ /* 0x000fca0007ffe0ff */
[----:B------:R0:W-:Y:S02]  /*3830*/  @!P0 STG.E desc[UR8][R12.64+0x24], R17 ;  /* 0x000024110c008986 */ /* 0x0001e4000c101908 */
.L_x_264:
        /* <DEDUP_REMOVED lines=9> */
.L_x_265:
[----:B0-----:R-:W2:Y:S01]  /*38d0*/  LDG.E R15, desc[UR8][R12.64+0x24] ;  /* 0x000024080c0f7981 */ /* 0x001ea2000c1e1900 */
[----:B------:R-:W-:-:S05]  /*38e0*/  VIADD R16, R16, 0x4 ;  /* 0x0000000410107836 */ /* 0x000fca0000000000 */
[----:B------:R-:W-:Y:S02]  /*38f0*/  ISETP.NE.AND P1, PT, R16, UR5, PT ;  /* 0x0000000510007c0c */ /* 0x000fe4000bf25270 */
[----:B--2---:R-:W-:-:S13]  /*3900*/  ISETP.GE.AND P0, PT, R15, 0x1, PT ;  /* 0x000000010f00780c */ /* 0x004fda0003f06270 */
[----:B------:R-:W-:Y:S05]  /*3910*/  @!P0 BRA `(.L_x_266) ;  /* 0x0000000000108947 */ /* 0x000fea0003800000 */
[----:B------:R-:W3:Y:S02]  /*3920*/  LD.E R11, desc[UR8][R10.64+0xc] ;  /* 0x00000c080a0b7980 */ /* 0x000ee4000c101900 */
[----:B---3--:R-:W-:-:S13]  /*3930*/  ISETP.NE.AND P0, PT, R11, R0, PT ;  /* 0x000000000b00720c */ /* 0x008fda0003f05270 */
[----:B------:R-:W-:-:S05]  /*3940*/  @!P0 IADD3 R15, PT, PT, R15, -0x1, RZ ;  /* 0xffffffff0f0f8810 */ /* 0x000fca0007ffe0ff */
[----:B------:R0:W-:Y:S02]  /*3950*/  @!P0 STG.E desc[UR8][R12.64+0x24], R15 ;  /* 0x0000240f0c008986 */ /* 0x0001e4000c101908 */
.L_x_266:
[----:B------:R-:W-:Y:S05]  /*3960*/  @P1 BRA `(.L_x_267) ;  /* 0xfffffffc00601947 */ /* 0x000fea000383ffff */
[----:B0-----:R-:W-:-:S07]  /*3970*/  IMAD.U32 R12, RZ, RZ, UR5 ;  /* 0x00000005ff0c7e24 */ /* 0x001fce000f8e00ff */
.L_x_262:
[----:B------:R-:W-:-:S09]  /*3980*/  UISETP.NE.AND UP0, UPT, UR12, URZ, UPT ;  /* 0x000000ff0c00728c */ /* 0x000fd2000bf05270 */
[----:B------:R-:W-:Y:S05]  /*3990*/  BRA.U !UP0, `(.L_x_261) ;  /* 0x0000000108847547 */ /* 0x000fea000b800000 */
[----:B------:R-:W2:Y:S01]  /*39a0*/  LDC.64 R8, c[0x0][0x3b8] ;  /* 0x0000ee00ff087b82 */ /* 0x000ea20000000a00 */
[----:B------:R-:W-:-:S04]  /*39b0*/  IMAD R13, R7, UR11, R12 ;  /* 0x0000000b070d7c24 */ /* 0x000fc8000f8e020c */
[----:B--2---:R-:W-:-:S05]  /*39c0*/  IMAD.WIDE.U32 R10, R13, 0x28, R8 ;  /* 0x000000280d0a7825 */ /* 0x004fca00078e0008 */
[----:B-1----:R-:W2:Y:S01]  /*39d0*/  LDG.E R14, desc[UR8][R10.64+0x24] ;  /* 0x000024080a0e7981 */ /* 0x002ea2000c1e1900 */
[----:B------:R-:W-:Y:S01]  /*39e0*/  UISETP.NE.AND UP0, UPT, UR12, 0x1, UPT ;  /* 0x000000010c00788c */ /* 0x000fe2000bf05270 */
[----:B0-----:R-:W-:Y:S01]  /*39f0*/  IMAD.WIDE.U32 R2, R12, 0x4, R2 ;  /* 0x000000040c027825 */ /* 0x001fe200078e0002 */
[----:B--2---:R-:W-:-:S13]  /*3a00*/  ISETP.GE.AND P0, PT, R14, 0x1, PT ;  /* 0x000000010e00780c */ /* 0x004fda0003f06270 */
[----:B------:R-:W-:Y:S05]  /*3a10*/  @!P0 BRA `(.L_x_268) ;  /* 0x0000000000108947 */ /* 0x000fea0003800000 */
[----:B------:R-:W3:Y:S02]  /*3a20*/  LD.E R7, desc[UR8][R2.64] ;  /* 0x0000000802077980 */ /* 0x000ee4000c101900 */
[----:B---3--:R-:W-:-:S13]  /*3a30*/  ISETP.NE.AND P0, PT, R7, R0, PT ;  /* 0x000000000700720c */ /* 0x008fda0003f05270 */
[----:B------:R-:W-:-:S05]  /*3a40*/  @!P0 IADD3 R7, PT, PT, R14, -0x1, RZ ;  /* 0xffffffff0e078810 */ /* 0x000fca0007ffe0ff */
[----:B------:R0:W-:Y:S02]  /*3a50*/  @!P0 STG.E desc[UR8][R10.64+0x24], R7 ;  /* 0x000024070a008986 */ /* 0x0001e4000c101908 */
.L_x_268:
[----:B------:R-:W-:Y:S05]  /*3a60*/  BRA.U !UP0, `(.L_x_261) ;  /* 0x0000000108507547 */ /* 0x000fea000b800000 */
[----:B0-----:R-:W-:-:S04]  /*3a70*/  VIADD R11, R13, 0x1 ;  /* 0x000000010d0b7836 */ /* 0x001fc80000000000 */
[----:B------:R-:W-:-:S05]  /*3a80*/  IMAD.WIDE.U32 R10, R11, 0x28, R8 ;  /* 0x000000280b0a7825 */ /* 0x000fca00078e0008 */
[----:B------:R-:W2:Y:S01]  /*3a90*/  LDG.E R12, desc[UR8][R10.64+0x24] ;  /* 0x000024080a0c7981 */ /* 0x000ea2000c1e1900 */
[----:B------:R-:W-:Y:S01]  /*3aa0*/  UISETP.NE.AND UP0, UPT, UR12, 0x2, UPT ;  /* 0x000000020c00788c */ /* 0x000fe2000bf05270 */
[----:B--2---:R-:W-:-:S13]  /*3ab0*/  ISETP.GE.AND P0, PT, R12, 0x1, PT ;  /* 0x000000010c00780c */ /* 0x004fda0003f06270 */
[----:B------:R-:W-:Y:S05]  /*3ac0*/  @!P0 BRA `(.L_x_269) ;  /* 0x0000000000108947 */ /* 0x000fea0003800000 */
[----:B------:R-:W3:Y:S02]  /*3ad0*/  LD.E R7, desc[UR8][R2.64+0x4] ;  /* 0x0000040802077980 */ /* 0x000ee4000c101900 */
[----:B---3--:R-:W-:-:S13]  /*3ae0*/  ISETP.NE.AND P0, PT, R7, R0, PT ;  /* 0x000000000700720c */ /* 0x008fda0003f05270 */
[----:B------:R-:W-:-:S05]  /*3af0*/  @!P0 IADD3 R7, PT, PT, R12, -0x1, RZ ;  /* 0xffffffff0c078810 */ /* 0x000fca0007ffe0ff */
[----:B------:R0:W-:Y:S02]  /*3b00*/  @!P0 STG.E desc[UR8][R10.64+0x24], R7 ;  /* 0x000024070a008986 */ /* 0x0001e4000c101908 */
.L_x_269:
[----:B------:R-:W-:Y:S05]  /*3b10*/  BRA.U !UP0, `(.L_x_261) ;  /* 0x0000000108247547 */ /* 0x000fea000b800000 */
[----:B0-----:R-:W-:-:S04]  /*3b20*/  VIADD R7, R13, 0x2 ;  /* 0x000000020d077836 */ /* 0x001fc80000000000 */
[----:B------:R-:W-:-:S05]  /*3b30*/  IMAD.WIDE.U32 R8, R7, 0x28, R8 ;  /* 0x0000002807087825 */ /* 0x000fca00078e0008 */
[----:B------:R-:W2:Y:S02]  /*3b40*/  LDG.E R7, desc[UR8][R8.64+0x24] ;  /* 0x0000240808077981 */ /* 0x000ea4000c1e1900 */
[----:B--2---:R-:W-:-:S13]  /*3b50*/  ISETP.GE.AND P0, PT, R7, 0x1, PT ;  /* 0x000000010700780c */ /* 0x004fda0003f06270 */
[----:B------:R-:W-:Y:S05]  /*3b60*/  @!P0 BRA `(.L_x_261) ;  /* 0x0000000000108947 */ /* 0x000fea0003800000 */
[----:B------:R-:W3:Y:S02]  /*3b70*/  LD.E R3, desc[UR8][R2.64+0x8] ;  /* 0x0000080802037980 */ /* 0x000ee4000c101900 */
[----:B---3--:R-:W-:-:S13]  /*3b80*/  ISETP.NE.AND P0, PT, R3, R0, PT ;  /* 0x000000000300720c */ /* 0x008fda0003f05270 */
[----:B------:R-:W-:-:S05]  /*3b90*/  @!P0 IADD3 R7, PT, PT, R7, -0x1, RZ ;  /* 0xffffffff07078810 */ /* 0x000fca0007ffe0ff */
[----:B------:R2:W-:Y:S02]  /*3ba0*/  @!P0 STG.E desc[UR8][R8.64+0x24], R7 ;  /* 0x0000240708008986 */ /* 0x0005e4000c101908 */
.L_x_261:
[----:B------:R-:W4:Y:S01]  /*3bb0*/  S2UR UR7, SR_CgaCtaId ;  /* 0x00000000000779c3 */ /* 0x000f220000008800 */
[----:B------:R-:W-:Y:S01]  /*3bc0*/  UMOV UR6, 0x400 ;  /* 0x0000040000067882 */ /* 0x000fe20000000000 */
[----:B---3--:R-:W-:Y:S01]  /*3bd0*/  VIADD R0, R0, 0x1 ;  /* 0x0000000100007836 */ /* 0x008fe20000000000 */
[----:B----4-:R-:W-:-:S06]  /*3be0*/  ULEA UR6, UR7, UR6, 0x18 ;  /* 0x0000000607067291 */ /* 0x010fcc000f8ec0ff */
[----:B0-----:R-:W-:-:S05]  /*3bf0*/  MOV R3, UR6 ;  /* 0x0000000600037c02 */ /* 0x001fca0008000f00 */
[----:B------:R0:W-:Y:S04]  /*3c00*/  STS [R3+0x30], R0 ;  /* 0x0000300003007388 */ /* 0x0001e80000000800 */
[----:B------:R0:W-:Y:S02]  /*3c10*/  STS.U8 [R3+0x36], RZ ;  /* 0x000036ff03007388 */ /* 0x0001e40000000000 */
.L_x_260:
[----:B------:R-:W-:Y:S05]  /*3c20*/  BSYNC.RECONVERGENT B0 ;  /* 0x0000000000007941 */ /* 0x000fea0003800200 */
.L_x_259:
[----:B------:R-:W-:Y:S06]  /*3c30*/  BAR.SYNC.DEFER_BLOCKING 0x0 ;  /* 0x0000000000007b1d */ /* 0x000fec0000010000 */
[----:B------:R-:W0:Y:S02]  /*3c40*/  LDS R2, [R3+0x30] ;  /* 0x0000300003027984 */ /* 0x000e240000000800 */
[C---:B0-----:R-:W-:Y:S01]  /*3c50*/  VIADD R0, R2.reuse, 0xffffffff ;  /* 0xffffffff02007836 */ /* 0x041fe20000000000 */
[----:B------:R-:W-:-:S04]  /*3c60*/  ISETP.GT.AND P0, PT, R2, 0x1, PT ;  /* 0x000000010200780c */ /* 0x000fc80003f04270 */
[----:B------:R3:W-:Y:S09]  /*3c70*/  STS [R3+0x30], R0 ;  /* 0x0000300003007388 */ /* 0x0007f20000000800 */
[----:B------:R-:W-:Y:S05]  /*3c80*/  @P0 BRA `(.L_x_270) ;  /* 0xffffffec00900947 */ /* 0x000fea000383ffff */
.L_x_241:
[----:B------:R-:W4:Y:S02]  /*3c90*/  LDCU UR6, c[0x0][0x398] ;  /* 0x00007300ff0677ac */ /* 0x000f240008000800 */
[----:B----4-:R-:W-:-:S13]  /*3ca0*/  ISETP.GE.AND P0, PT, R4, UR6, PT ;  /* 0x0000000604007c0c */ /* 0x010fda000bf06270 */
[----:B------:R-:W-:Y:S05]  /*3cb0*/  @P0 BRA `(.L_x_271) ;  /* 0x0000000400200947 */ /* 0x000fea0003800000 */
[----:B--2---:R-:W2:Y:S01]  /*3cc0*/  LDC R7, c[0x0][0x398] ;  /* 0x0000e600ff077b82 */ /* 0x004ea20000000800 */
[----:B------:R-:W-:Y:S01]  /*3cd0*/  BSSY.RECONVERGENT B0, `(.L_x_272) ;  /* 0x000000b000007945 */ /* 0x000fe20003800200 */
[----:B---3--:R-:W-:-:S06]  /*3ce0*/  MOV R0, R4 ;  /* 0x0000000400007202 */ /* 0x008fcc0000000f00 */
[----:B------:R-:W3:Y:S02]  /*3cf0*/  LDC.64 R8, c[0x0][0x3b8] ;  /* 0x0000ee00ff087b82 */ /* 0x000ee40000000a00 */
.L_x_273:
[----:B--2---:R-:W-:-:S04]  /*3d00*/  IMAD R3, R7, UR11, R0 ;  /* 0x0000000b07037c24 */ /* 0x004fc8000f8e0200 */
[----:B---3--:R-:W-:-:S05]  /*3d10*/  IMAD.WIDE.U32 R2, R3, 0x28, R8 ;  /* 0x0000002803027825 */ /* 0x008fca00078e0008 */
[----:B0-----:R-:W2:Y:S01]  /*3d20*/  LDG.E R10, desc[UR8][R2.64+0x10] ;  /* 0x00001008020a7981 */ /* 0x001ea2000c1e1900 */
[----:B------:R-:W-:Y:S01]  /*3d30*/  VIADD R0, R0, UR10 ;  /* 0x0000000a00007c36 */ /* 0x000fe20008000000 */
[----:B--2---:R-:W-:-:S13]  /*3d40*/  FSETP.GEU.AND P0, PT, R10, RZ, PT ;  /* 0x000000ff0a00720b */ /* 0x004fda0003f0e000 */
[----:B------:R4:W-:Y:S01]  /*3d50*/  @!P0 STG.E desc[UR8][R2.64+0x10], RZ ;  /* 0x000010ff02008986 */ /* 0x0009e2000c101908 */
[----:B------:R-:W-:-:S13]  /*3d60*/  ISETP.GE.AND P0, PT, R0, R7, PT ;  /* 0x000000070000720c */ /* 0x000fda0003f06270 */
[----:B----4-:R-:W-:Y:S05]  /*3d70*/  @!P0 BRA `(.L_x_273) ;  /* 0xfffffffc00e08947 */ /* 0x010fea000383ffff */
[----:B------:R-:W-:Y:S05]  /*3d80*/  BSYNC.RECONVERGENT B0 ;  /* 0x0000000000007941 */ /* 0x000fea0003800200 */
.L_x_272:
[----:B------:R-:W0:Y:S01]  /*3d90*/  LDC R0, c[0x0][0x398] ;  /* 0x0000e600ff007b82 */ /* 0x000e220000000800 */
[----:B------:R-:W-:Y:S01]  /*3da0*/  BSSY B0, `(.L_x_274) ;  /* 0x000001c000007945 */ /* 0x000fe20003800000 */
[----:B------:R-:W-:-:S06]  /*3db0*/  MOV R7, R4 ;  /* 0x0000000400077202 */ /* 0x000fcc0000000f00 */
[----:B------:R-:W2:Y:S08]  /*3dc0*/  LDC.64 R2, c[0x0][0x3b8] ;  /* 0x0000ee00ff027b82 */ /* 0x000eb00000000a00 */
[----:B------:R-:W3:Y:S02]  /*3dd0*/  LDC.64 R8, c[0x0][0x380] ;  /* 0x0000e000ff087b82 */ /* 0x000ee40000000a00 */
.L_x_277:
[----:B------:R-:W-:Y:S01]  /*3de0*/  ISETP.NE.AND P0, PT, R7, R5, PT ;  /* 0x000000050700720c */ /* 0x000fe20003f05270 */
[----:B------:R-:W-:Y:S05]  /*3df0*/  YIELD ;  /* 0x0000000000007946 */ /* 0x000fea0003800000 */
[----:B------:R-:W-:Y:S07]  /*3e00*/  BSSY.RECONVERGENT B1, `(.L_x_275) ;  /* 0x0000011000017945 */ /* 0x000fee0003800200 */
[----:B----4-:R-:W-:Y:S05]  /*3e10*/  @!P0 BRA `(.L_x_276) ;  /* 0x00000000003c8947 */ /* 0x010fea0003800000 */
[----:B01----:R-:W-:-:S04]  /*3e20*/  IMAD R15, R0, UR11, R7 ;  /* 0x0000000b000f7c24 */ /* 0x003fc8000f8e0207 */
[----:B--2---:R-:W-:-:S05]  /*3e30*/  IMAD.WIDE.U32 R14, R15, 0x28, R2 ;  /* 0x000000280f0e7825 */ /* 0x004fca00078e0002 */
        /* <DEDUP_REMOVED lines=10> */
[----:B---3--:R-:W-:-:S04]  /*3ee0*/  IMAD.WIDE R12, R7, 0x4, R8 ;  /* 0x00000004070c7825 */ /* 0x008fc800078e0208 */
[----:B--2---:R-:W-:-:S05]  /*3ef0*/  FADD R17, R14, -R11 ;  /* 0x8000000b0e117221 */ /* 0x004fca0000000000 */
[----:B------:R4:W-:Y:S02]  /*3f00*/  REDG.E.ADD.F32.FTZ.RN.STRONG.GPU desc[UR8][R12.64], R17 ;  /* 0x000000110c0079a6 */ /* 0x0009e4000c12f308 */
.L_x_276:
[----:B------:R-:W-:Y:S05]  /*3f10*/  BSYNC.RECONVERGENT B1 ;  /* 0x0000000000017941 */ /* 0x000fea0003800200 */
.L_x_275:
[----:B------:R-:W5:Y:S01]  /*3f20*/  LDCU UR6, c[0x0][0x398] ;  /* 0x00007300ff0677ac */ /* 0x000f620008000800 */
[----:B------:R-:W-:-:S05]  /*3f30*/  VIADD R7, R7, UR10 ;  /* 0x0000000a07077c36 */ /* 0x000fca0008000000 */
[----:B-----5:R-:W-:-:S13]  /*3f40*/  ISETP.GE.AND P0, PT, R7, UR6, PT ;  /* 0x0000000607007c0c */ /* 0x020fda000bf06270 */
[----:B------:R-:W-:Y:S05]  /*3f50*/  @!P0 BRA `(.L_x_277) ;  /* 0xfffffffc00a08947 */ /* 0x000fea000383ffff */
[----:B------:R-:W-:Y:S05]  /*3f60*/  BSYNC B0 ;  /* 0x0000000000007941 */ /* 0x000fea0003800000 */
.L_x_274:
[----:B------:R-:W5:Y:S01]  /*3f70*/  S2UR UR7, SR_CgaCtaId ;  /* 0x00000000000779c3 */ /* 0x000f620000008800 */
[----:B------:R-:W-:Y:S01]  /*3f80*/  UMOV UR6, 0x400 ;  /* 0x0000040000067882 */ /* 0x000fe20000000000 */
[----:B------:R-:W-:-:S06]  /*3f90*/  MOV R7, R4 ;  /* 0x0000000400077202 */ /* 0x000fcc0000000f00 */
[----:B-1----:R-:W1:Y:S08]  /*3fa0*/  LDC R16, c[0x0][0x398] ;  /* 0x0000e600ff107b82 */ /* 0x002e700000000800 */
[----:B--2---:R-:W2:Y:S01]  /*3fb0*/  LDC.64 R2, c[0x0][0x3b8] ;  /* 0x0000ee00ff027b82 */ /* 0x004ea20000000a00 */
[----:B-----5:R-:W-:-:S06]  /*3fc0*/  ULEA UR6, UR7, UR6, 0x18 ;  /* 0x0000000607067291 */ /* 0x020fcc000f8ec0ff */
[----:B------:R-:W-:-:S07]  /*3fd0*/  IMAD.U32 R14, RZ, RZ, UR6 ;  /* 0x00000006ff0e7e24 */ /* 0x000fce000f8e00ff */
.L_x_280:
[----:B01--4-:R-:W-:Y:S01]  /*3fe0*/  IMAD R13, R16, UR11, R7 ;  /* 0x0000000b100d7c24 */ /* 0x013fe2000f8e0207 */
[----:B------:R-:W1:Y:S03]  /*3ff0*/  LDS.64 R10, [R14+0x18] ;  /* 0x000018000e0a7984 */ /* 0x000e660000000a00 */
[----:B--2---:R-:W-:-:S05]  /*4000*/  IMAD.WIDE.U32 R12, R13, 0x28, R2 ;  /* 0x000000280d0c7825 */ /* 0x004fca00078e0002 */
[----:B---3--:R-:W2:Y:S01]  /*4010*/  LDG.E.64 R8, desc[UR8][R12.64+0x8] ;  /* 0x000008080c087981 */ /* 0x008ea2000c1e1b00 */
[----:B-1----:R-:W-:-:S05]  /*4020*/  IMAD.WIDE R10, R7, 0x8, R10 ;  /* 0x00000008070a7825 */ /* 0x002fca00078e020a */
[----:B--2---:R1:W-:Y:S04]  /*4030*/  ST.E.64 desc[UR8][R10.64], R8 ;  /* 0x000000080a007985 */ /* 0x0043e8000c101b08 */
[----:B0-----:R-:W2:Y:S01]  /*4040*/  LDG.E R0, desc[UR8][R12.64] ;  /* 0x000000080c007981 */ /* 0x001ea2000c1e1900 */
[----:B------:R-:W-:Y:S01]  /*4050*/  BSSY.RECONVERGENT B0, `(.L_x_278) ;  /* 0x000000b000007945 */ /* 0x000fe20003800200 */
[----:B--2---:R-:W-:-:S13]  /*4060*/  ISETP.NE.AND P0, PT, R0, RZ, PT ;  /* 0x000000ff0000720c */ /* 0x004fda0003f05270 */
[----:B-1----:R-:W-:Y:S05]  /*4070*/  @!P0 BRA `(.L_x_279) ;  /* 0x0000000000208947 */ /* 0x002fea0003800000 */
        /* <DEDUP_REMOVED lines=8> */
.L_x_279:
[----:B------:R-:W-:Y:S05]  /*4100*/  BSYNC.RECONVERGENT B0 ;  /* 0x0000000000007941 */ /* 0x000fea0003800200 */
.L_x_278:
[----:B------:R-:W-:-:S05]  /*4110*/  VIADD R7, R7, UR10 ;  /* 0x0000000a07077c36 */ /* 0x000fca0008000000 */
[----:B------:R-:W-:-:S13]  /*4120*/  ISETP.GE.AND P0, PT, R7, R16, PT ;  /* 0x000000100700720c */ /* 0x000fda0003f06270 */
[----:B------:R-:W-:Y:S05]  /*4130*/  @!P0 BRA `(.L_x_280) ;  /* 0xfffffffc00a88947 */ /* 0x000fea000383ffff */
.L_x_271:
[----:B------:R-:W-:Y:S05]  /*4140*/  WARPSYNC.ALL ;  /* 0x0000000000007948 */ /* 0x000fea0003800000 */
[----:B------:R-:W-:Y:S06]  /*4150*/  BAR.SYNC.DEFER_BLOCKING 0x0 ;  /* 0x0000000000007b1d */ /* 0x000fec0000010000 */
[----:B------:R-:W-:Y:S05]  /*4160*/  BRA `(.L_x_175) ;  /* 0x0000001000547947 */ /* 0x000fea0003800000 */
.L_x_173:
[----:B------:R-:W0:Y:S02]  /*4170*/  LDCU UR6, c[0x0][0x398] ;  /* 0x00007300ff0677ac */ /* 0x000e240008000800 */
[----:B0-----:R-:W-:-:S13]  /*4180*/  ISETP.GE.AND P0, PT, R4, UR6, PT ;  /* 0x0000000604007c0c */ /* 0x001fda000bf06270 */
[----:B------:R-:W-:Y:S05]  /*4190*/  @P0 BRA `(.L_x_281) ;  /* 0x0000000000e80947 */ /* 0x000fea0003800000 */
[----:B------:R-:W0:Y:S01]  /*41a0*/  LDC.64 R10, c[0x0][0x380] ;  /* 0x0000e000ff0a7b82 */ /* 0x000e220000000a00 */
[----:B------:R-:W-:Y:S01]  /*41b0*/  BSSY B0, `(.L_x_282) ;  /* 0x0000014000007945 */ /* 0x000fe20003800000 */
[----:B------:R-:W-:-:S07]  /*41c0*/  MOV R7, R4 ;  /* 0x0000000400077202 */ /* 0x000fce0000000f00 */
.L_x_285:
[----:B------:R-:W-:Y:S01]  /*41d0*/  ISETP.NE.AND P0, PT, R7, R5, PT ;  /* 0x000000050700720c */ /* 0x000fe20003f05270 */
        /* <DEDUP_REMOVED lines=12> */
.L_x_284:
[----:B------:R-:W-:Y:S05]  /*42a0*/  BSYNC.RECONVERGENT B1 ;  /* 0x0000000000017941 */ /* 0x000fea0003800200 */
.L_x_283:
[----:B------:R-:W2:Y:S01]  /*42b0*/  LDCU UR6, c[0x0][0x398] ;  /* 0x00007300ff0677ac */ /* 0x000ea20008000800 */
[----:B------:R-:W-:-:S05]  /*42c0*/  VIADD R7, R7, UR10 ;  /* 0x0000000a07077c36 */ /* 0x000fca0008000000 */
[----:B--2---:R-:W-:-:S13]  /*42d0*/  ISETP.GE.AND P0, PT, R7, UR6, PT ;  /* 0x0000000607007c0c */ /* 0x004fda000bf06270 */
[----:B------:R-:W-:Y:S05]  /*42e0*/  @!P0 BRA `(.L_x_285) ;  /* 0xfffffffc00b88947 */ /* 0x000fea000383ffff */
[----:B------:R-:W-:Y:S05]  /*42f0*/  BSYNC B0 ;  /* 0x0000000000007941 */ /* 0x000fea0003800000 */
.L_x_282:
[----:B-1----:R-:W-:-:S07]  /*4300*/  MOV R13, R4 ;  /* 0x00000004000d7202 */ /* 0x002fce0000000f00 */
.L_x_289:
[----:B------:R-:W-:Y:S01]  /*4310*/  ISETP.NE.AND P0, PT, R13, R5, PT ;  /* 0x000000050d00720c */ /* 0x000fe20003f05270 */
[----:B------:R-:W-:-:S12]  /*4320*/  BSSY.RECONVERGENT B0, `(.L_x_286) ;  /* 0x000001a000007945 */ /* 0x000fd80003800200 */
[----:B01----:R-:W-:Y:S05]  /*4330*/  @P0 BRA `(.L_x_287) ;  /* 0x0000000000340947 */ /* 0x003fea0003800000 */
[----:B------:R-:W1:Y:S01]  /*4340*/  S2UR UR7, SR_CgaCtaId ;  /* 0x00000000000779c3 */ /* 0x000e620000008800 */
[----:B------:R-:W-:Y:S01]  /*4350*/  UMOV UR6, 0x400 ;  /* 0x0000040000067882 */ /* 0x000fe20000000000 */
[----:B0-----:R-:W-:Y:S02]  /*4360*/  HFMA2 R10, -RZ, RZ, 0, 5.9604644775390625e-08 ;  /* 0x00000001ff0a7431 */ /* 0x001fe400000001ff */
[----:B------:R-:W-:Y:S01]  /*4370*/  IMAD.MOV.U32 R11, RZ, RZ, 0x0 ;  /* 0x00000000ff0b7424 */ /* 0x000fe200078e00ff */
[----:B-1----:R-:W-:-:S06]  /*4380*/  ULEA UR6, UR7, UR6, 0x18 ;  /* 0x0000000607067291 */ /* 0x002fcc000f8ec0ff */
[----:B------:R-:W-:-:S05]  /*4390*/  IMAD.U32 R7, RZ, RZ, UR6 ;  /* 0x00000006ff077e24 */ /* 0x000fca000f8e00ff */
[----:B------:R-:W0:Y:S02]  /*43a0*/  LDS.64 R2, [R7+0x18] ;  /* 0x0000180007027984 */ /* 0x000e240000000a00 */
[----:B0-----:R-:W-:-:S05]  /*43b0*/  IMAD.WIDE.U32 R2, R5, 0x8, R2 ;  /* 0x0000000805027825 */ /* 0x001fca00078e0002 */
[----:B------:R-:W-:Y:S04]  /*43c0*/  ST.E.64 desc[UR8][R2.64], R10 ;  /* 0x0000000a02007985 */ /* 0x000fe8000c101b08 */
[----:B------:R-:W0:Y:S02]  /*43d0*/  LDS.64 R8, [R7+0x10] ;  /* 0x0000100007087984 */ /* 0x000e240000000a00 */
[----:B0-----:R-:W-:-:S05]  /*43e0*/  IMAD.WIDE.U32 R8, R5, 0x4, R8 ;  /* 0x0000000405087825 */ /* 0x001fca00078e0008 */
[----:B------:R0:W-:Y:S01]  /*43f0*/  ST.E desc[UR8][R8.64], RZ ;  /* 0x000000ff08007985 */ /* 0x0001e2000c101908 */
[----:B------:R-:W-:Y:S05]  /*4400*/  BRA `(.L_x_288) ;  /* 0x00000000002c7947 */ /* 0x000fea0003800000 */
.L_x_287:
[----:B------:R-:W1:Y:S01]  /*4410*/  S2UR UR7, SR_CgaCtaId ;  /* 0x00000000000779c3 */ /* 0x000e620000008800 */
[----:B------:R-:W-:Y:S01]  /*4420*/  UMOV UR6, 0x400 ;  /* 0x0000040000067882 */ /* 0x000fe20000000000 */
[----:B0-----:R-:W-:Y:S01]  /*4430*/  IMAD.MOV.U32 R11, RZ, RZ, 0x7fffffff ;  /* 0x7fffffffff0b7424 */ /* 0x001fe200078e00ff */
[----:B-1----:R-:W-:-:S06]  /*4440*/  ULEA UR6, UR7, UR6, 0x18 ;  /* 0x0000000607067291 */ /* 0x002fcc000f8ec0ff */
[----:B------:R-:W-:-:S05]  /*4450*/  MOV R7, UR6 ;  /* 0x0000000600077c02 */ /* 0x000fca0008000f00 */
[----:B------:R-:W0:Y:S02]  /*4460*/  LDS.64 R2, [R7+0x18] ;  /* 0x0000180007027984 */ /* 0x000e240000000a00 */
[----:B0-----:R-:W-:-:S05]  /*4470*/  IMAD.WIDE R2, R13, 0x8, R2 ;  /* 0x000000080d027825 */ /* 0x001fca00078e0202 */
[----:B------:R-:W-:Y:S04]  /*4480*/  ST.E.64 desc[UR8][R2.64], RZ ;  /* 0x000000ff02007985 */ /* 0x000fe8000c101b08 */
[----:B------:R-:W0:Y:S02]  /*4490*/  LDS.64 R8, [R7+0x10] ;  /* 0x0000100007087984 */ /* 0x000e240000000a00 */
[----:B0-----:R-:W-:-:S05]  /*44a0*/  IMAD.WIDE R8, R13, 0x4, R8 ;  /* 0x000000040d087825 */ /* 0x001fca00078e0208 */
[----:B------:R1:W-:Y:S02]  /*44b0*/  ST.E desc[UR8][R8.64], R11 ;  /* 0x0000000b08007985 */ /* 0x0003e4000c101908 */
.L_x_288:
[----:B------:R-:W-:Y:S05]  /*44c0*/  BSYNC.RECONVERGENT B0 ;  /* 0x0000000000007941 */ /* 0x000fea0003800200 */
.L_x_286:
[----:B------:R-:W2:Y:S01]  /*44d0*/  LDS.64 R2, [R7+0x20] ;  /* 0x0000200007027984 */ /* 0x000ea20000000a00 */
[----:B------:R-:W3:Y:S01]  /*44e0*/  LDCU UR6, c[0x0][0x398] ;  /* 0x00007300ff0677ac */ /* 0x000ee20008000800 */
[C---:B--2---:R-:W-:Y:S01]  /*44f0*/  IMAD.WIDE R2, R13.reuse, 0x4, R2 ;  /* 0x000000040d027825 */ /* 0x044fe200078e0202 */
[----:B------:R-:W-:-:S04]  /*4500*/  IADD3 R13, PT, PT, R13, UR10, RZ ;  /* 0x0000000a0d0d7c10 */ /* 0x000fc8000fffe0ff */
[----:B------:R2:W-:Y:S01]  /*4510*/  ST.E desc[UR8][R2.64], RZ ;  /* 0x000000ff02007985 */ /* 0x0005e2000c101908 */
[----:B---3--:R-:W-:-:S13]  /*4520*/  ISETP.GE.AND P0, PT, R13, UR6, PT ;  /* 0x000000060d007c0c */ /* 0x008fda000bf06270 */
[----:B--2---:R-:W-:Y:S05]  /*4530*/  @!P0 BRA `(.L_x_289) ;  /* 0xfffffffc00748947 */ /* 0x004fea000383ffff */
.L_x_281:
        /* <DEDUP_REMOVED lines=8> */
.L_x_301:
[----:B---3--:R-:W2:Y:S01]  /*45c0*/  S2R R3, SR_CgaCtaId ;  /* 0x0000000000037919 */ /* 0x008ea20000008800 */
        /* <DEDUP_REMOVED lines=8> */
[----:B01----:R-:W-:Y:S05]  /*4650*/  @P0 BRA `(.L_x_291) ;  /* 0x0000000000f80947 */ /* 0x003fea0003800000 */
[----:B------:R3:W4:Y:S01]  /*4660*/  LDS R2, [R3+0x38] ;  /* 0x0000380003027984 */ /* 0x0007220000000800 */
[----:B--2---:R-:W-:-:S03]  /*4670*/  MOV R0, R4 ;  /* 0x0000000400007202 */ /* 0x004fc60000000f00 */
[----:B01----:R3:W0:Y:S04]  /*4680*/  LDS.64 R8, [R3+0x10] ;  /* 0x0000100003087984 */ /* 0x0036280000000a00 */
.L_x_300:
        /* <DEDUP_REMOVED lines=27> */
.L_x_295:
[----:B------:R-:W-:Y:S05]  /*4840*/  BSYNC.RECONVERGENT B1 ;  /* 0x0000000000017941 */ /* 0x000fea0003800200 */
.L_x_294:
        /* <DEDUP_REMOVED lines=17> */
.L_x_299:
[----:B------:R-:W0:Y:S02]  /*4960*/  LDS.64 R8, [R3] ;  /* 0x0000000003087984 */ /* 0x000e240000000a00 */
[----:B0-----:R-:W-:-:S05]  /*4970*/  IADD3 R10, P1, PT, R12, R8, RZ ;  /* 0x000000080c0a7210 */ /* 0x001fca0007f3e0ff */
[----:B------:R-:W-:-:S07]  /*4980*/  IMAD.X R11, R13, 0x1, R9, P1 ;  /* 0x000000010d0b7824 */ /* 0x000fce00008e0609 */
[----:B------:R-:W0:Y:S02]  /*4990*/  ATOMS.CAST.SPIN.64 P1, [R3], R8, R10 ;  /* 0x000000080300758d */ /* 0x000e24000182040a */
[----:B0-----:R-:W-:Y:S05]  /*49a0*/  @!P1 BRA `(.L_x_299) ;  /* 0xfffffffc00ec9947 */ /* 0x001fea000383ffff */
[----:B------:R-:W-:Y:S05]  /*49b0*/  BRA `(.L_x_297) ;  /* 0x0000000000107947 */ /* 0x000fea0003800000 */
.L_x_298:
[----:B------:R-:W2:Y:S02]  /*49c0*/  LD.E.64 R8, desc[UR8][R10.64] ;  /* 0x000000080a087980 */ /* 0x000ea4000c101b00 */
[----:B--2---:R-:W-:-:S04]  /*49d0*/  IADD3 R8, P1, PT, R12, R8, RZ ;  /* 0x000000080c087210 */ /* 0x004fc80007f3e0ff */
[----:B------:R-:W-:-:S05]  /*49e0*/  IADD3.X R9, PT, PT, R13, R9, RZ, P1, !PT ;  /* 0x000000090d097210 */ /* 0x000fca0000ffe4ff */
[----:B------:R0:W-:Y:S04]  /*49f0*/  ST.E.64 desc[UR8][R10.64], R8 ;  /* 0x000000080a007985 */ /* 0x0001e8000c101b08 */
.L_x_297:
[----:B------:R-:W-:Y:S05]  /*4a00*/  BSYNC.RECONVERGENT B1 ;  /* 0x0000000000017941 */ /* 0x000fea0003800200 */
.L_x_296:
[----:B0-----:R1:W2:Y:S02]  /*4a10*/  LDS.64 R8, [R14+0x10] ;  /* 0x000010000e087984 */ /* 0x0012a40000000a00 */
.L_x_293:
[----:B------:R-:W-:Y:S05]  /*4a20*/  BSYNC.RECONVERGENT B0 ;  /* 0x0000000000007941 */ /* 0x000fea0003800200 */
.L_x_292:
[----:B------:R-:W-:Y:S05]  /*4a30*/  @!P0 BRA `(.L_x_300) ;  /* 0xfffffffc00148947 */ /* 0x000fea000383ffff */
.L_x_291:
        /* <DEDUP_REMOVED lines=12> */
.L_x_290:
[----:B------:R-:W-:Y:S06]  /*4b00*/  BAR.SYNC.DEFER_BLOCKING 0x0 ;  /* 0x0000000000007b1d */ /* 0x000fec0000010000 */
[----:B------:R-:W2:Y:S02]  /*4b10*/  LDS R2, [R7+0x38] ;  /* 0x0000380007027984 */ /* 0x000ea40000000800 */
[C---:B--2---:R-:W-:Y:S01]  /*4b20*/  VIADD R0, R2.reuse, 0xffffffff ;  /* 0xffffffff02007836 */ /* 0x044fe20000000000 */
[----:B------:R-:W-:-:S04]  /*4b30*/  ISETP.GE.AND P0, PT, R2, 0x2, PT ;  /* 0x000000020200780c */ /* 0x000fc80003f06270 */
[----:B------:R2:W-:Y:S09]  /*4b40*/  STS [R7+0x38], R0 ;  /* 0x0000380007007388 */ /* 0x0005f20000000800 */
[----:B------:R-:W-:Y:S05]  /*4b50*/  @!P0 BRA `(.L_x_302) ;  /* 0x0000000400788947 */ /* 0x000fea0003800000 */
.L_x_315:
[----:B------:R-:W-:-:S13]  /*4b60*/  ISETP.GE.AND P0, PT, R4, UR4, PT ;  /* 0x0000000404007c0c */ /* 0x000fda000bf06270 */
[----:B----4-:R-:W-:Y:S05]  /*4b70*/  @P0 BRA `(.L_x_303) ;  /* 0x0000000400480947 */ /* 0x010fea0003800000 */
[----:B------:R-:W4:Y:S01]  /*4b80*/  S2UR UR7, SR_CgaCtaId ;  /* 0x00000000000779c3 */ /* 0x000f220000008800 */
[----:B------:R-:W-:Y:S01]  /*4b90*/  UMOV UR6, 0x400 ;  /* 0x0000040000067882 */ /* 0x000fe20000000000 */
[----:B01----:R-:W-:Y:S01]  /*4ba0*/  MOV R9, R4 ;  /* 0x0000000400097202 */ /* 0x003fe20000000f00 */
[----:B----4-:R-:W-:-:S09]  /*4bb0*/  ULEA UR6, UR7, UR6, 0x18 ;  /* 0x0000000607067291 */ /* 0x010fd2000f8ec0ff */
[----:B---3--:R-:W0:Y:S03]  /*4bc0*/  LDS.64 R2, [UR6+0x10] ;  /* 0x00001006ff027984 */ /* 0x008e260008000a00 */
.L_x_314:
[----:B-1----:R-:W1:Y:S02]  /*4bd0*/  LDC.64 R12, c[0x0][0x390] ;  /* 0x0000e400ff0c7b82 */ /* 0x002e640000000a00 */
[----:B-1----:R-:W-:-:S05]  /*4be0*/  IMAD.WIDE R12, R9, 0x8, R12 ;  /* 0x00000008090c7825 */ /* 0x002fca00078e020c */
[----:B0-----:R-:W0:Y:S02]  /*4bf0*/  LDG.E R8, desc[UR8][R12.64] ;  /* 0x000000080c087981 */ /* 0x001e24000c1e1900 */
[----:B0-----:R-:W-:-:S06]  /*4c00*/  IMAD.WIDE R10, R8, 0x4, R2 ;  /* 0x00000004080a7825 */ /* 0x001fcc00078e0202 */
[----:B---3--:R-:W3:Y:S01]  /*4c10*/  LD.E R11, desc[UR8][R10.64] ;  /* 0x000000080a0b7980 */ /* 0x008ee2000c101900 */
[----:B------:R-:W-:Y:S01]  /*4c20*/  VIADD R9, R9, UR10 ;  /* 0x0000000a09097c36 */ /* 0x000fe20008000000 */
[----:B------:R-:W-:Y:S05]  /*4c30*/  YIELD ;  /* 0x0000000000007946 */ /* 0x000fea0003800000 */
[----:B------:R-:W-:Y:S01]  /*4c40*/  BSSY.RECONVERGENT B2, `(.L_x_304) ;  /* 0x0000044000027945 */ /* 0x000fe20003800200 */
[----:B------:R-:W-:Y:S02]  /*4c50*/  ISETP.GE.AND P2, PT, R9, UR4, PT ;  /* 0x0000000409007c0c */ /* 0x000fe4000bf46270 */
[----:B---3--:R-:W-:-:S13]  /*4c60*/  ISETP.NE.AND P0, PT, R11, R0, PT ;  /* 0x000000000b00720c */ /* 0x008fda0003f05270 */
[----:B------:R-:W-:Y:S05]  /*4c70*/  @P0 BRA `(.L_x_305) ;  /* 0x0000000400000947 */ /* 0x000fea0003800000 */
[----:B--2---:R-:W2:Y:S02]  /*4c80*/  LDG.E R7, desc[UR8][R12.64+0x4] ;  /* 0x000004080c077981 */ /* 0x004ea4000c1e1900 */
[----:B--2---:R-:W-:-:S06]  /*4c90*/  IMAD.WIDE R10, R7, 0x4, R2 ;  /* 0x00000004070a7825 */ /* 0x004fcc00078e0202 */
[----:B------:R-:W2:Y:S02]  /*4ca0*/  LD.E R10, desc[UR8][R10.64] ;  /* 0x000000080a0a7980 */ /* 0x000ea4000c101900 */
[----:B--2---:R-:W-:-:S04]  /*4cb0*/  IADD3 R15, PT, PT, R10, 0x1, RZ ;  /* 0x000000010a0f7810 */ /* 0x004fc80007ffe0ff */
[----:B------:R-:W-:-:S13]  /*4cc0*/  ISETP.NE.AND P0, PT, R0, R15, PT ;  /* 0x0000000f0000720c */ /* 0x000fda0003f05270 */
[----:B------:R-:W-:Y:S05]  /*4cd0*/  @P0 BRA `(.L_x_305) ;  /* 0x0000000000e80947 */ /* 0x000fea0003800000 */
[----:B------:R-:W0:Y:S01]  /*4ce0*/  S2UR UR7, SR_CgaCtaId ;  /* 0x00000000000779c3 */ /* 0x000e220000008800 */
[----:B------:R-:W-:Y:S02]  /*4cf0*/  UMOV UR6, 0x400 ;  /* 0x0000040000067882 */ /* 0x000fe40000000000 */
[----:B0-----:R-:W-:-:S09]  /*4d00*/  ULEA UR6, UR7, UR6, 0x18 ;  /* 0x0000000607067291 */ /* 0x001fd2000f8ec0ff */
[----:B------:R-:W0:Y:S02]  /*4d10*/  LDS.64 R2, [UR6+0x18] ;  /* 0x00001806ff027984 */ /* 0x000e240008000a00 */
        /* <DEDUP_REMOVED lines=17> */
[----:B------:R-:W-:Y:S05]  /*4e30*/  CALL.REL.NOINC `($__internal_1_$__cuda_sm3x_div_rn_noftz_f32_slowpath) ;  /* 0x0000000400407944 */ /* 0x000fea0003c00000 */
[----:B------:R-:W-:-:S07]  /*4e40*/  MOV R12, R0 ;  /* 0x00000000000c7202 */ /* 0x000fce0000000f00 */
.L_x_307:
[----:B------:R-:W-:Y:S05]  /*4e50*/  BSYNC.RECONVERGENT B3 ;  /* 0x0000000000037941 */ /* 0x000fea0003800200 */
.L_x_306:
        /* <DEDUP_REMOVED lines=15> */
.L_x_311:
[----:B------:R-:W0:Y:S02]  /*4f50*/  LDS R2, [R0] ;  /* 0x0000000000027984 */ /* 0x000e240000000800 */
[----:B0-----:R-:W-:-:S05]  /*4f60*/  FADD R3, R13, R2 ;  /* 0x000000020d037221 */ /* 0x001fca0000000000 */
[----:B------:R-:W0:Y:S02]  /*4f70*/  ATOMS.CAST.SPIN P0, [R0], R2, R3 ;  /* 0x000000020000758d */ /* 0x000e240001800003 */
[----:B0-----:R-:W-:Y:S05]  /*4f80*/  @!P0 BRA `(.L_x_311) ;  /* 0xfffffffc00f08947 */ /* 0x001fea000383ffff */
[----:B------:R-:W-:Y:S05]  /*4f90*/  BRA `(.L_x_309) ;  /* 0x00000000002c7947 */ /* 0x000fea0003800000 */
.L_x_310:
[----:B------:R-:W0:Y:S02]  /*4fa0*/  QSPC.E.D P0, RZ, [R2] ;  /* 0x0000000002ff73aa */ /* 0x000e240000000700 */
[----:B0-----:R-:W-:Y:S05]  /*4fb0*/  @!P0 BRA `(.L_x_312) ;  /* 0x0000000000188947 */ /* 0x001fea0003800000 */
.L_x_313:
[----:B------:R-:W2:Y:S02]  /*4fc0*/  LD.E R10, [R2] ;  /* 0x00000000020a7980 */ /* 0x000ea40000100900 */
[----:B--2---:R-:W-:-:S06]  /*4fd0*/  FADD R11, R13, R10 ;  /* 0x0000000a0d0b7221 */ /* 0x004fcc0000000000 */
[----:B------:R-:W2:Y:S02]  /*4fe0*/  ATOM.E.CAST.SPIN PT, R11, [R2], R10, R11 ;  /* 0x0000000a020b738b */ /* 0x000ea400019e010b */
[----:B--2---:R-:W-:-:S13]  /*4ff0*/  ISETP.EQ.U32.AND P0, PT, R11, 0x1, PT ;  /* 0x000000010b00780c */ /* 0x004fda0003f02070 */
[----:B------:R-:W-:Y:S05]  /*5000*/  @!P0 BRA `(.L_x_313) ;  /* 0xfffffffc00ec8947 */ /* 0x000fea000383ffff */
[----:B------:R-:W-:Y:S05]  /*5010*/  BRA `(.L_x_309) ;  /* 0x00000000000c7947 */ /* 0x000fea0003800000 */
.L_x_312:
[----:B------:R-:W2:Y:S02]  /*5020*/  LD.E R0, desc[UR8][R2.64] ;  /* 0x0000000802007980 */ /* 0x000ea4000c101900 */
[----:B--2---:R-:W-:-:S05]  /*5030*/  FADD R7, R13, R0 ;  /* 0x000000000d077221 */ /* 0x004fca0000000000 */
[----:B------:R0:W-:Y:S02]  /*5040*/  ST.E desc[UR8][R2.64], R7 ;  /* 0x0000000702007985 */ /* 0x0001e4000c101908 */
.L_x_309:
[----:B------:R-:W-:Y:S05]  /*5050*/  BSYNC.RECONVERGENT B0 ;  /* 0x0000000000007941 */ /* 0x000fea0003800200 */
.L_x_308:
[----:B------:R1:W3:Y:S04]  /*5060*/  LDS R0, [R14+0x38] ;  /* 0x000038000e007984 */ /* 0x0002e80000000800 */
[----:B0-----:R1:W0:Y:S02]  /*5070*/  LDS.64 R2, [R14+0x10] ;  /* 0x000010000e027984 */ /* 0x0012240000000a00 */
.L_x_305:
[----:B------:R-:W-:Y:S05]  /*5080*/  BSYNC.RECONVERGENT B2 ;  /* 0x0000000000027941 */ /* 0x000fea0003800200 */
.L_x_304:
[----:B------:R-:W-:Y:S05]  /*5090*/  @!P2 BRA `(.L_x_314) ;  /* 0xfffffff800cca947 */ /* 0x000fea000383ffff */
.L_x_303:
        /* <DEDUP_REMOVED lines=10> */
.L_x_302:
[----:B------:R-:W5:Y:S01]  /*5140*/  LDCU UR6, c[0x0][0x398] ;  /* 0x00007300ff0677ac */ /* 0x000f620008000800 */
[----:B------:R-:W-:Y:S01]  /*5150*/  BSSY.RECONVERGENT B0, `(.L_x_316) ;  /* 0x0000015000007945 */ /* 0x000fe20003800200 */
[----:B-----5:R-:W-:-:S13]  /*5160*/  ISETP.GE.AND P0, PT, R4, UR6, PT ;  /* 0x0000000604007c0c */ /* 0x020fda000bf06270 */
[----:B------:R-:W-:Y:S05]  /*5170*/  @P0 BRA `(.L_x_317) ;  /* 0x0000000000480947 */ /* 0x000fea0003800000 */
[----:B01----:R-:W0:Y:S01]  /*5180*/  LDC.64 R10, c[0x0][0x380] ;  /* 0x0000e000ff0a7b82 */ /* 0x003e220000000a00 */
[----:B--2---:R-:W-:-:S07]  /*5190*/  MOV R7, R4 ;  /* 0x0000000400077202 */ /* 0x004fce0000000f00 */
.L_x_320:
[----:B------:R-:W-:Y:S01]  /*51a0*/  ISETP.NE.AND P0, PT, R7, R5, PT ;  /* 0x000000050700720c */ /* 0x000fe20003f05270 */
[----:B------:R-:W-:-:S12]  /*51b0*/  BSSY.RECONVERGENT B1, `(.L_x_318) ;  /* 0x000000a000017945 */ /* 0x000fd80003800200 */
[----:B-1----:R-:W-:Y:S05]  /*51c0*/  @!P0 BRA `(.L_x_319) ;  /* 0x0000000000208947 */ /* 0x002fea0003800000 */
[----:B------:R-:W1:Y:S01]  /*51d0*/  S2UR UR7, SR_CgaCtaId ;  /* 0x00000000000779c3 */ /* 0x000e620000008800 */
[----:B------:R-:W-:Y:S02]  /*51e0*/  UMOV UR6, 0x400 ;  /* 0x0000040000067882 */ /* 0x000fe40000000000 */
[----:B-1----:R-:W-:-:S09]  /*51f0*/  ULEA UR6, UR7, UR6, 0x18 ;  /* 0x0000000607067291 */ /* 0x002fd2000f8ec0ff */
[----:B---3--:R-:W1:Y:S02]  /*5200*/  LDS.64 R2, [UR6+0x20] ;  /* 0x00002006ff027984 */ /* 0x008e640008000a00 */
[----:B-1----:R-:W-:-:S06]  /*5210*/  IMAD.WIDE R8, R7, 0x4, R2 ;  /* 0x0000000407087825 */ /* 0x002fcc00078e0202 */
[----:B------:R-:W2:Y:S01]  /*5220*/  LD.E R9, desc[UR8][R8.64] ;  /* 0x0000000808097980 */ /* 0x000ea2000c101900 */
[----:B0-----:R-:W-:-:S05]  /*5230*/  IMAD.WIDE R2, R7, 0x4, R10 ;  /* 0x0000000407027825 */ /* 0x001fca00078e020a */
[----:B--2---:R1:W-:Y:S02]  /*5240*/  REDG.E.ADD.F32.FTZ.RN.STRONG.GPU desc[UR8][R2.64], R9 ;  /* 0x00000009020079a6 */ /* 0x0043e4000c12f308 */
.L_x_319:
[----:B------:R-:W-:Y:S05]  /*5250*/  BSYNC.RECONVERGENT B1 ;  /* 0x0000000000017941 */ /* 0x000fea0003800200 */
.L_x_318:
[----:B------:R-:W2:Y:S01]  /*5260*/  LDCU UR6, c[0x0][0x398] ;  /* 0x00007300ff0677ac */ /* 0x000ea20008000800 */
[----:B------:R-:W-:-:S05]  /*5270*/  VIADD R7, R7, UR10 ;  /* 0x0000000a07077c36 */ /* 0x000fca0008000000 */
[----:B--2---:R-:W-:-:S13]  /*5280*/  ISETP.GE.AND P0, PT, R7, UR6, PT ;  /* 0x0000000607007c0c */ /* 0x004fda000bf06270 */
[----:B------:R-:W-:Y:S05]  /*5290*/  @!P0 BRA `(.L_x_320) ;  /* 0xfffffffc00c08947 */ /* 0x000fea000383ffff */
.L_x_317:
[----:B------:R-:W-:Y:S05]  /*52a0*/  BSYNC.RECONVERGENT B0 ;  /* 0x0000000000007941 */ /* 0x000fea0003800200 */
.L_x_316:
[----:B------:R-:W-:Y:S06]  /*52b0*/  BAR.SYNC.DEFER_BLOCKING 0x0 ;  /* 0x0000000000007b1d */ /* 0x000fec0000010000 */
.L_x_175:
[----:B------:R-:W-:Y:S01]  /*52c0*/  BAR.SYNC.DEFER_BLOCKING 0x0 ;  /* 0x0000000000007b1d */ /* 0x000fe20000010000 */
[----:B------:R-:W-:-:S04]  /*52d0*/  ISETP.NE.AND P0, PT, R5, UR11, PT ;  /* 0x0000000b05007c0c */ /* 0x000fc8000bf05270 */
[----:B------:R-:W-:-:S09]  /*52e0*/  SEL R5, R6, R5, !P0 ;  /* 0x0000000506057207 */ /* 0x000fd20004000000 */
.L_x_169:
[----:B------:R-:W5:Y:S01]  /*52f0*/  LDCU UR6, c[0x0][0x3e4] ;  /* 0x00007c80ff0677ac */ /* 0x000f620008000800 */
[----:B------:R-:W-:-:S04]  /*5300*/  IADD3 R5, PT, PT, R5, 0x1, RZ ;  /* 0x0000000105057810 */ /* 0x000fc80007ffe0ff */
[----:B-----5:R-:W-:-:S13]  /*5310*/  ISETP.GE.AND P0, PT, R5, UR6, PT ;  /* 0x0000000605007c0c */ /* 0x020fda000bf06270 */
[----:B------:R-:W-:Y:S05]  /*5320*/  @!P0 BRA `(.L_x_321) ;  /* 0xffffffac00708947 */ /* 0x000fea000383ffff */
[----:B------:R-:W-:Y:S05]  /*5330*/  EXIT ;  /* 0x000000000000794d */ /* 0x000fea0003800000 */
        .weak           $__internal_1_$__cuda_sm3x_div_rn_noftz_f32_slowpath
        .type           $__internal_1_$__cuda_sm3x_div_rn_noftz_f32_slowpath,@function
        .size           $__internal_1_$__cuda_sm3x_div_rn_noftz_f32_slowpath,(.L_x_2604 - $__internal_1_$__cuda_sm3x_div_rn_noftz_f32_slowpath)
$__internal_1_$__cuda_sm3x_div_rn_noftz_f32_slowpath:
        /* <DEDUP_REMOVED lines=17> */
[C---:B------:R-:W-:Y:S02]  /*5450*/  FSETP.NEU.FTZ.AND P4, PT, |R0|.reuse, +INF , PT ;  /* 0x7f8000000000780b */ /* 0x040fe40003f9d200 */
        /* <DEDUP_REMOVED lines=16> */
.L_x_323:
[----:B------:R-:W-:Y:S01]  /*5560*/  LEA R28, R19, 0xc0800000, 0x17 ;  /* 0xc0800000131c7811 */ /* 0x000fe200078eb8ff */
[----:B------:R-:W-:Y:S01]  /*5570*/  BSSY.RECONVERGENT B1, `(.L_x_328) ;  /* 0x0000036000017945 */ /* 0x000fe20003800200 */
[----:B------:R-:W-:-:S03]  /*5580*/  IADD3 R22, PT, PT, R22, -0x7f, RZ ;  /* 0xffffff8116167810 */ /* 0x000fc60007ffe0ff */
[----:B------:R-:W-:Y:S02]  /*5590*/  IMAD.IADD R28, R3, 0x1, -R28 ;  /* 0x00000001031c7824 */ /* 0x000fe400078e0a1c */
[----:B------:R-:W-:Y:S02]  /*55a0*/  IMAD R0, R22, -0x800000, R0 ;  /* 0xff80000016007824 */ /* 0x000fe400078e0200 */
[----:B------:R-:W0:Y:S01]  /*55b0*/  MUFU.RCP R24, R28 ;  /* 0x0000001c00187308 */ /* 0x000e220000001000 */
[----:B------:R-:W-:-:S04]  /*55c0*/  FADD.FTZ R3, -R28, -RZ ;  /* 0x800000ff1c037221 */ /* 0x000fc80000010100 */
[----:B0-----:R-:W-:-:S04]  /*55d0*/  FFMA R23, R24, R3, 1 ;  /* 0x3f80000018177423 */ /* 0x001fc80000000003 */
[----:B------:R-:W-:-:S04]  /*55e0*/  FFMA R23, R24, R23, R24 ;  /* 0x0000001718177223 */ /* 0x000fc80000000018 */
[----:B------:R-:W-:-:S04]  /*55f0*/  FFMA R24, R0, R23, RZ ;  /* 0x0000001700187223 */ /* 0x000fc800000000ff */
[----:B------:R-:W-:-:S04]  /*5600*/  FFMA R25, R3, R24, R0 ;  /* 0x0000001803197223 */ /* 0x000fc80000000000 */
[----:B------:R-:W-:Y:S01]  /*5610*/  FFMA R24, R23, R25, R24 ;  /* 0x0000001917187223 */ /* 0x000fe20000000018 */
[----:B------:R-:W-:-:S03]  /*5620*/  IADD3 R25, PT, PT, R22, 0x7f, -R19 ;  /* 0x0000007f16197810 */ /* 0x000fc60007ffe813 */
[----:B------:R-:W-:Y:S02]  /*5630*/  FFMA R3, R3, R24, R0 ;  /* 0x0000001803037223 */ /* 0x000fe40000000000 */
[----:B------:R-:W-:Y:S02]  /*5640*/  IMAD.IADD R25, R25, 0x1, R20 ;  /* 0x0000000119197824 */ /* 0x000fe400078e0214 */
        /* <DEDUP_REMOVED lines=36> */
.L_x_330:
[----:B------:R-:W-:-:S04]  /*5890*/  LOP3.LUT R0, R0, 0x80000000, RZ, 0xc0, !PT ;  /* 0x8000000000007812 */ /* 0x000fc800078ec0ff */
[----:B------:R-:W-:Y:S01]  /*58a0*/  LOP3.LUT R0, R0, 0x7f800000, RZ, 0xfc, !PT ;  /* 0x7f80000000007812 */ /* 0x000fe200078efcff */
[----:B------:R-:W-:Y:S06]  /*58b0*/  BRA `(.L_x_331) ;  /* 0x0000000000047947 */ /* 0x000fec0003800000 */
.L_x_329:
[----:B------:R-:W-:-:S07]  /*58c0*/  IMAD R0, R25, 0x800000, R0 ;  /* 0x0080000019007824 */ /* 0x000fce00078e0200 */
.L_x_331:
[----:B------:R-:W-:Y:S05]  /*58d0*/  BSYNC.RECONVERGENT B1 ;  /* 0x0000000000017941 */ /* 0x000fea0003800200 */
.L_x_328:
[----:B------:R-:W-:Y:S05]  /*58e0*/  BRA `(.L_x_332) ;  /* 0x0000000000207947 */ /* 0x000fea0003800000 */
.L_x_327:
[----:B------:R-:W-:-:S04]  /*58f0*/  LOP3.LUT R0, R3, 0x80000000, R0, 0x48, !PT ;  /* 0x8000000003007812 */ /* 0x000fc800078e4800 */
[----:B------:R-:W-:Y:S01]  /*5900*/  LOP3.LUT R0, R0, 0x7f800000, RZ, 0xfc, !PT ;  /* 0x7f80000000007812 */ /* 0x000fe200078efcff */
[----:B------:R-:W-:Y:S06]  /*5910*/  BRA `(.L_x_332) ;  /* 0x0000000000147947 */ /* 0x000fec0003800000 */
.L_x_326:
[----:B------:R-:W-:Y:S01]  /*5920*/  LOP3.LUT R0, R3, 0x80000000, R0, 0x48, !PT ;  /* 0x8000000003007812 */ /* 0x000fe200078e4800 */
[----:B------:R-:W-:Y:S06]  /*5930*/  BRA `(.L_x_332) ;  /* 0x00000000000c7947 */ /* 0x000fec0003800000 */
.L_x_325:
[----:B------:R-:W0:Y:S01]  /*5940*/  MUFU.RSQ R0, -QNAN ;  /* 0xffc0000000007908 */ /* 0x000e220000001400 */
[----:B------:R-:W-:Y:S05]  /*5950*/  BRA `(.L_x_332) ;  /* 0x0000000000047947 */ /* 0x000fea0003800000 */
.L_x_324:
[----:B------:R-:W-:-:S07]  /*5960*/  FADD.FTZ R0, R0, R3 ;  /* 0x0000000300007221 */ /* 0x000fce0000010000 */
.L_x_332:
[----:B------:R-:W-:Y:S05]  /*5970*/  BSYNC.RECONVERGENT B0 ;  /* 0x0000000000007941 */ /* 0x000fea0003800200 */
.L_x_322:
[----:B------:R-:W-:-:S04]  /*5980*/  HFMA2 R3, -RZ, RZ, 0, 0 ;  /* 0x00000000ff037431 */ /* 0x000fc800000001ff */
[----:B0-----:R-:W-:Y:S05]  /*5990*/  RET.REL.NODEC R2 `(_Z22bc_gpu_update_edge_AOSILb0EEvPfPKiP14graph_data_aosiiPiPyS0_P15vertex_data_aosS5_mmS2_iiii) ;  /* 0xffffffa402987950 */ /* 0x001fea0003c3ffff */
.L_x_333:
        /* <DEDUP_REMOVED lines=14> */
.L_x_2604:


//--------------------- .text._Z22bc_gpu_update_edge_SOAILb1EEvPfP10graph_dataiiPiPyS0_P11vertex_dataS3_mmPKiiiii --------------------------
	.section	.text._Z22bc_gpu_update_edge_SOAILb1EEvPfP10graph_dataiiPiPyS0_P11vertex_dataS3_mmPKiiiii,"ax",@progbits
	.align	128
        .global         _Z22bc_gpu_update_edge_SOAILb1EEvPfP10graph_dataiiPiPyS0_P11vertex_dataS3_mmPKiiiii
        .type           _Z22bc_gpu_update_edge_SOAILb1EEvPfP10graph_dataiiPiPyS0_P11vertex_dataS3_mmPKiiiii,@function
        .size           _Z22bc_gpu_update_edge_SOAILb1EEvPfP10graph_dataiiPiPyS0_P11vertex_dataS3_mmPKiiiii,(.L_x_2605 - _Z22bc_gpu_update_edge_SOAILb1EEvPfP10graph_dataiiPiPyS0_P11vertex_dataS3_mmPKiiiii)
        .other          _Z22bc_gpu_update_edge_SOAILb1EEvPfP10graph_dataiiPiPyS0_P11vertex_dataS3_mmPKiiiii,@"STO_CUDA_ENTRY STV_DEFAULT"
_Z22bc_gpu_update_edge_SOAILb1EEvPfP10graph_dataiiPiPyS0_P11vertex_dataS3_mmPKiiiii:
.text._Z22bc_gpu_update_edge_SOAILb1EEvPfP10graph_dataiiPiPyS0_P11vertex_dataS3_mmPKiiiii:
        /* <DEDUP_REMOVED lines=8> */
[----:B------:R-:W-:Y:S01]  /*0080*/  MOV R5, UR11 ;  /* 0x0000000b00057c02 */ /* 0x000fe20008000f00 */
[----:B------:R-:W3:Y:S01]  /*0090*/  LDCU.64 UR6, c[0x0][0x390] ;  /* 0x00007200ff0677ac */ /* 0x000ee20008000a00 */
[----:B------:R-:W4:Y:S01]  /*00a0*/  LDCU.64 UR8, c[0x0][0x358] ;  /* 0x00006b00ff0877ac */ /* 0x000f220008000a00 */
[----:B---3--:R-:W-:Y:S02]  /*00b0*/  USHF.L.U32 UR4, UR7, 0x1, URZ ;  /* 0x0000000107047899 */ /* 0x008fe400080006ff */
[----:B------:R-:W-:Y:S01]  /*00c0*/  ULOP3.LUT UR12, UR6, 0x3, URZ, 0xc0, !UPT ;  /* 0x00000003060c7892 */ /* 0x000fe2000f8ec0ff */
[----:B-1----:R-:W-:Y:S01]  /*00d0*/  VIADD R6, R6, 0xffffffff ;  /* 0xffffffff06067836 */ /* 0x002fe20000000000 */
[----:B0-2-4-:R-:W-:-:S12]  /*00e0*/  ULOP3.LUT UR5, UR6, 0x7ffffffc, URZ, 0xc0, !UPT ;  /* 0x7ffffffc06057892 */ /* 0x015fd8000f8ec0ff */
.L_x_533:
        /* <DEDUP_REMOVED lines=18> */
.L_x_335:
[----:B------:R-:W-:Y:S05]  /*0210*/  BSYNC.RECONVERGENT B0 ;  /* 0x0000000000007941 */ /* 0x000fea0003800200 */
.L_x_334:
[----:B------:R-:W1:Y:S08]  /*0220*/  S2UR UR7, SR_CgaCtaId ;  /* 0x00000000000779c3 */ /* 0x000e700000008800 */
[----:B------:R-:W-:Y:S06]  /*0230*/  BAR.SYNC.DEFER_BLOCKING 0x0 ;  /* 0x0000000000007b1d */ /* 0x000fec0000010000 */
[----:B------:R-:W-:-:S02]  /*0240*/  UMOV UR6, 0x400 ;  /* 0x0000040000067882 */ /* 0x000fc40000000000 */
[----:B-1----:R-:W-:-:S06]  /*0250*/  ULEA UR6, UR7, UR6, 0x18 ;  /* 0x0000000607067291 */ /* 0x002fcc000f8ec0ff */
[----:B------:R-:W-:-:S05]  /*0260*/  MOV R13, UR6 ;  /* 0x00000006000d7c02 */ /* 0x000fca0008000f00 */
[----:B0-----:R-:W0:Y:S02]  /*0270*/  LDS.U8 R0, [R13] ;  /* 0x000000000d007984 */ /* 0x001e240000000000 */
[----:B0-----:R-:W-:-:S13]  /*0280*/  ISETP.NE.AND P1, PT, R0, RZ, PT ;  /* 0x000000ff0000720c */ /* 0x001fda0003f25270 */
[----:B------:R-:W-:Y:S05]  /*0290*/  @!P1 BRA `(.L_x_336) ;  /* 0x0000006400e49947 */ /* 0x000fea0003800000 */
[----:B------:R-:W-:Y:S04]  /*02a0*/  BSSY.RECONVERGENT B0, `(.L_x_337) ;  /* 0x0000030000007945 */ /* 0x000fe80003800200 */
[----:B------:R-:W-:Y:S05]  /*02b0*/  @P0 BRA `(.L_x_338) ;  /* 0x0000000000b80947 */ /* 0x000fea0003800000 */
[----:B------:R-:W0:Y:S01]  /*02c0*/  LDC.64 R8, c[0x0][0x398] ;  /* 0x0000e600ff087b82 */ /* 0x000e220000000a00 */
[----:B------:R-:W1:Y:S07]  /*02d0*/  LDCU.128 UR16, c[0x0][0x3c0] ;  /* 0x00007800ff1077ac */ /* 0x000e6e0008000c00 */
[----:B------:R-:W2:Y:S08]  /*02e0*/  LDC.64 R2, c[0x0][0x3e0] ;  /* 0x0000f800ff027b82 */ /* 0x000eb00000000a00 */
[----:B------:R-:W3:Y:S01]  /*02f0*/  LDC.64 R14, c[0x0][0x3a8] ;  /* 0x0000ea00ff0e7b82 */ /* 0x000ee20000000a00 */
[----:B-1----:R-:W-:-:S02]  /*0300*/  IMAD R10, R5, UR17, RZ ;  /* 0x00000011050a7c24 */ /* 0x002fc4000f8e02ff */
[----:B0-----:R-:W-:-:S05]  /*0310*/  IMAD.WIDE.U32 R8, R5, UR16, R8 ;  /* 0x0000001005087c25 */ /* 0x001fca000f8e0008 */
[----:B------:R-:W0:Y:S01]  /*0320*/  LDC.64 R16, c[0x0][0x3a0] ;  /* 0x0000e800ff107b82 */ /* 0x000e220000000a00 */
[----:B------:R-:W-:Y:S02]  /*0330*/  IMAD.IADD R9, R9, 0x1, R10 ;  /* 0x0000000109097824 */ /* 0x000fe400078e020a */
[----:B--2---:R-:W-:-:S04]  /*0340*/  IMAD.WIDE R20, R3, 0x4, R8 ;  /* 0x0000000403147825 */ /* 0x004fc800078e0208 */
[----:B------:R-:W-:Y:S02]  /*0350*/  IMAD.WIDE R18, R2, 0x4, R8 ;  /* 0x0000000402127825 */ /* 0x000fe400078e0208 */
[----:B------:R-:W2:Y:S04]  /*0360*/  LDG.E R21, desc[UR8][R20.64] ;  /* 0x0000000814157981 */ /* 0x000ea8000c1e1900 */
[----:B------:R-:W2:Y:S01]  /*0370*/  LDG.E R0, desc[UR8][R18.64] ;  /* 0x0000000812007981 */ /* 0x000ea2000c1e1900 */
[----:B---3--:R-:W-:-:S04]  /*0380*/  IMAD.WIDE.U32 R14, R5, UR16, R14 ;  /* 0x00000010050e7c25 */ /* 0x008fc8000f8e000e */
[----:B0-----:R-:W-:-:S04]  /*0390*/  IMAD.WIDE.U32 R16, R5, UR18, R16 ;  /* 0x0000001205107c25 */ /* 0x001fc8000f8e0010 */
[----:B------:R-:W-:Y:S01]  /*03a0*/  IMAD.IADD R15, R10, 0x1, R15 ;  /* 0x000000010a0f7824 */ /* 0x000fe200078e020f */
[----:B------:R-:W-:Y:S01]  /*03b0*/  MOV R10, R16 ;  /* 0x00000010000a7202 */ /* 0x000fe20000000f00 */
[----:B------:R-:W-:-:S03]  /*03c0*/  IMAD R11, R5, UR19, R17 ;  /* 0x00000013050b7c24 */ /* 0x000fc6000f8e0211 */
[----:B------:R0:W-:Y:S04]  /*03d0*/  STS.64 [R13+0x20], R14 ;  /* 0x0000200e0d007388 */ /* 0x0001e80000000a00 */
[----:B------:R0:W-:Y:S01]  /*03e0*/  STS.128 [R13+0x10], R8 ;  /* 0x000010080d007388 */ /* 0x0001e20000000c00 */
[----:B--2---:R-:W-:-:S04]  /*03f0*/  IADD3 R12, PT, PT, R0, -R21, RZ ;  /* 0x80000015000c7210 */ /* 0x004fc80007ffe0ff */
        /* <DEDUP_REMOVED lines=12> */
[----:B------:R-:W-:Y:S02]  /*04c0*/  HFMA2 R0, -RZ, RZ, 0, 5.9604644775390625e-08 ;  /* 0x00000001ff007431 */ /* 0x000fe400000001ff */
[----:B------:R-:W-:Y:S01]  /*04d0*/  IMAD.MOV.U32 R8, RZ, RZ, R3 ;  /* 0x000000ffff087224 */ /* 0x000fe200078e0003 */
[----:B------:R-:W-:Y:S02]  /*04e0*/  MOV R9, R2 ;  /* 0x0000000200097202 */ /* 0x000fe40000000f00 */
[----:B------:R2:W-:Y:S07]  /*04f0*/  STS [R13+0x4], R0 ;  /* 0x000004000d007388 */ /* 0x0005ee0000000800 */
[----:B------:R2:W-:Y:S04]  /*0500*/  @P0 STS.64 [R13+0x8], R2 ;  /* 0x000008020d000388 */ /* 0x0005e80000000a00 */
[----:B------:R2:W-:Y:S01]  /*0510*/  @!P0 STS.64 [R13+0x8], R8 ;  /* 0x000008080d008388 */ /* 0x0005e20000000a00 */
[----:B------:R-:W-:Y:S05]  /*0520*/  BRA `(.L_x_338) ;  /* 0x00000000001c7947 */ /* 0x000fea0003800000 */
.L_x_339:
[----:B------:R-:W-:Y:S01]  /*0530*/  ISETP.GT.AND P0, PT, R0, R21, PT ;  /* 0x000000150000720c */ /* 0x000fe20003f04270 */
[----:B------:R-:W-:Y:S01]  /*0540*/  IMAD.MOV.U32 R0, RZ, RZ, 0x2 ;  /* 0x00000002ff007424 */ /* 0x000fe200078e00ff */
[----:B------:R-:W-:Y:S01]  /*0550*/  MOV R8, R3 ;  /* 0x0000000300087202 */ /* 0x000fe20000000f00 */
[----:B------:R-:W-:-:S03]  /*0560*/  IMAD.MOV.U32 R9, RZ, RZ, R2 ;  /* 0x000000ffff097224 */ /* 0x000fc600078e0002 */
[----:B------:R3:W-:Y:S07]  /*0570*/  STS [R13+0x4], R0 ;  /* 0x000004000d007388 */ /* 0x0007ee0000000800 */
[----:B------:R3:W-:Y:S04]  /*0580*/  @P0 STS.64 [R13+0x8], R2 ;  /* 0x000008020d000388 */ /* 0x0007e80000000a00 */
[----:B------:R3:W-:Y:S02]  /*0590*/  @!P0 STS.64 [R13+0x8], R8 ;  /* 0x000008080d008388 */ /* 0x0007e40000000a00 */
.L_x_338:
[----:B------:R-:W-:Y:S05]  /*05a0*/  BSYNC.RECONVERGENT B0 ;  /* 0x0000000000007941 */ /* 0x000fea0003800200 */
.L_x_337:
[----:B------:R-:W-:Y:S06]  /*05b0*/  BAR.SYNC.DEFER_BLOCKING 0x0 ;  /* 0x0000000000007b1d */ /* 0x000fec0000010000 */
[----:B--23--:R-:W2:Y:S02]  /*05c0*/  LDS R0, [R13+0x4] ;  /* 0x000004000d007984 */ /* 0x00cea40000000800 */
[----:B--2---:R-:W-:-:S13]  /*05d0*/  ISETP.NE.AND P0, PT, R0, 0x3, PT ;  /* 0x000000030000780c */ /* 0x004fda0003f05270 */
[----:B------:R-:W-:Y:S05]  /*05e0*/  @!P0 BRA `(.L_x_340) ;  /* 0x0000005000988947 */ /* 0x000fea0003800000 */
[----:B------:R-:W-:-:S13]  /*05f0*/  ISETP.NE.AND P0, PT, R0, 0x2, PT ;  /* 0x000000020000780c */ /* 0x000fda0003f05270 */
[----:B------:R-:W-:Y:S05]  /*0600*/  @!P0 BRA `(.L_x_341) ;  /* 0x00000018004c8947 */ /* 0x000fea0003800000 */
[----:B------:R-:W-:-:S13]  /*0610*/  ISETP.NE.AND P0, PT, R0, 0x1, PT ;  /* 0x000000010000780c */ /* 0x000fda0003f05270 */
[----:B------:R-:W-:Y:S05]  /*0620*/  @P0 BRA `(.L_x_342) ;  /* 0x0000006000f40947 */ /* 0x000fea0003800000 */
[----:B------:R-:W2:Y:S01]  /*0630*/  LDCU UR6, c[0x0][0x390] ;  /* 0x00007200ff0677ac */ /* 0x000ea20008000800 */
[----:B------:R-:W-:Y:S01]  /*0640*/  BSSY.RECONVERGENT B0, `(.L_x_343) ;  /* 0x0000037000007945 */ /* 0x000fe20003800200 */
[----:B--2---:R-:W-:-:S13]  /*0650*/  ISETP.GE.AND P0, PT, R4, UR6, PT ;  /* 0x0000000604007c0c */ /* 0x004fda000bf06270 */
[----:B------:R-:W-:Y:S05]  /*0660*/  @P0 BRA `(.L_x_344) ;  /* 0x0000000000d00947 */ /* 0x000fea0003800000 */
[----:B------:R-:W2:Y:S01]  /*0670*/  LDC.64 R2, c[0x0][0x3b0] ;  /* 0x0000ec00ff027b82 */ /* 0x000ea20000000a00 */
[----:B0-----:R-:W-:-:S07]  /*0680*/  MOV R9, R4 ;  /* 0x0000000400097202 */ /* 0x001fce0000000f00 */
.L_x_348:
[----:B0-----:R-:W0:Y:S01]  /*0690*/  LDS R0, [R13+0x8] ;  /* 0x000008000d007984 */ /* 0x001e220000000800 */
[----:B------:R-:W-:Y:S01]  /*06a0*/  BSSY.RECONVERGENT B1, `(.L_x_345) ;  /* 0x000002a000017945 */ /* 0x000fe20003800200 */
[----:B0-----:R-:W-:-:S13]  /*06b0*/  ISETP.NE.AND P0, PT, R9, R0, PT ;  /* 0x000000000900720c */ /* 0x001fda0003f05270 */
[----:B-1-3--:R-:W-:Y:S05]  /*06c0*/  @P0 BRA `(.L_x_346) ;  /* 0x00000000005c0947 */ /* 0x00afea0003800000 */
[----:B--2---:R-:W2:Y:S01]  /*06d0*/  LDG.E.64 R10, desc[UR8][R2.64] ;  /* 0x00000008020a7981 */ /* 0x004ea2000c1e1b00 */
[----:B------:R-:W0:Y:S01]  /*06e0*/  S2UR UR7, SR_CgaCtaId ;  /* 0x00000000000779c3 */ /* 0x000e220000008800 */
[----:B------:R-:W1:Y:S01]  /*06f0*/  LDCU UR6, c[0x0][0x390] ;  /* 0x00007200ff0677ac */ /* 0x000e620008000800 */
[----:B------:R-:W-:Y:S01]  /*0700*/  MOV R23, 0xffffffff ;  /* 0xffffffff00177802 */ /* 0x000fe20000000f00 */
[----:B-1----:R-:W-:Y:S01]  /*0710*/  IMAD.U32 R8, RZ, RZ, UR6 ;  /* 0x00000006ff087e24 */ /* 0x002fe2000f8e00ff */
[----:B------:R-:W-:-:S03]  /*0720*/  UMOV UR6, 0x400 ;  /* 0x0000040000067882 */ /* 0x000fc60000000000 */
[----:B------:R-:W-:Y:S01]  /*0730*/  IMAD R0, R8, UR11, R9 ;  /* 0x0000000b08007c24 */ /* 0x000fe2000f8e0209 */
[----:B0-----:R-:W-:-:S06]  /*0740*/  ULEA UR6, UR7, UR6, 0x18 ;  /* 0x0000000607067291 */ /* 0x001fcc000f8ec0ff */
[----:B------:R-:W-:Y:S02]  /*0750*/  IMAD.U32 R13, RZ, RZ, UR6 ;  /* 0x00000006ff0d7e24 */ /* 0x000fe4000f8e00ff */
[----:B--2---:R-:W-:-:S05]  /*0760*/  IMAD.WIDE.U32 R10, R0, 0x4, R10 ;  /* 0x00000004000a7825 */ /* 0x004fca00078e000a */
[----:B------:R-:W-:Y:S04]  /*0770*/  ST.E desc[UR8][R10.64], R23 ;  /* 0x000000170a007985 */ /* 0x000fe8000c101908 */
[----:B------:R-:W0:Y:S04]  /*0780*/  LDS.64 R14, [R13+0x18] ;  /* 0x000018000d0e7984 */ /* 0x000e280000000a00 */
[----:B------:R-:W1:Y:S01]  /*0790*/  LDS R19, [R13+0xc] ;  /* 0x00000c000d137984 */ /* 0x000e620000000800 */
[----:B0-----:R-:W-:-:S04]  /*07a0*/  IMAD.WIDE R16, R9, 0x8, R14 ;  /* 0x0000000809107825 */ /* 0x001fc800078e020e */
[----:B-1----:R-:W-:Y:S02]  /*07b0*/  IMAD.WIDE R14, R19, 0x8, R14 ;  /* 0x00000008130e7825 */ /* 0x002fe400078e020e */
[----:B------:R-:W2:Y:S04]  /*07c0*/  LD.E.64 R16, desc[UR8][R16.64] ;  /* 0x0000000810107980 */ /* 0x000ea8000c101b00 */
[----:B------:R-:W2:Y:S04]  /*07d0*/  LD.E.64 R14, desc[UR8][R14.64] ;  /* 0x000000080e0e7980 */ /* 0x000ea8000c101b00 */
[----:B------:R-:W3:Y:S01]  /*07e0*/  LDG.E.64 R18, desc[UR8][R2.64+0x8] ;  /* 0x0000080802127981 */ /* 0x000ee2000c1e1b00 */
[----:B--2---:R-:W-:-:S04]  /*07f0*/  IADD3 R20, P0, PT, R16, R14, RZ ;  /* 0x0000000e10147210 */ /* 0x004fc80007f1e0ff */
[----:B------:R-:W-:Y:S01]  /*0800*/  IADD3.X R21, PT, PT, R17, R15, RZ, P0, !PT ;  /* 0x0000000f11157210 */ /* 0x000fe200007fe4ff */
[----:B---3--:R-:W-:-:S05]  /*0810*/  IMAD.WIDE.U32 R18, R0, 0x8, R18 ;  /* 0x0000000800127825 */ /* 0x008fca00078e0012 */
[----:B------:R0:W-:Y:S01]  /*0820*/  ST.E.64 desc[UR8][R18.64], R20 ;  /* 0x0000001412007985 */ /* 0x0001e2000c101b08 */
[----:B------:R-:W-:Y:S05]  /*0830*/  BRA `(.L_x_347) ;  /* 0x0000000000407947 */ /* 0x000fea0003800000 */
.L_x_346:
[----:B--2---:R-:W2:Y:S01]  /*0840*/  LDG.E.64 R10, desc[UR8][R2.64] ;  /* 0x00000008020a7981 */ /* 0x004ea2000c1e1b00 */
[----:B------:R-:W0:Y:S01]  /*0850*/  S2UR UR7, SR_CgaCtaId ;  /* 0x00000000000779c3 */ /* 0x000e220000008800 */
[----:B------:R-:W1:Y:S02]  /*0860*/  LDCU UR6, c[0x0][0x390] ;  /* 0x00007200ff0677ac */ /* 0x000e640008000800 */
[----:B-1----:R-:W-:Y:S01]  /*0870*/  IMAD.U32 R8, RZ, RZ, UR6 ;  /* 0x00000006ff087e24 */ /* 0x002fe2000f8e00ff */
[----:B------:R-:W-:-:S03]  /*0880*/  UMOV UR6, 0x400 ;  /* 0x0000040000067882 */ /* 0x000fc60000000000 */
[----:B------:R-:W-:Y:S01]  /*0890*/  IMAD R0, R8, UR11, R9 ;  /* 0x0000000b08007c24 */ /* 0x000fe2000f8e0209 */
[----:B0-----:R-:W-:-:S06]  /*08a0*/  ULEA UR6, UR7, UR6, 0x18 ;  /* 0x0000000607067291 */ /* 0x001fcc000f8ec0ff */
[----:B------:R-:W-:Y:S01]  /*08b0*/  MOV R13, UR6 ;  /* 0x00000006000d7c02 */ /* 0x000fe20008000f00 */
[----:B--2---:R-:W-:-:S05]  /*08c0*/  IMAD.WIDE.U32 R10, R0, 0x4, R10 ;  /* 0x00000004000a7825 */ /* 0x004fca00078e000a */
[----:B------:R-:W-:Y:S04]  /*08d0*/  ST.E desc[UR8][R10.64], RZ ;  /* 0x000000ff0a007985 */ /* 0x000fe8000c101908 */
[----:B------:R-:W0:Y:S04]  /*08e0*/  LDS.64 R14, [R13+0x18] ;  /* 0x000018000d0e7984 */ /* 0x000e280000000a00 */
[----:B------:R-:W2:Y:S01]  /*08f0*/  LDG.E.64 R16, desc[UR8][R2.64+0x8] ;  /* 0x0000080802107981 */ /* 0x000ea2000c1e1b00 */
[----:B0-----:R-:W-:-:S06]  /*0900*/  IMAD.WIDE R14, R9, 0x8, R14 ;  /* 0x00000008090e7825 */ /* 0x001fcc00078e020e */
[----:B------:R-:W3:Y:S01]  /*0910*/  LD.E.64 R14, desc[UR8][R14.64] ;  /* 0x000000080e0e7980 */ /* 0x000ee2000c101b00 */
[----:B--2---:R-:W-:-:S05]  /*0920*/  IMAD.WIDE.U32 R16, R0, 0x8, R16 ;  /* 0x0000000800107825 */ /* 0x004fca00078e0010 */
[----:B---3--:R1:W-:Y:S02]  /*0930*/  ST.E.64 desc[UR8][R16.64], R14 ;  /* 0x0000000e10007985 */ /* 0x0083e4000c101b08 */
.L_x_347:
[----:B------:R-:W-:Y:S05]  /*0940*/  BSYNC.RECONVERGENT B1 ;  /* 0x0000000000017941 */ /* 0x000fea0003800200 */
.L_x_345:
[----:B------:R-:W2:Y:S01]  /*0950*/  LDG.E.64 R10, desc[UR8][R2.64+0x10] ;  /* 0x00001008020a7981 */ /* 0x000ea2000c1e1b00 */
[----:B------:R-:W-:-:S05]  /*0960*/  VIADD R9, R9, UR10 ;  /* 0x0000000a09097c36 */ /* 0x000fca0008000000 */
[----:B------:R-:W-:Y:S01]  /*0970*/  ISETP.GE.AND P0, PT, R9, R8, PT ;  /* 0x000000080900720c */ /* 0x000fe20003f06270 */
[----:B--2---:R-:W-:-:S05]  /*0980*/  IMAD.WIDE.U32 R10, R0, 0x4, R10 ;  /* 0x00000004000a7825 */ /* 0x004fca00078e000a */
[----:B------:R3:W-:Y:S07]  /*0990*/  ST.E desc[UR8][R10.64], RZ ;  /* 0x000000ff0a007985 */ /* 0x0007ee000c101908 */
[----:B------:R-:W-:Y:S05]  /*09a0*/  @!P0 BRA `(.L_x_348) ;  /* 0xfffffffc00388947 */ /* 0x000fea000383ffff */
.L_x_344:
[----:B------:R-:W-:Y:S05]  /*09b0*/  BSYNC.RECONVERGENT B0 ;  /* 0x0000000000007941 */ /* 0x000fea0003800200 */
.L_x_343:
[----:B------:R-:W-:Y:S01]  /*09c0*/  ISETP.NE.AND P0, PT, R4, RZ, PT ;  /* 0x000000ff0400720c */ /* 0x000fe20003f05270 */
[----:B------:R-:W-:-:S12]  /*09d0*/  BSSY.RECONVERGENT B0, `(.L_x_349) ;  /* 0x0000008000007945 */ /* 0x000fd80003800200 */
[----:B------:R-:W-:Y:S05]  /*09e0*/  @P0 BRA `(.L_x_350) ;  /* 0x0000000000180947 */ /* 0x000fea0003800000 */
[----:B0-----:R-:W-:Y:S04]  /*09f0*/  LDS R9, [R13+0x8] ;  /* 0x000008000d097984 */ /* 0x001fe80000000800 */
[----:B------:R-:W0:Y:S02]  /*0a00*/  LDS.64 R2, [R13+0x10] ;  /* 0x000010000d027984 */ /* 0x000e240000000a00 */
[----:B0-----:R-:W-:-:S06]  /*0a10*/  IMAD.WIDE R2, R9, 0x4, R2 ;  /* 0x0000000409027825 */ /* 0x001fcc00078e0202 */
[----:B------:R-:W2:Y:S04]  /*0a20*/  LD.E R2, desc[UR8][R2.64] ;  /* 0x0000000802027980 */ /* 0x000ea8000c101900 */
[----:B------:R4:W-:Y:S04]  /*0a30*/  STS.U8 [R13+0x2c], RZ ;  /* 0x00002cff0d007388 */ /* 0x0009e80000000000 */
[----:B--2---:R4:W-:Y:S02]  /*0a40*/  STS [R13+0x28], R2 ;  /* 0x000028020d007388 */ /* 0x0049e40000000800 */
.L_x_350:
[----:B------:R-:W-:Y:S05]  /*0a50*/  BSYNC.RECONVERGENT B0 ;  /* 0x0000000000007941 */ /* 0x000fea0003800200 */
.L_x_349:
[----:B------:R-:W-:Y:S06]  /*0a60*/  BAR.SYNC.DEFER_BLOCKING 0x0 ;  /* 0x0000000000007b1d */ /* 0x000fec0000010000 */
[----:B------:R-:W2:Y:S02]  /*0a70*/  LDS.U8 R0, [R13+0x2c] ;  /* 0x00002c000d007984 */ /* 0x000ea40000000000 */
[----:B--2---:R-:W-:-:S13]  /*0a80*/  ISETP.NE.AND P0, PT, R0, RZ, PT ;  /* 0x000000ff0000720c */ /* 0x004fda0003f05270 */
[----:B------:R-:W-:Y:S05]  /*0a90*/  @P0 BRA `(.L_x_351) ;  /* 0x0000000400680947 */ /* 0x000fea0003800000 */
.L_x_360:
[----:B------:R-:W0:Y:S01]  /*0aa0*/  S2R R3, SR_CgaCtaId ;  /* 0x0000000000037919 */ /* 0x000e220000008800 */
[----:B----4-:R-:W-:Y:S01]  /*0ab0*/  HFMA2 R2, -RZ, RZ, 0, 5.9604644775390625e-08 ;  /* 0x00000001ff027431 */ /* 0x010fe200000001ff */
[----:B------:R-:W-:Y:S01]  /*0ac0*/  BAR.SYNC.DEFER_BLOCKING 0x0 ;  /* 0x0000000000007b1d */ /* 0x000fe20000010000 */
[----:B------:R-:W-:Y:S02]  /*0ad0*/  ISETP.GE.AND P0, PT, R4, UR4, PT ;  /* 0x0000000404007c0c */ /* 0x000fe4000bf06270 */
[----:B------:R-:W-:-:S04]  /*0ae0*/  MOV R0, 0x400 ;  /* 0x0000040000007802 */ /* 0x000fc80000000f00 */
[----:B0--3--:R-:W-:Y:S02]  /*0af0*/  LEA R10, R3, R0, 0x18 ;  /* 0x00000000030a7211 */ /* 0x009fe400078ec0ff */
[----:B------:R-:W-:-:S05]  /*0b00*/  PRMT R0, R2, 0x7610, R0 ;  /* 0x0000761002007816 */ /* 0x000fca0000000000 */
[----:B------:R0:W-:Y:S01]  /*0b10*/  STS.U8 [R10+0x2c], R0 ;  /* 0x00002c000a007388 */ /* 0x0001e20000000000 */
[----:B------:R-:W-:Y:S06]  /*0b20*/  BAR.SYNC.DEFER_BLOCKING 0x0 ;  /* 0x0000000000007b1d */ /* 0x000fec0000010000 */
[----:B------:R-:W-:Y:S05]  /*0b30*/  @P0 BRA `(.L_x_352) ;  /* 0x0000000400100947 */ /* 0x000fea0003800000 */
[----:B0-----:R0:W2:Y:S01]  /*0b40*/  LDS R0, [R10+0x28] ;  /* 0x000028000a007984 */ /* 0x0010a20000000800 */
[----:B------:R-:W3:Y:S01]  /*0b50*/  LDC.64 R2, c[0x0][0x388] ;  /* 0x0000e200ff027b82 */ /* 0x000ee20000000a00 */
[----:B------:R-:W-:Y:S02]  /*0b60*/  IMAD.MOV.U32 R12, RZ, RZ, R4 ;  /* 0x000000ffff0c7224 */ /* 0x000fe400078e0004 */
[----:B-1----:R0:W1:Y:S05]  /*0b70*/  LDS.64 R8, [R10+0x10] ;  /* 0x000010000a087984 */ /* 0x00206a0000000a00 */
.L_x_359:
[----:B0--3--:R-:W3:Y:S02]  /*0b80*/  LDG.E.64 R10, desc[UR8][R2.64+0x8] ;  /* 0x00000808020a7981 */ /* 0x009ee4000c1e1b00 */
[----:B---3--:R-:W-:-:S06]  /*0b90*/  IMAD.WIDE R10, R12, 0x4, R10 ;  /* 0x000000040c0a7825 */ /* 0x008fcc00078e020a */
[----:B-1----:R-:W1:Y:S02]  /*0ba0*/  LD.E R11, desc[UR8][R10.64] ;  /* 0x000000080a0b7980 */ /* 0x002e64000c101900 */
[----:B-1----:R-:W-:-:S06]  /*0bb0*/  IMAD.WIDE R14, R11, 0x4, R8 ;  /* 0x000000040b0e7825 */ /* 0x002fcc00078e0208 */
[----:B------:R-:W2:Y:S01]  /*0bc0*/  LD.E R15, desc[UR8][R14.64] ;  /* 0x000000080e0f7980 */ /* 0x000ea2000c101900 */
[----:B------:R-:W-:Y:S05]  /*0bd0*/  YIELD ;  /* 0x0000000000007946 */ /* 0x000fea0003800000 */
[----:B------:R-:W-:Y:S01]  /*0be0*/  BSSY.RECONVERGENT B0, `(.L_x_353) ;  /* 0x0000036000007945 */ /* 0x000fe20003800200 */
[----:B--2---:R-:W-:-:S13]  /*0bf0*/  ISETP.NE.AND P0, PT, R15, R0, PT ;  /* 0x000000000f00720c */ /* 0x004fda0003f05270 */
[----:B------:R-:W-:Y:S05]  /*0c00*/  @P0 BRA `(.L_x_354) ;  /* 0x0000000000cc0947 */ /* 0x000fea0003800000 */
[----:B------:R-:W2:Y:S02]  /*0c10*/  LDG.E.64 R14, desc[UR8][R2.64] ;  /* 0x00000008020e7981 */ /* 0x000ea4000c1e1b00 */
[----:B--2---:R-:W-:-:S05]  /*0c20*/  IMAD.WIDE R14, R12, 0x4, R14 ;  /* 0x000000040c0e7825 */ /* 0x004fca00078e020e */
[----:B------:R-:W2:Y:S02]  /*0c30*/  LD.E R19, desc[UR8][R14.64] ;  /* 0x000000080e137980 */ /* 0x000ea4000c101900 */
[----:B--2---:R-:W-:-:S06]  /*0c40*/  IMAD.WIDE R16, R19, 0x4, R8 ;  /* 0x0000000413107825 */ /* 0x004fcc00078e0208 */
[----:B------:R-:W2:Y:S01]  /*0c50*/  LD.E R16, desc[UR8][R16.64] ;  /* 0x0000000810107980 */ /* 0x000ea2000c101900 */
[----:B------:R-:W-:-:S04]  /*0c60*/  IADD3 R13, PT, PT, R0, 0x1, RZ ;  /* 0x00000001000d7810 */ /* 0x000fc80007ffe0ff */
[----:B--2---:R-:W-:-:S13]  /*0c70*/  ISETP.NE.AND P0, PT, R16, R13, PT ;  /* 0x0000000d1000720c */ /* 0x004fda0003f05270 */
[----:B------:R-:W-:Y:S05]  /*0c80*/  @P0 BRA `(.L_x_354) ;  /* 0x0000000000ac0947 */ /* 0x000fea0003800000 */
[----:B------:R-:W0:Y:S08]  /*0c90*/  LDC.64 R14, c[0x0][0x3b0] ;  /* 0x0000ec00ff0e7b82 */ /* 0x000e300000000a00 */
[----:B------:R-:W1:Y:S01]  /*0ca0*/  LDC R10, c[0x0][0x390] ;  /* 0x0000e400ff0a7b82 */ /* 0x000e620000000800 */
[----:B0-----:R-:W2:Y:S01]  /*0cb0*/  LDG.E.64 R8, desc[UR8][R14.64] ;  /* 0x000000080e087981 */ /* 0x001ea2000c1e1b00 */
[----:B-1----:R-:W-:-:S04]  /*0cc0*/  IMAD R17, R10, UR11, R19 ;  /* 0x0000000b0a117c24 */ /* 0x002fc8000f8e0213 */
[----:B--2---:R-:W-:-:S05]  /*0cd0*/  IMAD.WIDE.U32 R22, R17, 0x4, R8 ;  /* 0x0000000411167825 */ /* 0x004fca00078e0008 */
[----:B------:R-:W2:Y:S01]  /*0ce0*/  LD.E R8, desc[UR8][R22.64] ;  /* 0x0000000816087980 */ /* 0x000ea2000c101900 */
[----:B------:R-:W0:Y:S01]  /*0cf0*/  S2R R16, SR_CgaCtaId ;  /* 0x0000000000107919 */ /* 0x000e220000008800 */
[----:B------:R-:W-:Y:S02]  /*0d00*/  MOV R13, 0x400 ;  /* 0x00000400000d7802 */ /* 0x000fe40000000f00 */
[----:B--2---:R-:W-:-:S13]  /*0d10*/  ISETP.NE.AND P0, PT, R8, RZ, PT ;  /* 0x000000ff0800720c */ /* 0x004fda0003f05270 */
[----:B------:R-:W-:-:S05]  /*0d20*/  @!P0 IMAD.MOV.U32 R25, RZ, RZ, -0x1 ;  /* 0xffffffffff198424 */ /* 0x000fca00078e00ff */
[----:B------:R-:W-:Y:S04]  /*0d30*/  @!P0 ST.E desc[UR8][R22.64], R25 ;  /* 0x0000001916008985 */ /* 0x000fe8000c101908 */
[----:B------:R-:W2:Y:S01]  /*0d40*/  LDG.E.64 R8, desc[UR8][R14.64+0x8] ;  /* 0x000008080e087981 */ /* 0x000ea2000c1e1b00 */
[----:B0-----:R-:W-:Y:S01]  /*0d50*/  LEA R13, R16, R13, 0x18 ;  /* 0x0000000d100d7211 */ /* 0x001fe200078ec0ff */
[----:B------:R-:W-:-:S04]  /*0d60*/  IMAD R21, R10, UR11, R11 ;  /* 0x0000000b0a157c24 */ /* 0x000fc8000f8e020b */
[----:B------:R-:W0:Y:S04]  /*0d70*/  LDS.64 R18, [R13+0x18] ;  /* 0x000018000d127984 */ /* 0x000e280000000a00 */
[----:B------:R1:W-:Y:S04]  /*0d80*/  @!P0 STS.U8 [R13+0x2c], RZ ;  /* 0x00002cff0d008388 */ /* 0x0003e80000000000 */
[----:B------:R1:W3:Y:S01]  /*0d90*/  @!P0 LDS R0, [R13+0x28] ;  /* 0x000028000d008984 */ /* 0x0002e20000000800 */
[----:B0-----:R-:W-:-:S06]  /*0da0*/  IMAD.WIDE R18, R11, 0x8, R18 ;  /* 0x000000080b127825 */ /* 0x001fcc00078e0212 */
[----:B------:R-:W4:Y:S01]  /*0db0*/  LD.E.64 R18, desc[UR8][R18.64] ;  /* 0x0000000812127980 */ /* 0x000f22000c101b00 */
[----:B--2---:R-:W-:-:S06]  /*0dc0*/  IMAD.WIDE.U32 R20, R21, 0x8, R8 ;  /* 0x0000000815147825 */ /* 0x004fcc00078e0008 */
[----:B------:R-:W4:Y:S01]  /*0dd0*/  LD.E.64 R20, desc[UR8][R20.64] ;  /* 0x0000000814147980 */ /* 0x000f22000c101b00 */
[----:B------:R-:W-:Y:S01]  /*0de0*/  IMAD.WIDE.U32 R10, R17, 0x8, R8 ;  /* 0x00000008110a7825 */ /* 0x000fe200078e0008 */
[----:B----4-:R-:W-:-:S04]  /*0df0*/  IADD3 R14, P1, PT, R20, -R18, RZ ;  /* 0x80000012140e7210 */ /* 0x010fc80007f3e0ff */
[----:B------:R-:W-:-:S05]  /*0e00*/  IADD3.X R15, PT, PT, R21, ~R19, RZ, P1, !PT ;  /* 0x80000013150f7210 */ /* 0x000fca0000ffe4ff */
[----:B------:R0:W-:Y:S01]  /*0e10*/  ATOM.E.ADD.64.STRONG.GPU P0, RZ, desc[UR8][R10.64], R14 ;  /* 0x8000000e0aff798a */ /* 0x0001e2000810f508 */
[----:B------:R-:W-:Y:S04]  /*0e20*/  BSSY.RECONVERGENT B1, `(.L_x_355) ;  /* 0x0000010000017945 */ /* 0x000fe80003800200 */
[----:B01-3--:R-:W-:Y:S05]  /*0e30*/  @P0 BRA `(.L_x_356) ;  /* 0x0000000000380947 */ /* 0x00bfea0003800000 */
[----:B------:R-:W0:Y:S02]  /*0e40*/  QSPC.E.S P0, RZ, [R10] ;  /* 0x000000000aff73aa */ /* 0x000e240000000500 */
[----:B0-----:R-:W-:Y:S05]  /*0e50*/  @!P0 BRA `(.L_x_357) ;  /* 0x0000000000208947 */ /* 0x001fea0003800000 */
[----:B------:R-:W-:-:S05]  /*0e60*/  IMAD.MOV.U32 R8, RZ, RZ, R10 ;  /* 0x000000ffff087224 */ /* 0x000fca00078e000a */
[----:B------:R-:W-:-:S07]  /*0e70*/  MOV R17, R8 ;  /* 0x0000000800117202 */ /* 0x000fce0000000f00 */
.L_x_358:
[----:B------:R-:W0:Y:S02]  /*0e80*/  LDS.64 R8, [R17] ;  /* 0x0000000011087984 */ /* 0x000e240000000a00 */
[----:B0-----:R-:W-:-:S04]  /*0e90*/  IADD3 R10, P0, PT, R8, R14, RZ ;  /* 0x0000000e080a7210 */ /* 0x001fc80007f1e0ff */
[----:B------:R-:W-:-:S08]  /*0ea0*/  IADD3.X R11, PT, PT, R9, R15, RZ, P0, !PT ;  /* 0x0000000f090b7210 */ /* 0x000fd000007fe4ff */
[----:B------:R-:W0:Y:S02]  /*0eb0*/  ATOMS.CAST.SPIN.64 P0, [R17], R8, R10 ;  /* 0x000000081100758d */ /* 0x000e24000180040a */
[----:B0-----:R-:W-:Y:S05]  /*0ec0*/  @!P0 BRA `(.L_x_358) ;  /* 0xfffffffc00ec8947 */ /* 0x001fea000383ffff */
[----:B------:R-:W-:Y:S05]  /*0ed0*/  BRA `(.L_x_356) ;  /* 0x0000000000107947 */ /* 0x000fea0003800000 */
.L_x_357:
[----:B------:R-:W2:Y:S02]  /*0ee0*/  LD.E.64 R8, desc[UR8][R10.64] ;  /* 0x000000080a087980 */ /* 0x000ea4000c101b00 */
[----:B--2---:R-:W-:-:S05]  /*0ef0*/  IADD3 R8, P0, PT, R8, R14, RZ ;  /* 0x0000000e08087210 */ /* 0x004fca0007f1e0ff */
[----:B------:R-:W-:-:S05]  /*0f00*/  IMAD.X R9, R9, 0x1, R15, P0 ;  /* 0x0000000109097824 */ /* 0x000fca00000e060f */
[----:B------:R0:W-:Y:S03]  /*0f10*/  ST.E.64 desc[UR8][R10.64], R8 ;  /* 0x000000080a007985 */ /* 0x0001e6000c101b08 */
.L_x_356:
[----:B------:R-:W-:Y:S05]  /*0f20*/  BSYNC.RECONVERGENT B1 ;  /* 0x0000000000017941 */ /* 0x000fea0003800200 */
.L_x_355:
[----:B0-----:R0:W1:Y:S02]  /*0f30*/  LDS.64 R8, [R13+0x10] ;  /* 0x000010000d087984 */ /* 0x0010640000000a00 */
.L_x_354:
[----:B------:R-:W-:Y:S05]  /*0f40*/  BSYNC.RECONVERGENT B0 ;  /* 0x0000000000007941 */ /* 0x000fea0003800200 */
.L_x_353:
[----:B------:R-:W-:-:S04]  /*0f50*/  IADD3 R12, PT, PT, R12, UR10, RZ ;  /* 0x0000000a0c0c7c10 */ /* 0x000fc8000fffe0ff */
[----:B------:R-:W-:-:S13]  /*0f60*/  ISETP.GE.AND P0, PT, R12, UR4, PT ;  /* 0x000000040c007c0c */ /* 0x000fda000bf06270 */
[----:B------:R-:W-:Y:S05]  /*0f70*/  @!P0 BRA `(.L_x_359) ;  /* 0xfffffffc00008947 */ /* 0x000fea000383ffff */
.L_x_352:
[----:B------:R-:W-:Y:S05]  /*0f80*/  WARPSYNC.ALL ;  /* 0x0000000000007948 */ /* 0x000fea0003800000 */
[----:B------:R-:W2:Y:S08]  /*0f90*/  S2UR UR7, SR_CgaCtaId ;  /* 0x00000000000779c3 */ /* 0x000eb00000008800 */
[----:B------:R-:W-:Y:S06]  /*0fa0*/  BAR.SYNC.DEFER_BLOCKING 0x0 ;  /* 0x0000000000007b1d */ /* 0x000fec0000010000 */
[----:B------:R-:W-:-:S02]  /*0fb0*/  UMOV UR6, 0x400 ;  /* 0x0000040000067882 */ /* 0x000fc40000000000 */
[----:B--2---:R-:W-:-:S06]  /*0fc0*/  ULEA UR6, UR7, UR6, 0x18 ;  /* 0x0000000607067291 */ /* 0x004fcc000f8ec0ff */
[----:B01----:R-:W-:-:S05]  /*0fd0*/  IMAD.U32 R13, RZ, RZ, UR6 ;  /* 0x00000006ff0d7e24 */ /* 0x003fca000f8e00ff */
[----:B------:R-:W0:Y:S04]  /*0fe0*/  LDS R0, [R13+0x28] ;  /* 0x000028000d007984 */ /* 0x000e280000000800 */
[----:B------:R-:W1:Y:S01]  /*0ff0*/  LDS.U8 R2, [R13+0x2c] ;  /* 0x00002c000d027984 */ /* 0x000e620000000000 */
[----:B0-----:R-:W-:Y:S02]  /*1000*/  IADD3 R0, PT, PT, R0, 0x1, RZ ;  /* 0x0000000100007810 */ /* 0x001fe40007ffe0ff */
[----:B-1----:R-:W-:-:S03]  /*1010*/  ISETP.NE.AND P0, PT, R2, RZ, PT ;  /* 0x000000ff0200720c */ /* 0x002fc60003f05270 */
[----:B------:R2:W-:Y:S10]  /*1020*/  STS [R13+0x28], R0 ;  /* 0x000028000d007388 */ /* 0x0005f40000000800 */
[----:B--2---:R-:W-:Y:S05]  /*1030*/  @!P0 BRA `(.L_x_360) ;  /* 0xfffffff800988947 */ /* 0x004fea000383ffff */
.L_x_351:
[----:B------:R-:W-:Y:S06]  /*1040*/  BAR.SYNC.DEFER_BLOCKING 0x0 ;  /* 0x0000000000007b1d */ /* 0x000fec0000010000 */
[----:B----4-:R-:W2:Y:S02]  /*1050*/  LDS R2, [R13+0x28] ;  /* 0x000028000d027984 */ /* 0x010ea40000000800 */
[C---:B--2---:R-:W-:Y:S01]  /*1060*/  VIADD R0, R2.reuse, 0xffffffff ;  /* 0xffffffff02007836 */ /* 0x044fe20000000000 */
[----:B------:R-:W-:-:S04]  /*1070*/  ISETP.GE.AND P0, PT, R2, 0x3, PT ;  /* 0x000000030200780c */ /* 0x000fc80003f06270 */
[----:B------:R2:W-:Y:S09]  /*1080*/  STS [R13+0x28], R0 ;  /* 0x000028000d007388 */ /* 0x0005f20000000800 */
[----:B------:R-:W-:Y:S05]  /*1090*/  @!P0 BRA `(.L_x_361) ;  /* 0x0000000800848947 */ /* 0x000fea0003800000 */
.L_x_380:
[----:B------:R-:W-:-:S13]  /*10a0*/  ISETP.GE.AND P0, PT, R4, UR4, PT ;  /* 0x0000000404007c0c */ /* 0x000fda000bf06270 */
[----:B----4-:R-:W-:Y:S05]  /*10b0*/  @P0 BRA `(.L_x_362) ;  /* 0x0000000800540947 */ /* 0x010fea0003800000 */
[----:B------:R-:W4:Y:S01]  /*10c0*/  S2UR UR7, SR_CgaCtaId ;  /* 0x00000000000779c3 */ /* 0x000f220000008800 */
[----:B------:R-:W-:Y:S01]  /*10d0*/  UMOV UR6, 0x400 ;  /* 0x0000040000067882 */ /* 0x000fe20000000000 */
[----:B012---:R-:W-:Y:S01]  /*10e0*/  MOV R13, R4 ;  /* 0x00000004000d7202 */ /* 0x007fe20000000f00 */
[----:B----4-:R-:W-:-:S09]  /*10f0*/  ULEA UR6, UR7, UR6, 0x18 ;  /* 0x0000000607067291 */ /* 0x010fd2000f8ec0ff */
[----:B------:R-:W0:Y:S03]  /*1100*/  LDS.64 R2, [UR6+0x10] ;  /* 0x00001006ff027984 */ /* 0x000e260008000a00 */
.L_x_379:
[----:B-1----:R-:W1:Y:S02]  /*1110*/  LDC.64 R16, c[0x0][0x388] ;  /* 0x0000e200ff107b82 */ /* 0x002e640000000a00 */
[----:B-1----:R-:W2:Y:S02]  /*1120*/  LDG.E.64 R8, desc[UR8][R16.64+0x8] ;  /* 0x0000080810087981 */ /* 0x002ea4000c1e1b00 */
[----:B--2---:R-:W-:-:S05]  /*1130*/  IMAD.WIDE R8, R13, 0x4, R8 ;  /* 0x000000040d087825 */ /* 0x004fca00078e0208 */
[----:B0--3--:R-:W0:Y:S02]  /*1140*/  LD.E R11, desc[UR8][R8.64] ;  /* 0x00000008080b7980 */ /* 0x009e24000c101900 */
[----:B0-----:R-:W-:-:S06]  /*1150*/  IMAD.WIDE R14, R11, 0x4, R2 ;  /* 0x000000040b0e7825 */ /* 0x001fcc00078e0202 */
        /* <DEDUP_REMOVED lines=10> */
[----:B------:R-:W-:-:S05]  /*1200*/  VIADD R19, R0, 0xffffffff ;  /* 0xffffffff00137836 */ /* 0x000fca0000000000 */
        /* <DEDUP_REMOVED lines=8> */
[----:B------:R-:W-:Y:S01]  /*1290*/  BSSY.RECONVERGENT B0, `(.L_x_365) ;  /* 0x000000f000007945 */ /* 0x000fe20003800200 */
[----:B------:R-:W-:Y:S01]  /*12a0*/  HFMA2 R9, -RZ, RZ, 0, 0 ;  /* 0x00000000ff097431 */ /* 0x000fe200000001ff */
[----:B--2---:R-:W-:-:S13]  /*12b0*/  ISETP.NE.AND P0, PT, R0, -0x1, PT ;  /* 0xffffffff0000780c */ /* 0x004fda0003f05270 */
[----:B------:R-:W-:Y:S05]  /*12c0*/  @!P0 BRA `(.L_x_366) ;  /* 0x00000000002c8947 */ /* 0x000fea0003800000 */
[----:B------:R-:W-:-:S05]  /*12d0*/  IMAD.MOV.U32 R17, RZ, RZ, 0x1 ;  /* 0x00000001ff117424 */ /* 0x000fca00078e00ff */
[----:B------:R-:W2:Y:S02]  /*12e0*/  ATOM.E.EXCH.STRONG.GPU PT, R14, desc[UR8][R14.64], R17 ;  /* 0x800000110e0e798a */ /* 0x000ea4000c1ef108 */
        /* <DEDUP_REMOVED lines=9> */
.L_x_366:
[----:B------:R-:W-:Y:S05]  /*1380*/  BSYNC.RECONVERGENT B0 ;  /* 0x0000000000007941 */ /* 0x000fea0003800200 */
.L_x_365:
[----:B------:R-:W2:Y:S01]  /*1390*/  LDG.E.64 R2, desc[UR8][R2.64+0x8] ;  /* 0x0000080802027981 */ /* 0x000ea2000c1e1b00 */
[----:B------:R-:W-:-:S04]  /*13a0*/  IMAD R8, R16, UR11, R11 ;  /* 0x0000000b10087c24 */ /* 0x000fc8000f8e020b */
[----:B--2---:R-:W-:-:S06]  /*13b0*/  IMAD.WIDE.U32 R16, R8, 0x8, R2 ;  /* 0x0000000808107825 */ /* 0x004fcc00078e0002 */
[----:B------:R-:W2:Y:S01]  /*13c0*/  LD.E.64 R16, desc[UR8][R16.64] ;  /* 0x0000000810107980 */ /* 0x000ea2000c101b00 */
[----:B------:R-:W-:-:S06]  /*13d0*/  IMAD.WIDE.U32 R14, R10, 0x8, R2 ;  /* 0x000000080a0e7825 */ /* 0x000fcc00078e0002 */
        /* <DEDUP_REMOVED lines=14> */
[----:B-----5:R-:W-:Y:S05]  /*14c0*/  CALL.REL.NOINC `($__internal_2_$__cuda_sm3x_div_rn_noftz_f32_slowpath) ;  /* 0x00000054006c7944 */ /* 0x020fea0003c00000 */
[----:B------:R-:W-:-:S07]  /*14d0*/  IMAD.MOV.U32 R20, RZ, RZ, R0 ;  /* 0x000000ffff147224 */ /* 0x000fce00078e0000 */
.L_x_368:
[----:B------:R-:W-:Y:S05]  /*14e0*/  BSYNC.RECONVERGENT B3 ;  /* 0x0000000000037941 */ /* 0x000fea0003800200 */
.L_x_367:
[----:B------:R-:W0:Y:S02]  /*14f0*/  LDC.64 R18, c[0x0][0x3b0] ;  /* 0x0000ec00ff127b82 */ /* 0x000e240000000a00 */
[----:B0-----:R-:W2:Y:S04]  /*1500*/  LDG.E.64 R2, desc[UR8][R18.64] ;  /* 0x0000000812027981 */ /* 0x001ea8000c1e1b00 */
[----:B------:R-:W3:Y:S01]  /*1510*/  LDG.E.64 R14, desc[UR8][R18.64+0x10] ;  /* 0x00001008120e7981 */ /* 0x000ee2000c1e1b00 */
[----:B--2---:R-:W-:-:S04]  /*1520*/  IMAD.WIDE.U32 R16, R10, 0x4, R2 ;  /* 0x000000040a107825 */ /* 0x004fc800078e0002 */
[----:B---3--:R-:W-:Y:S02]  /*1530*/  IMAD.WIDE.U32 R2, R8, 0x4, R14 ;  /* 0x0000000408027825 */ /* 0x008fe400078e000e */
[----:B------:R-:W2:Y:S04]  /*1540*/  LD.E R16, desc[UR8][R16.64] ;  /* 0x0000000810107980 */ /* 0x000ea8000c101900 */
[----:B------:R-:W3:Y:S01]  /*1550*/  LD.E R2, desc[UR8][R2.64] ;  /* 0x0000000802027980 */ /* 0x000ee2000c101900 */
        /* <DEDUP_REMOVED lines=32> */
.L_x_372:
[----:B------:R-:W-:Y:S05]  /*1760*/  BSYNC.RECONVERGENT B4 ;  /* 0x0000000000047941 */ /* 0x000fea0003800200 */
.L_x_371:
        /* <DEDUP_REMOVED lines=8> */
.L_x_370:
[----:B------:R-:W-:Y:S05]  /*17f0*/  BSYNC.RECONVERGENT B3 ;  /* 0x0000000000037941 */ /* 0x000fea0003800200 */
.L_x_369:
[----:B------:R-:W-:-:S05]  /*1800*/  IMAD.WIDE.U32 R2, R10, 0x4, R14 ;  /* 0x000000040a027825 */ /* 0x000fca00078e000e */
[----:B------:R0:W-:Y:S01]  /*1810*/  ATOM.E.ADD.F32.FTZ.RN.STRONG.GPU P0, RZ, desc[UR8][R2.64], R9 ;  /* 0x8000000902ff79a2 */ /* 0x0001e2000c10f308 */
[----:B------:R-:W-:Y:S04]  /*1820*/  BSSY.RECONVERGENT B0, `(.L_x_373) ;  /* 0x0000015000007945 */ /* 0x000fe80003800200 */
[----:B0-----:R-:W-:Y:S05]  /*1830*/  @P0 BRA `(.L_x_374) ;  /* 0x00000000004c0947 */ /* 0x001fea0003800000 */
[----:B------:R-:W0:Y:S02]  /*1840*/  QSPC.E.S P0, RZ, [R2] ;  /* 0x0000000002ff73aa */ /* 0x000e240000000500 */
[----:B0-----:R-:W-:Y:S05]  /*1850*/  @!P0 BRA `(.L_x_375) ;  /* 0x0000000000188947 */ /* 0x001fea0003800000 */
[----:B------:R-:W-:-:S07]  /*1860*/  MOV R0, R2 ;  /* 0x0000000200007202 */ /* 0x000fce0000000f00 */
.L_x_376:
[----:B------:R-:W0:Y:S02]  /*1870*/  LDS R2, [R0] ;  /* 0x0000000000027984 */ /* 0x000e240000000800 */
[----:B0-----:R-:W-:-:S05]  /*1880*/  FADD R3, R9, R2 ;  /* 0x0000000209037221 */ /* 0x001fca0000000000 */
[----:B------:R-:W0:Y:S02]  /*1890*/  ATOMS.CAST.SPIN P0, [R0], R2, R3 ;  /* 0x000000020000758d */ /* 0x000e240001800003 */
[----:B0-----:R-:W-:Y:S05]  /*18a0*/  @!P0 BRA `(.L_x_376) ;  /* 0xfffffffc00f08947 */ /* 0x001fea000383ffff */
[----:B------:R-:W-:Y:S05]  /*18b0*/  BRA `(.L_x_374) ;  /* 0x00000000002c7947 */ /* 0x000fea0003800000 */
.L_x_375:
[----:B------:R-:W0:Y:S02]  /*18c0*/  QSPC.E.D P0, RZ, [R2] ;  /* 0x0000000002ff73aa */ /* 0x000e240000000700 */
[----:B0-----:R-:W-:Y:S05]  /*18d0*/  @!P0 BRA `(.L_x_377) ;  /* 0x0000000000188947 */ /* 0x001fea0003800000 */
.L_x_378:
[----:B------:R-:W2:Y:S02]  /*18e0*/  LD.E R10, [R2] ;  /* 0x00000000020a7980 */ /* 0x000ea40000100900 */
[----:B--2---:R-:W-:-:S06]  /*18f0*/  FADD R11, R9, R10 ;  /* 0x0000000a090b7221 */ /* 0x004fcc0000000000 */
[----:B------:R-:W2:Y:S02]  /*1900*/  ATOM.E.CAST.SPIN PT, R11, [R2], R10, R11 ;  /* 0x0000000a020b738b */ /* 0x000ea400019e010b */
[----:B--2---:R-:W-:-:S13]  /*1910*/  ISETP.EQ.U32.AND P0, PT, R11, 0x1, PT ;  /* 0x000000010b00780c */ /* 0x004fda0003f02070 */
[----:B------:R-:W-:Y:S05]  /*1920*/  @!P0 BRA `(.L_x_378) ;  /* 0xfffffffc00ec8947 */ /* 0x000fea000383ffff */
[----:B------:R-:W-:Y:S05]  /*1930*/  BRA `(.L_x_374) ;  /* 0x00000000000c7947 */ /* 0x000fea0003800000 */
.L_x_377:
[----:B------:R-:W2:Y:S02]  /*1940*/  LD.E R0, desc[UR8][R2.64] ;  /* 0x0000000802007980 */ /* 0x000ea4000c101900 */
[----:B--2---:R-:W-:-:S05]  /*1950*/  FADD R9, R9, R0 ;  /* 0x0000000009097221 */ /* 0x004fca0000000000 */
[----:B------:R0:W-:Y:S02]  /*1960*/  ST.E desc[UR8][R2.64], R9 ;  /* 0x0000000902007985 */ /* 0x0001e4000c101908 */
.L_x_374:
[----:B------:R-:W-:Y:S05]  /*1970*/  BSYNC.RECONVERGENT B0 ;  /* 0x0000000000007941 */ /* 0x000fea0003800200 */
.L_x_373:
[----:B------:R-:W1:Y:S01]  /*1980*/  S2UR UR7, SR_CgaCtaId ;  /* 0x00000000000779c3 */ /* 0x000e620000008800 */
[----:B------:R-:W-:Y:S02]  /*1990*/  UMOV UR6, 0x400 ;  /* 0x0000040000067882 */ /* 0x000fe40000000000 */
[----:B-1----:R-:W-:-:S09]  /*19a0*/  ULEA UR6, UR7, UR6, 0x18 ;  /* 0x0000000607067291 */ /* 0x002fd2000f8ec0ff */
[----:B------:R-:W1:Y:S04]  /*19b0*/  LDS R0, [UR6+0x28] ;  /* 0x00002806ff007984 */ /* 0x000e680008000800 */
[----:B0-----:R-:W0:Y:S02]  /*19c0*/  LDS.64 R2, [UR6+0x10] ;  /* 0x00001006ff027984 */ /* 0x001e240008000a00 */
.L_x_364:
[----:B------:R-:W-:Y:S05]  /*19d0*/  BSYNC.RECONVERGENT B2 ;  /* 0x0000000000027941 */ /* 0x000fea0003800200 */
.L_x_363:
[----:B------:R-:W-:-:S04]  /*19e0*/  IADD3 R13, PT, PT, R13, UR10, RZ ;  /* 0x0000000a0d0d7c10 */ /* 0x000fc8000fffe0ff */
[----:B------:R-:W-:-:S13]  /*19f0*/  ISETP.GE.AND P0, PT, R13, UR4, PT ;  /* 0x000000040d007c0c */ /* 0x000fda000bf06270 */
[----:B------:R-:W-:Y:S05]  /*1a00*/  @!P0 BRA `(.L_x_379) ;  /* 0xfffffff400c08947 */ /* 0x000fea000383ffff */
.L_x_362:
[----:B------:R-:W-:Y:S05]  /*1a10*/  WARPSYNC.ALL ;  /* 0x0000000000007948 */ /* 0x000fea0003800000 */
[----:B------:R-:W4:Y:S08]  /*1a20*/  S2UR UR7, SR_CgaCtaId ;  /* 0x00000000000779c3 */ /* 0x000f300000008800 */
[----:B------:R-:W-:Y:S06]  /*1a30*/  BAR.SYNC.DEFER_BLOCKING 0x0 ;  /* 0x0000000000007b1d */ /* 0x000fec0000010000 */
[----:B------:R-:W-:-:S02]  /*1a40*/  UMOV UR6, 0x400 ;  /* 0x0000040000067882 */ /* 0x000fc40000000000 */
[----:B----4-:R-:W-:-:S09]  /*1a50*/  ULEA UR6, UR7, UR6, 0x18 ;  /* 0x0000000607067291 */ /* 0x010fd2000f8ec0ff */
[----:B0-----:R-:W0:Y:S02]  /*1a60*/  LDS R2, [UR6+0x28] ;  /* 0x00002806ff027984 */ /* 0x001e240008000800 */
[C---:B0-----:R-:W-:Y:S01]  /*1a70*/  ISETP.GT.AND P0, PT, R2.reuse, 0x2, PT ;  /* 0x000000020200780c */ /* 0x041fe20003f04270 */
[----:B-12---:R-:W-:-:S05]  /*1a80*/  VIADD R0, R2, 0xffffffff ;  /* 0xffffffff02007836 */ /* 0x006fca0000000000 */
[----:B------:R4:W-:Y:S07]  /*1a90*/  STS [UR6+0x28], R0 ;  /* 0x00002800ff007988 */ /* 0x0009ee0008000806 */
[----:B------:R-:W-:Y:S05]  /*1aa0*/  @P0 BRA `(.L_x_380) ;  /* 0xfffffff4007c0947 */ /* 0x000fea000383ffff */
.L_x_361:
[----:B------:R-:W0:Y:S02]  /*1ab0*/  LDCU UR6, c[0x0][0x390] ;  /* 0x00007200ff0677ac */ /* 0x000e240008000800 */
[----:B0-----:R-:W-:-:S13]  /*1ac0*/  ISETP.GE.AND P0, PT, R4, UR6, PT ;  /* 0x0000000604007c0c */ /* 0x001fda000bf06270 */
[----:B------:R-:W-:Y:S05]  /*1ad0*/  @P0 BRA `(.L_x_381) ;  /* 0x00000004000c0947 */ /* 0x000fea0003800000 */
[----:B--2-4-:R-:W0:Y:S01]  /*1ae0*/  LDC R0, c[0x0][0x390] ;  /* 0x0000e400ff007b82 */ /* 0x014e220000000800 */
[----:B------:R-:W-:Y:S01]  /*1af0*/  BSSY B0, `(.L_x_382) ;  /* 0x000001f000007945 */ /* 0x000fe20003800000 */
[----:B-1----:R-:W-:-:S06]  /*1b00*/  MOV R17, R4 ;  /* 0x0000000400117202 */ /* 0x002fcc0000000f00 */
[----:B------:R-:W1:Y:S02]  /*1b10*/  LDC.64 R2, c[0x0][0x380] ;  /* 0x0000e000ff027b82 */ /* 0x000e640000000a00 */
.L_x_385:
[----:B-----5:R-:W-:Y:S01]  /*1b20*/  ISETP.NE.AND P0, PT, R17, R7, PT ;  /* 0x000000071100720c */ /* 0x020fe20003f05270 */
[----:B------:R-:W-:Y:S05]  /*1b30*/  YIELD ;  /* 0x0000000000007946 */ /* 0x000fea0003800000 */
[----:B------:R-:W-:Y:S07]  /*1b40*/  BSSY.RECONVERGENT B1, `(.L_x_383) ;  /* 0x0000015000017945 */ /* 0x000fee0003800200 */
[----:B--2---:R-:W-:Y:S05]  /*1b50*/  @!P0 BRA `(.L_x_384) ;  /* 0x00000000004c8947 */ /* 0x004fea0003800000 */
[----:B------:R-:W2:Y:S02]  /*1b60*/  LDC.64 R14, c[0x0][0x3b0] ;  /* 0x0000ec00ff0e7b82 */ /* 0x000ea40000000a00 */
[----:B--2---:R-:W2:Y:S01]  /*1b70*/  LDG.E.64 R8, desc[UR8][R14.64] ;  /* 0x000000080e087981 */ /* 0x004ea2000c1e1b00 */
[----:B0-----:R-:W-:-:S04]  /*1b80*/  IMAD R13, R0, UR11, R17 ;  /* 0x0000000b000d7c24 */ /* 0x001fc8000f8e0211 */
[----:B--2---:R-:W-:-:S06]  /*1b90*/  IMAD.WIDE.U32 R8, R13, 0x4, R8 ;  /* 0x000000040d087825 */ /* 0x004fcc00078e0008 */
[----:B------:R-:W2:Y:S02]  /*1ba0*/  LD.E R8, desc[UR8][R8.64] ;  /* 0x0000000808087980 */ /* 0x000ea4000c101900 */
[----:B--2---:R-:W-:-:S13]  /*1bb0*/  ISETP.NE.AND P0, PT, R8, RZ, PT ;  /* 0x000000ff0800720c */ /* 0x004fda0003f05270 */
[----:B------:R-:W-:Y:S05]  /*1bc0*/  @!P0 BRA `(.L_x_384) ;  /* 0x0000000000308947 */ /* 0x000fea0003800000 */
[----:B------:R-:W2:Y:S01]  /*1bd0*/  LDG.E.64 R8, desc[UR8][R14.64+0x10] ;  /* 0x000010080e087981 */ /* 0x000ea2000c1e1b00 */
[----:B------:R-:W0:Y:S01]  /*1be0*/  S2UR UR7, SR_CgaCtaId ;  /* 0x00000000000779c3 */ /* 0x000e220000008800 */
[----:B------:R-:W-:Y:S02]  /*1bf0*/  UMOV UR6, 0x400 ;  /* 0x0000040000067882 */ /* 0x000fe40000000000 */
[----:B0-----:R-:W-:-:S09]  /*1c00*/  ULEA UR6, UR7, UR6, 0x18 ;  /* 0x0000000607067291 */ /* 0x001fd2000f8ec0ff */
[----:B---3--:R-:W0:Y:S02]  /*1c10*/  LDS.64 R10, [UR6+0x20] ;  /* 0x00002006ff0a7984 */ /* 0x008e240008000a00 */
[----:B0-----:R-:W-:-:S06]  /*1c20*/  IMAD.WIDE R10, R17, 0x4, R10 ;  /* 0x00000004110a7825 */ /* 0x001fcc00078e020a */
[----:B------:R-:W3:Y:S01]  /*1c30*/  LD.E R11, desc[UR8][R10.64] ;  /* 0x000000080a0b7980 */ /* 0x000ee2000c101900 */
[----:B--2---:R-:W-:-:S06]  /*1c40*/  IMAD.WIDE.U32 R8, R13, 0x4, R8 ;  /* 0x000000040d087825 */ /* 0x004fcc00078e0008 */
[----:B------:R-:W3:Y:S01]  /*1c50*/  LD.E R8, desc[UR8][R8.64] ;  /* 0x0000000808087980 */ /* 0x000ee2000c101900 */
[----:B-1----:R-:W-:-:S04]  /*1c60*/  IMAD.WIDE R12, R17, 0x4, R2 ;  /* 0x00000004110c7825 */ /* 0x002fc800078e0202 */
[----:B---3--:R-:W-:-:S05]  /*1c70*/  FADD R19, R8, -R11 ;  /* 0x8000000b08137221 */ /* 0x008fca0000000000 */
[----:B------:R2:W-:Y:S02]  /*1c80*/  REDG.E.ADD.F32.FTZ.RN.STRONG.GPU desc[UR8][R12.64], R19 ;  /* 0x000000130c0079a6 */ /* 0x0005e4000c12f308 */
.L_x_384:
[----:B------:R-:W-:Y:S05]  /*1c90*/  BSYNC.RECONVERGENT B1 ;  /* 0x0000000000017941 */ /* 0x000fea0003800200 */
.L_x_383:
[----:B------:R-:W4:Y:S01]  /*1ca0*/  LDCU UR6, c[0x0][0x390] ;  /* 0x00007200ff0677ac */ /* 0x000f220008000800 */
[----:B------:R-:W-:-:S05]  /*1cb0*/  VIADD R17, R17, UR10 ;  /* 0x0000000a11117c36 */ /* 0x000fca0008000000 */
[----:B----4-:R-:W-:-:S13]  /*1cc0*/  ISETP.GE.AND P0, PT, R17, UR6, PT ;  /* 0x0000000611007c0c */ /* 0x010fda000bf06270 */
[----:B------:R-:W-:Y:S05]  /*1cd0*/  @!P0 BRA `(.L_x_385) ;  /* 0xfffffffc00908947 */ /* 0x000fea000383ffff */
[----:B------:R-:W-:Y:S05]  /*1ce0*/  BSYNC B0 ;  /* 0x0000000000007941 */ /* 0x000fea0003800000 */
.L_x_382:
[----:B------:R-:W4:Y:S01]  /*1cf0*/  S2UR UR7, SR_CgaCtaId ;  /* 0x00000000000779c3 */ /* 0x000f220000008800 */
[----:B------:R-:W-:Y:S01]  /*1d00*/  UMOV UR6, 0x400 ;  /* 0x0000040000067882 */ /* 0x000fe20000000000 */
[----:B------:R-:W-:-:S06]  /*1d10*/  MOV R7, R4 ;  /* 0x0000000400077202 */ /* 0x000fcc0000000f00 */
[----:B0-----:R-:W0:Y:S08]  /*1d20*/  LDC R0, c[0x0][0x390] ;  /* 0x0000e400ff007b82 */ /* 0x001e300000000800 */
[----:B-1----:R-:W1:Y:S01]  /*1d30*/  LDC.64 R2, c[0x0][0x3b0] ;  /* 0x0000ec00ff027b82 */ /* 0x002e620000000a00 */
[----:B----4-:R-:W-:-:S06]  /*1d40*/  ULEA UR6, UR7, UR6, 0x18 ;  /* 0x0000000607067291 */ /* 0x010fcc000f8ec0ff */
[----:B------:R-:W-:-:S07]  /*1d50*/  IMAD.U32 R14, RZ, RZ, UR6 ;  /* 0x00000006ff0e7e24 */ /* 0x000fce000f8e00ff */
.L_x_388:
[----:B01----:R-:W4:Y:S01]  /*1d60*/  LDG.E.64 R8, desc[UR8][R2.64+0x8] ;  /* 0x0000080802087981 */ /* 0x003f22000c1e1b00 */
[----:B0-----:R-:W-:-:S03]  /*1d70*/  IMAD R15, R0, UR11, R7 ;  /* 0x0000000b000f7c24 */ /* 0x001fc6000f8e0207 */
[----:B---3--:R-:W0:Y:S01]  /*1d80*/  LDS.64 R10, [R14+0x18] ;  /* 0x000018000e0a7984 */ /* 0x008e220000000a00 */
[----:B----4-:R-:W-:-:S06]  /*1d90*/  IMAD.WIDE.U32 R8, R15, 0x8, R8 ;  /* 0x000000080f087825 */ /* 0x010fcc00078e0008 */
[----:B------:R-:W3:Y:S01]  /*1da0*/  LD.E.64 R8, desc[UR8][R8.64] ;  /* 0x0000000808087980 */ /* 0x000ee2000c101b00 */
[----:B0-----:R-:W-:-:S05]  /*1db0*/  IMAD.WIDE R10, R7, 0x8, R10 ;  /* 0x00000008070a7825 */ /* 0x001fca00078e020a */
[----:B---3--:R0:W-:Y:S04]  /*1dc0*/  ST.E.64 desc[UR8][R10.64], R8 ;  /* 0x000000080a007985 */ /* 0x0081e8000c101b08 */
[----:B--2---:R-:W2:Y:S02]  /*1dd0*/  LDG.E.64 R12, desc[UR8][R2.64] ;  /* 0x00000008020c7981 */ /* 0x004ea4000c1e1b00 */
[----:B--2---:R-:W-:-:S06]  /*1de0*/  IMAD.WIDE.U32 R12, R15, 0x4, R12 ;  /* 0x000000040f0c7825 */ /* 0x004fcc00078e000c */
[----:B------:R-:W2:Y:S01]  /*1df0*/  LD.E R12, desc[UR8][R12.64] ;  /* 0x000000080c0c7980 */ /* 0x000ea2000c101900 */
[----:B------:R-:W-:Y:S01]  /*1e00*/  BSSY.RECONVERGENT B0, `(.L_x_386) ;  /* 0x000000d000007945 */ /* 0x000fe20003800200 */
[----:B--2---:R-:W-:-:S13]  /*1e10*/  ISETP.NE.AND P0, PT, R12, RZ, PT ;  /* 0x000000ff0c00720c */ /* 0x004fda0003f05270 */
[----:B0-----:R-:W-:Y:S05]  /*1e20*/  @!P0 BRA `(.L_x_387) ;  /* 0x0000000000288947 */ /* 0x001fea0003800000 */
[----:B------:R-:W2:Y:S01]  /*1e30*/  LDG.E.64 R8, desc[UR8][R2.64+0x10] ;  /* 0x0000100802087981 */ /* 0x000ea2000c1e1b00 */
[----:B------:R-:W0:Y:S01]  /*1e40*/  S2UR UR7, SR_CgaCtaId ;  /* 0x00000000000779c3 */ /* 0x000e220000008800 */
[----:B------:R-:W-:Y:S02]  /*1e50*/  UMOV UR6, 0x400 ;  /* 0x0000040000067882 */ /* 0x000fe40000000000 */
[----:B0-----:R-:W-:-:S06]  /*1e60*/  ULEA UR6, UR7, UR6, 0x18 ;  /* 0x0000000607067291 */ /* 0x001fcc000f8ec0ff */
[----:B------:R-:W-:-:S05]  /*1e70*/  MOV R14, UR6 ;  /* 0x00000006000e7c02 */ /* 0x000fca0008000f00 */
[----:B------:R-:W0:Y:S01]  /*1e80*/  LDS.64 R10, [R14+0x20] ;  /* 0x000020000e0a7984 */ /* 0x000e220000000a00 */
[----:B--2---:R-:W-:-:S06]  /*1e90*/  IMAD.WIDE.U32 R8, R15, 0x4, R8 ;  /* 0x000000040f087825 */ /* 0x004fcc00078e0008 */
[----:B------:R-:W2:Y:S01]  /*1ea0*/  LD.E R9, desc[UR8][R8.64] ;  /* 0x0000000808097980 */ /* 0x000ea2000c101900 */
[----:B0-----:R-:W-:-:S05]  /*1eb0*/  IMAD.WIDE R10, R7, 0x4, R10 ;  /* 0x00000004070a7825 */ /* 0x001fca00078e020a */
[----:B--2---:R0:W-:Y:S02]  /*1ec0*/  ST.E desc[UR8][R10.64], R9 ;  /* 0x000000090a007985 */ /* 0x0041e4000c101908 */
.L_x_387:
[----:B------:R-:W-:Y:S05]  /*1ed0*/  BSYNC.RECONVERGENT B0 ;  /* 0x0000000000007941 */ /* 0x000fea0003800200 */
.L_x_386:
[----:B------:R-:W-:-:S05]  /*1ee0*/  VIADD R7, R7, UR10 ;  /* 0x0000000a07077c36 */ /* 0x000fca0008000000 */
[----:B------:R-:W-:-:S13]  /*1ef0*/  ISETP.GE.AND P0, PT, R7, R0, PT ;  /* 0x000000000700720c */ /* 0x000fda0003f06270 */
[----:B------:R-:W-:Y:S05]  /*1f00*/  @!P0 BRA `(.L_x_388) ;  /* 0xfffffffc00948947 */ /* 0x000fea000383ffff */
.L_x_381:
[----:B------:R-:W-:Y:S05]  /*1f10*/  WARPSYNC.ALL ;  /* 0x0000000000007948 */ /* 0x000fea0003800000 */
[----:B------:R-:W-:Y:S06]  /*1f20*/  BAR.SYNC.DEFER_BLOCKING 0x0 ;  /* 0x0000000000007b1d */ /* 0x000fec0000010000 */
[----:B------:R-:W-:Y:S05]  /*1f30*/  BRA `(.L_x_342) ;  /* 0x0000004800b07947 */ /* 0x000fea0003800000 */
.L_x_341:
[----:B------:R-:W2:Y:S01]  /*1f40*/  LDCU UR6, c[0x0][0x390] ;  /* 0x00007200ff0677ac */ /* 0x000ea20008000800 */
[----:B------:R-:W-:Y:S01]  /*1f50*/  BSSY.RECONVERGENT B0, `(.L_x_389) ;  /* 0x000004e000007945 */ /* 0x000fe20003800200 */
[----:B--2---:R-:W-:-:S04]  /*1f60*/  MOV R3, UR6 ;  /* 0x0000000600037c02 */ /* 0x004fc80008000f00 */
[----:B------:R-:W-:-:S13]  /*1f70*/  ISETP.GE.AND P0, PT, R4, R3, PT ;  /* 0x000000030400720c */ /* 0x000fda0003f06270 */
[----:B------:R-:W-:Y:S05]  /*1f80*/  @P0 BRA `(.L_x_390) ;  /* 0x0000000400280947 */ /* 0x000fea0003800000 */
[----:B01----:R-:W0:Y:S01]  /*1f90*/  LDC.64 R8, c[0x0][0x3b0] ;  /* 0x0000ec00ff087b82 */ /* 0x003e220000000a00 */
[----:B------:R-:W-:-:S07]  /*1fa0*/  IMAD.MOV.U32 R0, RZ, RZ, R4 ;  /* 0x000000ffff007224 */ /* 0x000fce00078e0004 */
.L_x_394:
[----:B------:R-:W1:Y:S01]  /*1fb0*/  LDS R3, [R13+0x8] ;  /* 0x000008000d037984 */ /* 0x000e620000000800 */
[----:B------:R-:W-:Y:S01]  /*1fc0*/  BSSY.RECONVERGENT B1, `(.L_x_391) ;  /* 0x000003a000017945 */ /* 0x000fe20003800200 */
[----:B-1----:R-:W-:-:S13]  /*1fd0*/  ISETP.NE.AND P0, PT, R0, R3, PT ;  /* 0x000000030000720c */ /* 0x002fda0003f05270 */
[----:B--2---:R-:W-:Y:S05]  /*1fe0*/  @P0 BRA `(.L_x_392) ;  /* 0x0000000000940947 */ /* 0x004fea0003800000 */
[----:B0-----:R-:W2:Y:S01]  /*1ff0*/  LDG.E.64 R10, desc[UR8][R8.64] ;  /* 0x00000008080a7981 */ /* 0x001ea2000c1e1b00 */
[----:B------:R-:W0:Y:S01]  /*2000*/  S2UR UR7, SR_CgaCtaId ;  /* 0x00000000000779c3 */ /* 0x000e220000008800 */
[----:B------:R-:W1:Y:S01]  /*2010*/  LDCU UR6, c[0x0][0x390] ;  /* 0x00007200ff0677ac */ /* 0x000e620008000800 */
[----:B------:R-:W-:Y:S01]  /*2020*/  IMAD.MOV.U32 R23, RZ, RZ, -0x1 ;  /* 0xffffffffff177424 */ /* 0x000fe200078e00ff */
[----:B-1----:R-:W-:Y:S01]  /*2030*/  MOV R3, UR6 ;  /* 0x0000000600037c02 */ /* 0x002fe20008000f00 */
[----:B------:R-:W-:Y:S02]  /*2040*/  UMOV UR6, 0x400 ;  /* 0x0000040000067882 */ /* 0x000fe40000000000 */
[----:B0-----:R-:W-:Y:S02]  /*2050*/  ULEA UR6, UR7, UR6, 0x18 ;  /* 0x0000000607067291 */ /* 0x001fe4000f8ec0ff */
[----:B------:R-:W-:-:S04]  /*2060*/  IMAD R2, R3, UR11, R0 ;  /* 0x0000000b03027c24 */ /* 0x000fc8000f8e0200 */
[----:B------:R-:W-:Y:S01]  /*2070*/  MOV R13, UR6 ;  /* 0x00000006000d7c02 */ /* 0x000fe20008000f00 */
[----:B--2---:R-:W-:-:S05]  /*2080*/  IMAD.WIDE.U32 R14, R2, 0x4, R10 ;  /* 0x00000004020e7825 */ /* 0x004fca00078e000a */
[----:B------:R-:W-:Y:S04]  /*2090*/  ST.E desc[UR8][R14.64], R23 ;  /* 0x000000170e007985 */ /* 0x000fe8000c101908 */
[----:B------:R-:W-:Y:S04]  /*20a0*/  LDS R17, [R13+0xc] ;  /* 0x00000c000d117984 */ /* 0x000fe80000000800 */
[----:B------:R-:W0:Y:S04]  /*20b0*/  LDS.64 R10, [R13+0x18] ;  /* 0x000018000d0a7984 */ /* 0x000e280000000a00 */
[----:B------:R-:W2:Y:S01]  /*20c0*/  LDG.E.64 R18, desc[UR8][R8.64+0x8] ;  /* 0x0000080808127981 */ /* 0x000ea2000c1e1b00 */
[----:B0-----:R-:W-:-:S06]  /*20d0*/  IMAD.WIDE R16, R17, 0x8, R10 ;  /* 0x0000000811107825 */ /* 0x001fcc00078e020a */
[----:B------:R-:W3:Y:S01]  /*20e0*/  LD.E.64 R16, desc[UR8][R16.64] ;  /* 0x0000000810107980 */ /* 0x000ee2000c101b00 */
[----:B--2---:R-:W-:-:S05]  /*20f0*/  IMAD.WIDE.U32 R18, R2, 0x8, R18 ;  /* 0x0000000802127825 */ /* 0x004fca00078e0012 */
[----:B---3--:R-:W-:Y:S04]  /*2100*/  ST.E.64 desc[UR8][R18.64], R16 ;  /* 0x0000001012007985 */ /* 0x008fe8000c101b08 */
[----:B------:R-:W2:Y:S01]  /*2110*/  LDG.E.64 R20, desc[UR8][R8.64+0x18] ;  /* 0x0000180808147981 */ /* 0x000ea2000c1e1b00 */
[----:B------:R-:W-:Y:S02]  /*2120*/  IMAD.MOV.U32 R10, RZ, RZ, 0x1 ;  /* 0x00000001ff0a7424 */ /* 0x000fe400078e00ff */
[----:B--2---:R-:W-:-:S05]  /*2130*/  IMAD.WIDE.U32 R20, R2, 0x4, R20 ;  /* 0x0000000402147825 */ /* 0x004fca00078e0014 */
[----:B------:R-:W-:Y:S04]  /*2140*/  ST.E desc[UR8][R20.64], R10 ;  /* 0x0000000a14007985 */ /* 0x000fe8000c101908 */
[----:B------:R-:W-:Y:S04]  /*2150*/  LDS.64 R14, [R13+0x10] ;  /* 0x000010000d0e7984 */ /* 0x000fe80000000a00 */
[----:B------:R-:W0:Y:S02]  /*2160*/  LDS.64 R22, [R13+0x8] ;  /* 0x000008000d167984 */ /* 0x000e240000000a00 */
[----:B0-----:R-:W-:-:S04]  /*2170*/  IMAD.WIDE R24, R23, 0x4, R14 ;  /* 0x0000000417187825 */ /* 0x001fc800078e020e */
[----:B------:R-:W-:Y:S02]  /*2180*/  IMAD.WIDE R22, R22, 0x4, R14 ;  /* 0x0000000416167825 */ /* 0x000fe400078e020e */
[----:B------:R-:W2:Y:S04]  /*2190*/  LD.E R24, desc[UR8][R24.64] ;  /* 0x0000000818187980 */ /* 0x000ea8000c101900 */
[----:B------:R-:W3:Y:S04]  /*21a0*/  LDG.E.64 R14, desc[UR8][R8.64+0x20] ;  /* 0x00002008080e7981 */ /* 0x000ee8000c1e1b00 */
[----:B------:R-:W4:Y:S01]  /*21b0*/  LD.E R22, desc[UR8][R22.64] ;  /* 0x0000000816167980 */ /* 0x000f22000c101900 */
[----:B--2---:R-:W-:Y:S01]  /*21c0*/  LOP3.LUT R11, RZ, R24, RZ, 0x33, !PT ;  /* 0x00000018ff0b7212 */ /* 0x004fe200078e33ff */
[----:B---3--:R-:W-:-:S03]  /*21d0*/  IMAD.WIDE.U32 R14, R2, 0x4, R14 ;  /* 0x00000004020e7825 */ /* 0x008fc600078e000e */
[----:B----4-:R-:W-:-:S05]  /*21e0*/  IADD3 R11, PT, PT, R22, R11, RZ ;  /* 0x0000000b160b7210 */ /* 0x010fca0007ffe0ff */
[----:B------:R1:W-:Y:S04]  /*21f0*/  ST.E desc[UR8][R14.64], R11 ;  /* 0x0000000b0e007985 */ /* 0x0003e8000c101908 */
[----:B------:R-:W2:Y:S02]  /*2200*/  LDG.E.64 R16, desc[UR8][R8.64+0x28] ;  /* 0x0000280808107981 */ /* 0x000ea4000c1e1b00 */
[----:B--2---:R-:W-:-:S05]  /*2210*/  IMAD.WIDE.U32 R16, R2, 0x4, R16 ;  /* 0x0000000402107825 */ /* 0x004fca00078e0010 */
[----:B------:R1:W-:Y:S01]  /*2220*/  ST.E desc[UR8][R16.64], R10 ;  /* 0x0000000a10007985 */ /* 0x0003e2000c101908 */
[----:B------:R-:W-:Y:S05]  /*2230*/  BRA `(.L_x_393) ;  /* 0x0000000000487947 */ /* 0x000fea0003800000 */
.L_x_392:
[----:B0-----:R-:W2:Y:S01]  /*2240*/  LDG.E.64 R10, desc[UR8][R8.64] ;  /* 0x00000008080a7981 */ /* 0x001ea2000c1e1b00 */
[----:B------:R-:W0:Y:S02]  /*2250*/  LDCU UR6, c[0x0][0x390] ;  /* 0x00007200ff0677ac */ /* 0x000e240008000800 */
[----:B0-----:R-:W-:-:S04]  /*2260*/  IMAD.U32 R3, RZ, RZ, UR6 ;  /* 0x00000006ff037e24 */ /* 0x001fc8000f8e00ff */
[----:B------:R-:W-:-:S04]  /*2270*/  IMAD R2, R3, UR11, R0 ;  /* 0x0000000b03027c24 */ /* 0x000fc8000f8e0200 */
[----:B--2---:R-:W-:-:S05]  /*2280*/  IMAD.WIDE.U32 R10, R2, 0x4, R10 ;  /* 0x00000004020a7825 */ /* 0x004fca00078e000a */
[----:B------:R0:W-:Y:S04]  /*2290*/  ST.E desc[UR8][R10.64], RZ ;  /* 0x000000ff0a007985 */ /* 0x0001e8000c101908 */
[----:B------:R-:W2:Y:S02]  /*22a0*/  LDG.E.64 R14, desc[UR8][R8.64+0x8] ;  /* 0x00000808080e7981 */ /* 0x000ea4000c1e1b00 */
[----:B--2---:R-:W-:-:S05]  /*22b0*/  IMAD.WIDE.U32 R14, R2, 0x8, R14 ;  /* 0x00000008020e7825 */ /* 0x004fca00078e000e */
[----:B------:R0:W-:Y:S04]  /*22c0*/  ST.E.64 desc[UR8][R14.64], RZ ;  /* 0x000000ff0e007985 */ /* 0x0001e8000c101b08 */
[----:B------:R-:W2:Y:S02]  /*22d0*/  LDG.E.64 R16, desc[UR8][R8.64+0x18] ;  /* 0x0000180808107981 */ /* 0x000ea4000c1e1b00 */
[----:B--2---:R-:W-:-:S05]  /*22e0*/  IMAD.WIDE.U32 R16, R2, 0x4, R16 ;  /* 0x0000000402107825 */ /* 0x004fca00078e0010 */
[----:B------:R0:W-:Y:S04]  /*22f0*/  ST.E desc[UR8][R16.64], RZ ;  /* 0x000000ff10007985 */ /* 0x0001e8000c101908 */
[----:B------:R-:W2:Y:S02]  /*2300*/  LDG.E.64 R18, desc[UR8][R8.64+0x20] ;  /* 0x0000200808127981 */ /* 0x000ea4000c1e1b00 */
[----:B--2---:R-:W-:-:S05]  /*2310*/  IMAD.WIDE.U32 R18, R2, 0x4, R18 ;  /* 0x0000000402127825 */ /* 0x004fca00078e0012 */
[----:B------:R0:W-:Y:S04]  /*2320*/  ST.E desc[UR8][R18.64], RZ ;  /* 0x000000ff12007985 */ /* 0x0001e8000c101908 */
[----:B------:R-:W2:Y:S02]  /*2330*/  LDG.E.64 R20, desc[UR8][R8.64+0x28] ;  /* 0x0000280808147981 */ /* 0x000ea4000c1e1b00 */
[----:B--2---:R-:W-:-:S05]  /*2340*/  IMAD.WIDE.U32 R20, R2, 0x4, R20 ;  /* 0x0000000402147825 */ /* 0x004fca00078e0014 */
[----:B------:R0:W-:Y:S02]  /*2350*/  ST.E desc[UR8][R20.64], RZ ;  /* 0x000000ff14007985 */ /* 0x0001e4000c101908 */
.L_x_393:
[----:B------:R-:W-:Y:S05]  /*2360*/  BSYNC.RECONVERGENT B1 ;  /* 0x0000000000017941 */ /* 0x000fea0003800200 */
.L_x_391:
[----:B01----:R-:W2:Y:S02]  /*2370*/  LDG.E.64 R10, desc[UR8][R8.64+0x10] ;  /* 0x00001008080a7981 */ /* 0x003ea4000c1e1b00 */
[----:B--2---:R-:W-:-:S05]  /*2380*/  IMAD.WIDE.U32 R10, R2, 0x4, R10 ;  /* 0x00000004020a7825 */ /* 0x004fca00078e000a */
[----:B------:R2:W-:Y:S04]  /*2390*/  ST.E desc[UR8][R10.64], RZ ;  /* 0x000000ff0a007985 */ /* 0x0005e8000c101908 */
[----:B------:R-:W3:Y:S02]  /*23a0*/  LDG.E.64 R14, desc[UR8][R8.64+0x38] ;  /* 0x00003808080e7981 */ /* 0x000ee4000c1e1b00 */
[----:B---3--:R-:W-:-:S05]  /*23b0*/  IMAD.WIDE.U32 R14, R2, 0x4, R14 ;  /* 0x00000004020e7825 */ /* 0x008fca00078e000e */
[----:B------:R2:W-:Y:S04]  /*23c0*/  ST.E desc[UR8][R14.64], RZ ;  /* 0x000000ff0e007985 */ /* 0x0005e8000c101908 */
[----:B------:R-:W3:Y:S01]  /*23d0*/  LDG.E.64 R16, desc[UR8][R8.64+0x30] ;  /* 0x0000300808107981 */ /* 0x000ee2000c1e1b00 */
[----:B------:R-:W-:-:S04]  /*23e0*/  IADD3 R0, PT, PT, R0, UR10, RZ ;  /* 0x0000000a00007c10 */ /* 0x000fc8000fffe0ff */
[----:B------:R-:W-:Y:S01]  /*23f0*/  ISETP.GE.AND P0, PT, R0, R3, PT ;  /* 0x000000030000720c */ /* 0x000fe20003f06270 */
[----:B---3--:R-:W-:-:S05]  /*2400*/  IMAD.WIDE.U32 R16, R2, 0x4, R16 ;  /* 0x0000000402107825 */ /* 0x008fca00078e0010 */
[----:B------:R2:W-:Y:S07]  /*2410*/  ST.E desc[UR8][R16.64], RZ ;  /* 0x000000ff10007985 */ /* 0x0005ee000c101908 */
[----:B------:R-:W-:Y:S05]  /*2420*/  @!P0 BRA `(.L_x_394) ;  /* 0xfffffff800e08947 */ /* 0x000fea000383ffff */
.L_x_390:
[----:B------:R-:W-:Y:S05]  /*2430*/  BSYNC.RECONVERGENT B0 ;  /* 0x0000000000007941 */ /* 0x000fea0003800200 */
.L_x_389:
[----:B------:R-:W-:Y:S01]  /*2440*/  ISETP.NE.AND P0, PT, R4, RZ, PT ;  /* 0x000000ff0400720c */ /* 0x000fe20003f05270 */
[----:B------:R-:W-:-:S12]  /*2450*/  BSSY.RECONVERGENT B0, `(.L_x_395) ;  /* 0x000000d000007945 */ /* 0x000fd80003800200 */
[----:B------:R-:W-:Y:S05]  /*2460*/  @P0 BRA `(.L_x_396) ;  /* 0x00000000002c0947 */ /* 0x000fea0003800000 */
[----:B------:R-:W3:Y:S01]  /*2470*/  S2UR UR7, SR_CgaCtaId ;  /* 0x00000000000779c3 */ /* 0x000ee20000008800 */
[----:B------:R-:W-:Y:S02]  /*2480*/  UMOV UR6, 0x400 ;  /* 0x0000040000067882 */ /* 0x000fe40000000000 */
[----:B---3--:R-:W-:-:S09]  /*2490*/  ULEA UR6, UR7, UR6, 0x18 ;  /* 0x0000000607067291 */ /* 0x008fd2000f8ec0ff */
[----:B0-2---:R-:W-:Y:S04]  /*24a0*/  LDS R11, [UR6+0x8] ;  /* 0x00000806ff0b7984 */ /* 0x005fe80008000800 */
[----:B-1----:R-:W0:Y:S02]  /*24b0*/  LDS.64 R8, [UR6+0x10] ;  /* 0x00001006ff087984 */ /* 0x002e240008000a00 */
[----:B0-----:R-:W-:-:S06]  /*24c0*/  IMAD.WIDE R8, R11, 0x4, R8 ;  /* 0x000000040b087825 */ /* 0x001fcc00078e0208 */
[----:B------:R-:W2:Y:S01]  /*24d0*/  LD.E R8, desc[UR8][R8.64] ;  /* 0x0000000808087980 */ /* 0x000ea2000c101900 */
[----:B------:R-:W-:-:S03]  /*24e0*/  IMAD.MOV.U32 R0, RZ, RZ, 0x1 ;  /* 0x00000001ff007424 */ /* 0x000fc600078e00ff */
[----:B------:R-:W-:Y:S04]  /*24f0*/  STS.U8 [UR6+0x34], RZ ;  /* 0x000034ffff007988 */ /* 0x000fe80008000006 */
[----:B------:R3:W-:Y:S04]  /*2500*/  STS.U8 [UR6+0x35], R0 ;  /* 0x00003500ff007988 */ /* 0x0007e80008000006 */
[----:B--2---:R3:W-:Y:S02]  /*2510*/  STS [UR6+0x30], R8 ;  /* 0x00003008ff007988 */ /* 0x0047e40008000806 */
.L_x_396:
[----:B------:R-:W-:Y:S05]  /*2520*/  BSYNC.RECONVERGENT B0 ;  /* 0x0000000000007941 */ /* 0x000fea0003800200 */
.L_x_395:
[----:B------:R-:W4:Y:S08]  /*2530*/  S2UR UR7, SR_CgaCtaId ;  /* 0x00000000000779c3 */ /* 0x000f300000008800 */
[----:B------:R-:W-:Y:S06]  /*2540*/  BAR.SYNC.DEFER_BLOCKING 0x0 ;  /* 0x0000000000007b1d */ /* 0x000fec0000010000 */
[----:B------:R-:W-:-:S02]  /*2550*/  UMOV UR6, 0x400 ;  /* 0x0000040000067882 */ /* 0x000fc40000000000 */
[----:B----4-:R-:W-:-:S06]  /*2560*/  ULEA UR6, UR7, UR6, 0x18 ;  /* 0x0000000607067291 */ /* 0x010fcc000f8ec0ff */
[----:B---3--:R-:W-:-:S05]  /*2570*/  MOV R0, UR6 ;  /* 0x0000000600007c02 */ /* 0x008fca0008000f00 */
[----:B------:R-:W3:Y:S02]  /*2580*/  LDS.U8 R2, [R0+0x34] ;  /* 0x0000340000027984 */ /* 0x000ee40000000000 */
[----:B---3--:R-:W-:-:S13]  /*2590*/  ISETP.NE.AND P0, PT, R2, RZ, PT ;  /* 0x000000ff0200720c */ /* 0x008fda0003f05270 */
[----:B------:R-:W-:Y:S05]  /*25a0*/  @P0 BRA `(.L_x_397) ;  /* 0x0000000c00d40947 */ /* 0x000fea0003800000 */
.L_x_429:
[----:B------:R-:W3:Y:S01]  /*25b0*/  S2UR UR7, SR_CgaCtaId ;  /* 0x00000000000779c3 */ /* 0x000ee20000008800 */
[----:B------:R-:W4:Y:S01]  /*25c0*/  LDCU UR13, c[0x0][0x390] ;  /* 0x00007200ff0d77ac */ /* 0x000f220008000800 */
[----:B------:R-:W-:Y:S01]  /*25d0*/  IMAD.MOV.U32 R0, RZ, RZ, 0x1 ;  /* 0x00000001ff007424 */ /* 0x000fe200078e00ff */
[----:B------:R-:W-:Y:S01]  /*25e0*/  UMOV UR6, 0x400 ;  /* 0x0000040000067882 */ /* 0x000fe20000000000 */
[----:B----4-:R-:W-:-:S04]  /*25f0*/  MOV R3, UR13 ;  /* 0x0000000d00037c02 */ /* 0x010fc80008000f00 */
[----:B------:R-:W-:Y:S01]  /*2600*/  BAR.SYNC.DEFER_BLOCKING 0x0 ;  /* 0x0000000000007b1d */ /* 0x000fe20000010000 */
[----:B------:R-:W-:Y:S01]  /*2610*/  ISETP.GE.AND P0, PT, R4, R3, PT ;  /* 0x000000030400720c */ /* 0x000fe20003f06270 */
[----:B---3--:R-:W-:-:S09]  /*2620*/  ULEA UR6, UR7, UR6, 0x18 ;  /* 0x0000000607067291 */ /* 0x008fd2000f8ec0ff */
[----:B------:R3:W-:Y:S01]  /*2630*/  STS.U8 [UR6+0x34], R0 ;  /* 0x00003400ff007988 */ /* 0x0007e20008000006 */
[----:B------:R-:W-:Y:S06]  /*2640*/  BAR.SYNC.DEFER_BLOCKING 0x0 ;  /* 0x0000000000007b1d */ /* 0x000fec0000010000 */
[----:B------:R-:W-:Y:S05]  /*2650*/  @P0 BRA `(.L_x_398) ;  /* 0x0000000800e80947 */ /* 0x000fea0003800000 */
[----:B---3--:R-:W-:-:S07]  /*2660*/  IMAD.MOV.U32 R0, RZ, RZ, R4 ;  /* 0x000000ffff007224 */ /* 0x008fce00078e0004 */
.L_x_421:
[----:B01----:R-:W0:Y:S01]  /*2670*/  LDC.64 R12, c[0x0][0x3b0] ;  /* 0x0000ec00ff0c7b82 */ /* 0x003e220000000a00 */
[----:B------:R-:W1:Y:S01]  /*2680*/  LDCU UR6, c[0x0][0x390] ;  /* 0x00007200ff0677ac */ /* 0x000e620008000800 */
[----:B0-----:R-:W3:Y:S01]  /*2690*/  LDG.E.64 R8, desc[UR8][R12.64+0x28] ;  /* 0x000028080c087981 */ /* 0x001ee2000c1e1b00 */
[----:B-1----:R-:W-:-:S05]  /*26a0*/  MOV R3, UR6 ;  /* 0x0000000600037c02 */ /* 0x002fca0008000f00 */
[----:B------:R-:W-:-:S04]  /*26b0*/  IMAD R2, R3, UR11, R0 ;  /* 0x0000000b03027c24 */ /* 0x000fc8000f8e0200 */
[----:B---3--:R-:W-:-:S06]  /*26c0*/  IMAD.WIDE.U32 R8, R2, 0x4, R8 ;  /* 0x0000000402087825 */ /* 0x008fcc00078e0008 */
[----:B------:R-:W3:Y:S01]  /*26d0*/  LD.E R8, desc[UR8][R8.64] ;  /* 0x0000000808087980 */ /* 0x000ee2000c101900 */
[----:B------:R-:W-:Y:S01]  /*26e0*/  BSSY B0, `(.L_x_399) ;  /* 0x00000ae000007945 */ /* 0x000fe20003800000 */
[----:B---3--:R-:W-:-:S13]  /*26f0*/  ISETP.NE.AND P0, PT, R8, RZ, PT ;  /* 0x000000ff0800720c */ /* 0x008fda0003f05270 */
[----:B------:R-:W-:Y:S05]  /*2700*/  @!P0 BRA `(.L_x_400) ;  /* 0x0000000800ac8947 */ /* 0x000fea0003800000 */
[----:B--2---:R-:W0:Y:S02]  /*2710*/  LDC.64 R14, c[0x0][0x388] ;  /* 0x0000e200ff0e7b82 */ /* 0x004e240000000a00 */
[----:B0-----:R-:W2:Y:S02]  /*2720*/  LDG.E.64 R8, desc[UR8][R14.64+0x10] ;  /* 0x000010080e087981 */ /* 0x001ea4000c1e1b00 */
[----:B--2---:R-:W-:-:S05]  /*2730*/  IMAD.WIDE R8, R0, 0x4, R8 ;  /* 0x0000000400087825 */ /* 0x004fca00078e0208 */
[----:B------:R-:W2:Y:S04]  /*2740*/  LD.E R16, desc[UR8][R8.64] ;  /* 0x0000000808107980 */ /* 0x000ea8000c101900 */
[----:B------:R-:W2:Y:S01]  /*2750*/  LD.E R11, desc[UR8][R8.64+0x4] ;  /* 0x00000408080b7980 */ /* 0x000ea2000c101900 */
[----:B------:R-:W-:Y:S01]  /*2760*/  BSSY B1, `(.L_x_401) ;  /* 0x0000093000017945 */ /* 0x000fe20003800000 */
[----:B--2---:R-:W-:-:S13]  /*2770*/  ISETP.GE.AND P0, PT, R16, R11, PT ;  /* 0x0000000b1000720c */ /* 0x004fda0003f06270 */
[----:B------:R-:W-:Y:S05]  /*2780*/  @P0 BRA `(.L_x_402) ;  /* 0x0000000800400947 */ /* 0x000fea0003800000 */
[----:B------:R-:W0:Y:S01]  /*2790*/  S2UR UR7, SR_CgaCtaId ;  /* 0x00000000000779c3 */ /* 0x000e220000008800 */
[----:B------:R-:W-:Y:S02]  /*27a0*/  UMOV UR6, 0x400 ;  /* 0x0000040000067882 */ /* 0x000fe40000000000 */
[----:B0-----:R-:W-:-:S06]  /*27b0*/  ULEA UR6, UR7, UR6, 0x18 ;  /* 0x0000000607067291 */ /* 0x001fcc000f8ec0ff */
[----:B------:R-:W-:-:S07]  /*27c0*/  IMAD.U32 R17, RZ, RZ, UR6 ;  /* 0x00000006ff117e24 */ /* 0x000fce000f8e00ff */
.L_x_420:
[----:B------:R-:W2:Y:S04]  /*27d0*/  LDG.E.64 R8, desc[UR8][R14.64] ;  /* 0x000000080e087981 */ /* 0x000ea8000c1e1b00 */
[----:B------:R-:W3:Y:S01]  /*27e0*/  LDG.E.64 R18, desc[UR8][R12.64+0x20] ;  /* 0x000020080c127981 */ /* 0x000ee2000c1e1b00 */
[----:B------:R-:W-:Y:S05]  /*27f0*/  YIELD ;  /* 0x0000000000007946 */ /* 0x000fea0003800000 */
[----:B------:R-:W0:Y:S01]  /*2800*/  LDCU UR6, c[0x0][0x390] ;  /* 0x00007200ff0677ac */ /* 0x000e220008000800 */
[----:B--2---:R-:W-:-:S02]  /*2810*/  IMAD.WIDE R24, R16, 0x4, R8 ;  /* 0x0000000410187825 */ /* 0x004fc400078e0208 */
[----:B------:R-:W1:Y:S04]  /*2820*/  LDS.64 R8, [R17+0x10] ;  /* 0x0000100011087984 */ /* 0x000e680000000a00 */
[----:B------:R-:W2:Y:S01]  /*2830*/  LD.E R24, desc[UR8][R24.64] ;  /* 0x0000000818187980 */ /* 0x000ea2000c101900 */
[----:B0-----:R-:W-:Y:S01]  /*2840*/  MOV R3, UR6 ;  /* 0x0000000600037c02 */ /* 0x001fe20008000f00 */
[----:B---3--:R-:W-:-:S06]  /*2850*/  IMAD.WIDE.U32 R22, R2, 0x4, R18 ;  /* 0x0000000402167825 */ /* 0x008fcc00078e0012 */
[----:B------:R-:W3:Y:S01]  /*2860*/  LD.E R22, desc[UR8][R22.64] ;  /* 0x0000000816167980 */ /* 0x000ee2000c101900 */
[----:B-1----:R-:W-:-:S06]  /*2870*/  IMAD.WIDE R10, R0, 0x4, R8 ;  /* 0x00000004000a7825 */ /* 0x002fcc00078e0208 */
[----:B------:R-:W4:Y:S01]  /*2880*/  LD.E R10, desc[UR8][R10.64] ;  /* 0x000000080a0a7980 */ /* 0x000f22000c101900 */
[----:B--2---:R-:W-:-:S04]  /*2890*/  IMAD R20, R3, UR11, R24 ;  /* 0x0000000b03147c24 */ /* 0x004fc8000f8e0218 */
[----:B------:R-:W-:-:S04]  /*28a0*/  IMAD.WIDE.U32 R18, R20, 0x4, R18 ;  /* 0x0000000414127825 */ /* 0x000fc800078e0012 */
[----:B------:R-:W-:Y:S02]  /*28b0*/  IMAD.WIDE R8, R24, 0x4, R8 ;  /* 0x0000000418087825 */ /* 0x000fe400078e0208 */
[----:B------:R-:W3:Y:S04]  /*28c0*/  LD.E R19, desc[UR8][R18.64] ;  /* 0x0000000812137980 */ /* 0x000ee8000c101900 */
[----:B------:R-:W2:Y:S01]  /*28d0*/  LD.E R8, desc[UR8][R8.64] ;  /* 0x0000000808087980 */ /* 0x000ea2000c101900 */
[----:B------:R-:W-:Y:S01]  /*28e0*/  BSSY.RECONVERGENT B2, `(.L_x_403) ;  /* 0x0000074000027945 */ /* 0x000fe20003800200 */
[----:B----4-:R-:W-:-:S04]  /*28f0*/  LOP3.LUT R21, RZ, R10, RZ, 0x33, !PT ;  /* 0x0000000aff157212 */ /* 0x010fc800078e33ff */
[----:B---3--:R-:W-:-:S05]  /*2900*/  IADD3 R21, PT, PT, R21, R22, -R19 ;  /* 0x0000001615157210 */ /* 0x008fca0007ffe813 */
[----:B--2---:R-:W-:-:S05]  /*2910*/  IMAD.IADD R21, R8, 0x1, R21 ;  /* 0x0000000108157824 */ /* 0x004fca00078e0215 */
[----:B------:R-:W-:-:S13]  /*2920*/  ISETP.GE.AND P0, PT, R21, 0x1, PT ;  /* 0x000000011500780c */ /* 0x000fda0003f06270 */
[----:B------:R-:W-:Y:S05]  /*2930*/  @!P0 BRA `(.L_x_404) ;  /* 0x0000000000b88947 */ /* 0x000fea0003800000 */
[----:B------:R-:W2:Y:S02]  /*2940*/  LDG.E.64 R8, desc[UR8][R12.64+0x8] ;  /* 0x000008080c087981 */ /* 0x000ea4000c1e1b00 */
[----:B--2---:R-:W-:-:S06]  /*2950*/  IMAD.WIDE.U32 R18, R2, 0x8, R8 ;  /* 0x0000000802127825 */ /* 0x004fcc00078e0008 */
[----:B------:R-:W2:Y:S01]  /*2960*/  LD.E.64 R18, desc[UR8][R18.64] ;  /* 0x0000000812127980 */ /* 0x000ea2000c101b00 */
[----:B------:R-:W-:-:S05]  /*2970*/  IMAD.WIDE.U32 R8, R20, 0x8, R8 ;  /* 0x0000000814087825 */ /* 0x000fca00078e0008 */
[----:B--2---:R0:W-:Y:S01]  /*2980*/  ATOM.E.ADD.64.STRONG.GPU P0, RZ, desc[UR8][R8.64], R18 ;  /* 0x8000001208ff798a */ /* 0x0041e2000810f508 */
[----:B------:R-:W-:Y:S04]  /*2990*/  BSSY.RECONVERGENT B3, `(.L_x_405) ;  /* 0x000000f000037945 */ /* 0x000fe80003800200 */
[----:B0-----:R-:W-:Y:S05]  /*29a0*/  @P0 BRA `(.L_x_406) ;  /* 0x0000000000340947 */ /* 0x001fea0003800000 */
[----:B------:R-:W0:Y:S02]  /*29b0*/  QSPC.E.S P0, RZ, [R8] ;  /* 0x0000000008ff73aa */ /* 0x000e240000000500 */
[----:B0-----:R-:W-:Y:S05]  /*29c0*/  @!P0 BRA `(.L_x_407) ;  /* 0x00000000001c8947 */ /* 0x001fea0003800000 */
[----:B------:R-:W-:-:S07]  /*29d0*/  MOV R23, R8 ;  /* 0x0000000800177202 */ /* 0x000fce0000000f00 */
.L_x_408:
[----:B------:R-:W0:Y:S02]  /*29e0*/  LDS.64 R8, [R23] ;  /* 0x0000000017087984 */ /* 0x000e240000000a00 */
[----:B0-----:R-:W-:-:S04]  /*29f0*/  IADD3 R10, P0, PT, R18, R8, RZ ;  /* 0x00000008120a7210 */ /* 0x001fc80007f1e0ff */
[----:B------:R-:W-:-:S08]  /*2a00*/  IADD3.X R11, PT, PT, R19, R9, RZ, P0, !PT ;  /* 0x00000009130b7210 */ /* 0x000fd000007fe4ff */
[----:B------:R-:W0:Y:S02]  /*2a10*/  ATOMS.CAST.SPIN.64 P0, [R23], R8, R10 ;  /* 0x000000081700758d */ /* 0x000e24000180040a */
[----:B0-----:R-:W-:Y:S05]  /*2a20*/  @!P0 BRA `(.L_x_408) ;  /* 0xfffffffc00ec8947 */ /* 0x001fea000383ffff */
[----:B------:R-:W-:Y:S05]  /*2a30*/  BRA `(.L_x_406) ;  /* 0x0000000000107947 */ /* 0x000fea0003800000 */
.L_x_407:
[----:B------:R-:W2:Y:S02]  /*2a40*/  LD.E.64 R10, desc[UR8][R8.64] ;  /* 0x00000008080a7980 */ /* 0x000ea4000c101b00 */
[----:B--2---:R-:W-:-:S05]  /*2a50*/  IADD3 R10, P0, PT, R18, R10, RZ ;  /* 0x0000000a120a7210 */ /* 0x004fca0007f1e0ff */
[----:B------:R-:W-:-:S05]  /*2a60*/  IMAD.X R11, R19, 0x1, R11, P0 ;  /* 0x00000001130b7824 */ /* 0x000fca00000e060b */
[----:B------:R0:W-:Y:S03]  /*2a70*/  ST.E.64 desc[UR8][R8.64], R10 ;  /* 0x0000000a08007985 */ /* 0x0001e6000c101b08 */
.L_x_406:
[----:B------:R-:W-:Y:S05]  /*2a80*/  BSYNC.RECONVERGENT B3 ;  /* 0x0000000000037941 */ /* 0x000fea0003800200 */
.L_x_405:
[----:B0-----:R-:W2:Y:S01]  /*2a90*/  LDG.E.64 R8, desc[UR8][R12.64+0x18] ;  /* 0x000018080c087981 */ /* 0x001ea2000c1e1b00 */
[----:B------:R-:W-:Y:S02]  /*2aa0*/  HFMA2 R19, -RZ, RZ, 0, 5.9604644775390625e-08 ;  /* 0x00000001ff137431 */ /* 0x000fe400000001ff */
[----:B--2---:R-:W-:-:S05]  /*2ab0*/  IMAD.WIDE.U32 R8, R20, 0x4, R8 ;  /* 0x0000000414087825 */ /* 0x004fca00078e0008 */
[----:B------:R0:W-:Y:S04]  /*2ac0*/  ST.E desc[UR8][R8.64], R19 ;  /* 0x0000001308007985 */ /* 0x0001e8000c101908 */
[----:B------:R-:W2:Y:S02]  /*2ad0*/  LDG.E.64 R10, desc[UR8][R12.64+0x20] ;  /* 0x000020080c0a7981 */ /* 0x000ea4000c1e1b00 */
[----:B--2---:R-:W-:-:S05]  /*2ae0*/  IMAD.WIDE.U32 R10, R20, 0x4, R10 ;  /* 0x00000004140a7825 */ /* 0x004fca00078e000a */
[----:B------:R0:W-:Y:S04]  /*2af0*/  ATOM.E.MAX.S32.STRONG.GPU PT, RZ, desc[UR8][R10.64], R21 ;  /* 0x800000150aff798a */ /* 0x0001e800091ef308 */
[----:B------:R-:W2:Y:S02]  /*2b00*/  LDG.E.64 R22, desc[UR8][R12.64] ;  /* 0x000000080c167981 */ /* 0x000ea4000c1e1b00 */
[----:B--2---:R-:W-:-:S05]  /*2b10*/  IMAD.WIDE.U32 R22, R20, 0x4, R22 ;  /* 0x0000000414167825 */ /* 0x004fca00078e0016 */
[----:B------:R-:W2:Y:S01]  /*2b20*/  LD.E R18, desc[UR8][R22.64] ;  /* 0x0000000816127980 */ /* 0x000ea2000c101900 */
[----:B------:R-:W-:Y:S01]  /*2b30*/  BSSY.RECONVERGENT B3, `(.L_x_409) ;  /* 0x000000d000037945 */ /* 0x000fe20003800200 */
[----:B--2---:R-:W-:-:S13]  /*2b40*/  ISETP.NE.AND P0, PT, R18, RZ, PT ;  /* 0x000000ff1200720c */ /* 0x004fda0003f05270 */
[----:B0-----:R-:W-:Y:S05]  /*2b50*/  @P0 BRA `(.L_x_410) ;  /* 0x0000000000280947 */ /* 0x001fea0003800000 */
[----:B------:R-:W-:-:S05]  /*2b60*/  IMAD.MOV.U32 R11, RZ, RZ, -0x1 ;  /* 0xffffffffff0b7424 */ /* 0x000fca00078e00ff */
[----:B------:R0:W-:Y:S04]  /*2b70*/  ST.E desc[UR8][R22.64], R11 ;  /* 0x0000000b16007985 */ /* 0x0001e8000c101908 */
[----:B------:R-:W2:Y:S01]  /*2b80*/  LDG.E.64 R8, desc[UR8][R12.64+0x30] ;  /* 0x000030080c087981 */ /* 0x000ea2000c1e1b00 */
[----:B------:R-:W1:Y:S01]  /*2b90*/  S2UR UR7, SR_CgaCtaId ;  /* 0x00000000000779c3 */ /* 0x000e620000008800 */
[----:B------:R-:W-:Y:S02]  /*2ba0*/  UMOV UR6, 0x400 ;  /* 0x0000040000067882 */ /* 0x000fe40000000000 */
[----:B-1----:R-:W-:-:S06]  /*2bb0*/  ULEA UR6, UR7, UR6, 0x18 ;  /* 0x0000000607067291 */ /* 0x002fcc000f8ec0ff */
[----:B------:R-:W-:-:S05]  /*2bc0*/  MOV R17, UR6 ;  /* 0x0000000600117c02 */ /* 0x000fca0008000f00 */
[----:B------:R0:W-:Y:S01]  /*2bd0*/  STS.U8 [R17+0x34], RZ ;  /* 0x000034ff11007388 */ /* 0x0001e20000000000 */
[----:B--2---:R-:W-:-:S05]  /*2be0*/  IMAD.WIDE.U32 R8, R20, 0x4, R8 ;  /* 0x0000000414087825 */ /* 0x004fca00078e0008 */
[----:B------:R0:W-:Y:S02]  /*2bf0*/  ST.E desc[UR8][R8.64], R19 ;  /* 0x0000001308007985 */ /* 0x0001e4000c101908 */
.L_x_410:
[----:B------:R-:W-:Y:S05]  /*2c00*/  BSYNC.RECONVERGENT B3 ;  /* 0x0000000000037941 */ /* 0x000fea0003800200 */
.L_x_409:
[----:B------:R-:W-:Y:S05]  /*2c10*/  BRA `(.L_x_411) ;  /* 0x0000000400007947 */ /* 0x000fea0003800000 */
.L_x_404:
[----:B------:R0:W5:Y:S01]  /*2c20*/  LDG.E.64 R8, desc[UR8][R12.64] ;  /* 0x000000080c087981 */ /* 0x000162000c1e1b00 */
[----:B------:R-:W-:-:S13]  /*2c30*/  ISETP.NE.AND P0, PT, R21, RZ, PT ;  /* 0x000000ff1500720c */ /* 0x000fda0003f05270 */
[----:B0-----:R-:W-:Y:S05]  /*2c40*/  @P0 BRA `(.L_x_412) ;  /* 0x0000000000940947 */ /* 0x001fea0003800000 */
[----:B-----5:R-:W-:-:S04]  /*2c50*/  IMAD.WIDE.U32 R8, R20, 0x4, R8 ;  /* 0x0000000414087825 */ /* 0x020fc800078e0008 */
[----:B------:R-:W-:-:S05]  /*2c60*/  IMAD.MOV.U32 R11, RZ, RZ, -0x1 ;  /* 0xffffffffff0b7424 */ /* 0x000fca00078e00ff */
[----:B------:R-:W2:Y:S02]  /*2c70*/  ATOM.E.EXCH.STRONG.GPU PT, R8, desc[UR8][R8.64], R11 ;  /* 0x8000000b0808798a */ /* 0x000ea4000c1ef108 */
[----:B--2---:R-:W-:-:S13]  /*2c80*/  ISETP.NE.AND P0, PT, R8, RZ, PT ;  /* 0x000000ff0800720c */ /* 0x004fda0003f05270 */
[----:B------:R-:W-:Y:S05]  /*2c90*/  @P0 BRA `(.L_x_413) ;  /* 0x00000000007c0947 */ /* 0x000fea0003800000 */
        /* <DEDUP_REMOVED lines=10> */
.L_x_417:
[----:B------:R-:W0:Y:S02]  /*2d40*/  LDS.64 R8, [R17] ;  /* 0x0000000011087984 */ /* 0x000e240000000a00 */
[----:B0-----:R-:W-:-:S04]  /*2d50*/  IADD3 R10, P0, PT, R18, R8, RZ ;  /* 0x00000008120a7210 */ /* 0x001fc80007f1e0ff */
[----:B------:R-:W-:-:S08]  /*2d60*/  IADD3.X R11, PT, PT, R19, R9, RZ, P0, !PT ;  /* 0x00000009130b7210 */ /* 0x000fd000007fe4ff */
[----:B------:R-:W0:Y:S02]  /*2d70*/  ATOMS.CAST.SPIN.64 P0, [R17], R8, R10 ;  /* 0x000000081100758d */ /* 0x000e24000180040a */
[----:B0-----:R-:W-:Y:S05]  /*2d80*/  @!P0 BRA `(.L_x_417) ;  /* 0xfffffffc00ec8947 */ /* 0x001fea000383ffff */
[----:B------:R-:W-:Y:S05]  /*2d90*/  BRA `(.L_x_415) ;  /* 0x0000000000107947 */ /* 0x000fea0003800000 */
.L_x_416:
[----:B------:R-:W2:Y:S02]  /*2da0*/  LD.E.64 R10, desc[UR8][R8.64] ;  /* 0x00000008080a7980 */ /* 0x000ea4000c101b00 */
[----:B--2---:R-:W-:-:S05]  /*2db0*/  IADD3 R10, P0, PT, R18, R10, RZ ;  /* 0x0000000a120a7210 */ /* 0x004fca0007f1e0ff */
[----:B------:R-:W-:-:S05]  /*2dc0*/  IMAD.X R11, R19, 0x1, R11, P0 ;  /* 0x00000001130b7824 */ /* 0x000fca00000e060b */
[----:B------:R0:W-:Y:S03]  /*2dd0*/  ST.E.64 desc[UR8][R8.64], R10 ;  /* 0x0000000a08007985 */ /* 0x0001e6000c101b08 */
.L_x_415:
[----:B------:R-:W-:Y:S05]  /*2de0*/  BSYNC.RECONVERGENT B3 ;  /* 0x0000000000037941 */ /* 0x000fea0003800200 */
.L_x_414:
[----:B0-----:R-:W2:Y:S01]  /*2df0*/  LDG.E.64 R8, desc[UR8][R12.64+0x30] ;  /* 0x000030080c087981 */ /* 0x001ea2000c1e1b00 */
[----:B------:R-:W0:Y:S01]  /*2e00*/  S2UR UR7, SR_CgaCtaId ;  /* 0x00000000000779c3 */ /* 0x000e220000008800 */
[----:B------:R-:W-:Y:S01]  /*2e10*/  UMOV UR6, 0x400 ;  /* 0x0000040000067882 */ /* 0x000fe20000000000 */
[----:B------:R-:W-:Y:S01]  /*2e20*/  MOV R11, 0x1 ;  /* 0x00000001000b7802 */ /* 0x000fe20000000f00 */
[----:B0-----:R-:W-:-:S06]  /*2e30*/  ULEA UR6, UR7, UR6, 0x18 ;  /* 0x0000000607067291 */ /* 0x001fcc000f8ec0ff */
[----:B------:R-:W-:-:S05]  /*2e40*/  IMAD.U32 R17, RZ, RZ, UR6 ;  /* 0x00000006ff117e24 */ /* 0x000fca000f8e00ff */
[----:B------:R3:W-:Y:S01]  /*2e50*/  STS.U8 [R17+0x34], RZ ;  /* 0x000034ff11007388 */ /* 0x0007e20000000000 */
[----:B--2---:R-:W-:-:S05]  /*2e60*/  IMAD.WIDE.U32 R8, R20, 0x4, R8 ;  /* 0x0000000414087825 */ /* 0x004fca00078e0008 */
[----:B------:R3:W-:Y:S01]  /*2e70*/  ST.E desc[UR8][R8.64], R11 ;  /* 0x0000000b08007985 */ /* 0x0007e2000c101908 */
[----:B------:R-:W-:Y:S05]  /*2e80*/  BRA `(.L_x_411) ;  /* 0x0000000000647947 */ /* 0x000fea0003800000 */
.L_x_413:
[----:B------:R0:W5:Y:S02]  /*2e90*/  LDG.E.64 R8, desc[UR8][R12.64] ;  /* 0x000000080c087981 */ /* 0x000164000c1e1b00 */
.L_x_412:
[----:B-----5:R-:W-:-:S06]  /*2ea0*/  IMAD.WIDE.U32 R8, R20, 0x4, R8 ;  /* 0x0000000414087825 */ /* 0x020fcc00078e0008 */
[----:B------:R-:W2:Y:S02]  /*2eb0*/  LD.E R8, desc[UR8][R8.64] ;  /* 0x0000000808087980 */ /* 0x000ea4000c101900 */
[----:B--2---:R-:W-:-:S04]  /*2ec0*/  ISETP.NE.AND P0, PT, R8, -0x1, PT ;  /* 0xffffffff0800780c */ /* 0x004fc80003f05270 */
[----:B------:R-:W-:-:S13]  /*2ed0*/  ISETP.NE.OR P0, PT, R21, RZ, P0 ;  /* 0x000000ff1500720c */ /* 0x000fda0000705670 */
[----:B------:R-:W-:Y:S05]  /*2ee0*/  @P0 BRA `(.L_x_411) ;  /* 0x00000000004c0947 */ /* 0x000fea0003800000 */
[----:B------:R-:W2:Y:S02]  /*2ef0*/  LDG.E.64 R8, desc[UR8][R12.64+0x8] ;  /* 0x000008080c087981 */ /* 0x000ea4000c1e1b00 */
[----:B--2---:R-:W-:-:S06]  /*2f00*/  IMAD.WIDE.U32 R18, R2, 0x8, R8 ;  /* 0x0000000802127825 */ /* 0x004fcc00078e0008 */
[----:B------:R-:W2:Y:S01]  /*2f10*/  LD.E.64 R18, desc[UR8][R18.64] ;  /* 0x0000000812127980 */ /* 0x000ea2000c101b00 */
[----:B------:R-:W-:-:S05]  /*2f20*/  IMAD.WIDE.U32 R8, R20, 0x8, R8 ;  /* 0x0000000814087825 */ /* 0x000fca00078e0008 */
[----:B--2---:R1:W-:Y:S02]  /*2f30*/  ATOM.E.ADD.64.STRONG.GPU P0, RZ, desc[UR8][R8.64], R18 ;  /* 0x8000001208ff798a */ /* 0x0043e4000810f508 */
[----:B-1----:R-:W-:Y:S05]  /*2f40*/  @P0 BRA `(.L_x_411) ;  /* 0x0000000000340947 */ /* 0x002fea0003800000 */
[----:B------:R-:W1:Y:S02]  /*2f50*/  QSPC.E.S P0, RZ, [R8] ;  /* 0x0000000008ff73aa */ /* 0x000e640000000500 */
[----:B-1----:R-:W-:Y:S05]  /*2f60*/  @!P0 BRA `(.L_x_418) ;  /* 0x00000000001c8947 */ /* 0x002fea0003800000 */
[----:B------:R-:W-:-:S07]  /*2f70*/  MOV R21, R8 ;  /* 0x0000000800157202 */ /* 0x000fce0000000f00 */
.L_x_419:
[----:B------:R-:W1:Y:S02]  /*2f80*/  LDS.64 R8, [R21] ;  /* 0x0000000015087984 */ /* 0x000e640000000a00 */
[----:B-1----:R-:W-:-:S04]  /*2f90*/  IADD3 R10, P0, PT, R18, R8, RZ ;  /* 0x00000008120a7210 */ /* 0x002fc80007f1e0ff */
[----:B------:R-:W-:-:S08]  /*2fa0*/  IADD3.X R11, PT, PT, R19, R9, RZ, P0, !PT ;  /* 0x00000009130b7210 */ /* 0x000fd000007fe4ff */
[----:B------:R-:W1:Y:S02]  /*2fb0*/  ATOMS.CAST.SPIN.64 P0, [R21], R8, R10 ;  /* 0x000000081500758d */ /* 0x000e64000180040a */
[----:B-1----:R-:W-:Y:S05]  /*2fc0*/  @!P0 BRA `(.L_x_419) ;  /* 0xfffffffc00ec8947 */ /* 0x002fea000383ffff */
[----:B------:R-:W-:Y:S05]  /*2fd0*/  BRA `(.L_x_411) ;  /* 0x0000000000107947 */ /* 0x000fea0003800000 */
.L_x_418:
[----:B------:R-:W2:Y:S02]  /*2fe0*/  LD.E.64 R10, desc[UR8][R8.64] ;  /* 0x00000008080a7980 */ /* 0x000ea4000c101b00 */
[----:B--2---:R-:W-:-:S05]  /*2ff0*/  IADD3 R10, P0, PT, R18, R10, RZ ;  /* 0x0000000a120a7210 */ /* 0x004fca0007f1e0ff */
[----:B------:R-:W-:-:S05]  /*3000*/  IMAD.X R11, R19, 0x1, R11, P0 ;  /* 0x00000001130b7824 */ /* 0x000fca00000e060b */
[----:B------:R1:W-:Y:S03]  /*3010*/  ST.E.64 desc[UR8][R8.64], R10 ;  /* 0x0000000a08007985 */ /* 0x0003e6000c101b08 */
.L_x_411:
[----:B------:R-:W-:Y:S05]  /*3020*/  BSYNC.RECONVERGENT B2 ;  /* 0x0000000000027941 */ /* 0x000fea0003800200 */
.L_x_403:
[----:B01-3--:R-:W2:Y:S02]  /*3030*/  LDG.E.64 R8, desc[UR8][R14.64+0x10] ;  /* 0x000010080e087981 */ /* 0x00bea4000c1e1b00 */
[----:B--2---:R-:W-:-:S06]  /*3040*/  IMAD.WIDE R8, R0, 0x4, R8 ;  /* 0x0000000400087825 */ /* 0x004fcc00078e0208 */
[----:B------:R-:W2:Y:S01]  /*3050*/  LD.E R9, desc[UR8][R8.64+0x4] ;  /* 0x0000040808097980 */ /* 0x000ea2000c101900 */
[----:B------:R-:W-:-:S04]  /*3060*/  IADD3 R16, PT, PT, R16, 0x1, RZ ;  /* 0x0000000110107810 */ /* 0x000fc80007ffe0ff */
[----:B--2---:R-:W-:-:S13]  /*3070*/  ISETP.GE.AND P0, PT, R16, R9, PT ;  /* 0x000000091000720c */ /* 0x004fda0003f06270 */
[----:B------:R-:W-:Y:S05]  /*3080*/  @!P0 BRA `(.L_x_420) ;  /* 0xfffffff400d08947 */ /* 0x000fea000383ffff */
.L_x_402:
[----:B------:R-:W-:Y:S05]  /*3090*/  BSYNC B1 ;  /* 0x0000000000017941 */ /* 0x000fea0003800000 */
.L_x_401:
[----:B------:R-:W2:Y:S01]  /*30a0*/  LDG.E.64 R8, desc[UR8][R12.64+0x20] ;  /* 0x000020080c087981 */ /* 0x000ea2000c1e1b00 */
[----:B------:R-:W0:Y:S01]  /*30b0*/  S2UR UR7, SR_CgaCtaId ;  /* 0x00000000000779c3 */ /* 0x000e220000008800 */
[----:B------:R-:W-:Y:S02]  /*30c0*/  UMOV UR6, 0x400 ;  /* 0x0000040000067882 */ /* 0x000fe40000000000 */
[----:B0-----:R-:W-:-:S09]  /*30d0*/  ULEA UR6, UR7, UR6, 0x18 ;  /* 0x0000000607067291 */ /* 0x001fd2000f8ec0ff */
[----:B------:R-:W0:Y:S02]  /*30e0*/  LDS.64 R10, [UR6+0x10] ;  /* 0x00001006ff0a7984 */ /* 0x000e240008000a00 */
[----:B0-----:R-:W-:-:S05]  /*30f0*/  IMAD.WIDE R10, R0, 0x4, R10 ;  /* 0x00000004000a7825 */ /* 0x001fca00078e020a */
[----:B------:R-:W3:Y:S01]  /*3100*/  LD.E R15, desc[UR8][R10.64] ;  /* 0x000000080a0f7980 */ /* 0x000ee2000c101900 */
[----:B--2---:R-:W-:-:S06]  /*3110*/  IMAD.WIDE.U32 R8, R2, 0x4, R8 ;  /* 0x0000000402087825 */ /* 0x004fcc00078e0008 */
[----:B------:R-:W3:Y:S02]  /*3120*/  LD.E R8, desc[UR8][R8.64] ;  /* 0x0000000808087980 */ /* 0x000ee4000c101900 */
[----:B---3--:R-:W-:-:S05]  /*3130*/  IMAD.IADD R19, R15, 0x1, -R8 ;  /* 0x000000010f137824 */ /* 0x008fca00078e0a08 */
[----:B------:R0:W-:Y:S04]  /*3140*/  ST.E desc[UR8][R10.64], R19 ;  /* 0x000000130a007985 */ /* 0x0001e8000c101908 */
[----:B------:R-:W2:Y:S02]  /*3150*/  LDG.E.64 R14, desc[UR8][R12.64+0x28] ;  /* 0x000028080c0e7981 */ /* 0x000ea4000c1e1b00 */
[----:B--2---:R-:W-:-:S05]  /*3160*/  IMAD.WIDE.U32 R14, R2, 0x4, R14 ;  /* 0x00000004020e7825 */ /* 0x004fca00078e000e */
[----:B------:R0:W-:Y:S04]  /*3170*/  ST.E desc[UR8][R14.64], RZ ;  /* 0x000000ff0e007985 */ /* 0x0001e8000c101908 */
[----:B------:R-:W2:Y:S01]  /*3180*/  LDG.E.64 R16, desc[UR8][R12.64+0x38] ;  /* 0x000038080c107981 */ /* 0x000ea2000c1e1b00 */
[----:B------:R-:W-:Y:S02]  /*3190*/  HFMA2 R21, -RZ, RZ, 0, 5.9604644775390625e-08 ;  /* 0x00000001ff157431 */ /* 0x000fe400000001ff */
[----:B--2---:R-:W-:-:S05]  /*31a0*/  IMAD.WIDE.U32 R16, R2, 0x4, R16 ;  /* 0x0000000402107825 */ /* 0x004fca00078e0010 */
[----:B------:R0:W-:Y:S02]  /*31b0*/  ST.E desc[UR8][R16.64], R21 ;  /* 0x0000001510007985 */ /* 0x0001e4000c101908 */
.L_x_400:
[----:B------:R-:W-:Y:S05]  /*31c0*/  BSYNC B0 ;  /* 0x0000000000007941 */ /* 0x000fea0003800000 */
.L_x_399:
[----:B------:R-:W-:-:S05]  /*31d0*/  VIADD R0, R0, UR10 ;  /* 0x0000000a00007c36 */ /* 0x000fca0008000000 */
[----:B------:R-:W-:-:S13]  /*31e0*/  ISETP.GE.AND P0, PT, R0, R3, PT ;  /* 0x000000030000720c */ /* 0x000fda0003f06270 */
[----:B------:R-:W-:Y:S05]  /*31f0*/  @!P0 BRA `(.L_x_421) ;  /* 0xfffffff4001c8947 */ /* 0x000fea000383ffff */
.L_x_398:
[----:B------:R-:W-:Y:S01]  /*3200*/  ISETP.GE.AND P0, PT, R4, R3, PT ;  /* 0x000000030400720c */ /* 0x000fe20003f06270 */
[----:B------:R-:W-:Y:S05]  /*3210*/  WARPSYNC.ALL ;  /* 0x0000000000007948 */ /* 0x000fea0003800000 */
[----:B------:R-:W-:Y:S06]  /*3220*/  BAR.SYNC.DEFER_BLOCKING 0x0 ;  /* 0x0000000000007b1d */ /* 0x000fec0000010000 */
[----:B------:R-:W-:Y:S04]  /*3230*/  BSSY.RECONVERGENT B0, `(.L_x_422) ;  /* 0x0000017000007945 */ /* 0x000fe80003800200 */
[----:B------:R-:W-:Y:S05]  /*3240*/  @P0 BRA `(.L_x_423) ;  /* 0x0000000000540947 */ /* 0x000fea0003800000 */
[----:B------:R-:W4:Y:S01]  /*3250*/  LDC R3, c[0x0][0x390] ;  /* 0x0000e400ff037b82 */ /* 0x000f220000000800 */
[----:B---3--:R-:W-:-:S07]  /*3260*/  MOV R0, R4 ;  /* 0x0000000400007202 */ /* 0x008fce0000000f00 */
[----:B01----:R-:W0:Y:S02]  /*3270*/  LDC.64 R8, c[0x0][0x3b0] ;  /* 0x0000ec00ff087b82 */ /* 0x003e240000000a00 */
.L_x_426:
[----:B0-2---:R-:W2:Y:S01]  /*3280*/  LDG.E.64 R10, desc[UR8][R8.64+0x30] ;  /* 0x00003008080a7981 */ /* 0x005ea2000c1e1b00 */
[----:B----4-:R-:W-:-:S04]  /*3290*/  IMAD R15, R3, UR11, R0 ;  /* 0x0000000b030f7c24 */ /* 0x010fc8000f8e0200 */
[----:B--2---:R-:W-:-:S06]  /*32a0*/  IMAD.WIDE.U32 R10, R15, 0x4, R10 ;  /* 0x000000040f0a7825 */ /* 0x004fcc00078e000a */
[----:B------:R-:W2:Y:S01]  /*32b0*/  LD.E R10, desc[UR8][R10.64] ;  /* 0x000000080a0a7980 */ /* 0x000ea2000c101900 */
[----:B------:R-:W-:Y:S01]  /*32c0*/  VIADD R0, R0, UR10 ;  /* 0x0000000a00007c36 */ /* 0x000fe20008000000 */
[----:B------:R-:W-:Y:S04]  /*32d0*/  BSSY.RECONVERGENT B1, `(.L_x_424) ;  /* 0x000000b000017945 */ /* 0x000fe80003800200 */
[----:B------:R-:W-:Y:S02]  /*32e0*/  ISETP.GE.AND P1, PT, R0, R3, PT ;  /* 0x000000030000720c */ /* 0x000fe40003f26270 */
[----:B--2---:R-:W-:-:S13]  /*32f0*/  ISETP.NE.AND P0, PT, R10, 0x1, PT ;  /* 0x000000010a00780c */ /* 0x004fda0003f05270 */
[----:B------:R-:W-:Y:S05]  /*3300*/  @P0 BRA `(.L_x_425) ;  /* 0x00000000001c0947 */ /* 0x000fea0003800000 */
[----:B------:R-:W2:Y:S01]  /*3310*/  LDG.E.64 R10, desc[UR8][R8.64+0x28] ;  /* 0x00002808080a7981 */ /* 0x000ea2000c1e1b00 */
[----:B------:R-:W-:Y:S02]  /*3320*/  HFMA2 R17, -RZ, RZ, 0, 5.9604644775390625e-08 ;  /* 0x00000001ff117431 */ /* 0x000fe400000001ff */
[----:B--2---:R-:W-:-:S05]  /*3330*/  IMAD.WIDE.U32 R10, R15, 0x4, R10 ;  /* 0x000000040f0a7825 */ /* 0x004fca00078e000a */
[----:B------:R0:W-:Y:S04]  /*3340*/  ST.E desc[UR8][R10.64], R17 ;  /* 0x000000110a007985 */ /* 0x0001e8000c101908 */
[----:B------:R-:W2:Y:S02]  /*3350*/  LDG.E.64 R12, desc[UR8][R8.64+0x30] ;  /* 0x00003008080c7981 */ /* 0x000ea4000c1e1b00 */
[----:B--2---:R-:W-:-:S05]  /*3360*/  IMAD.WIDE.U32 R12, R15, 0x4, R12 ;  /* 0x000000040f0c7825 */ /* 0x004fca00078e000c */
[----:B------:R0:W-:Y:S02]  /*3370*/  ST.E desc[UR8][R12.64], RZ ;  /* 0x000000ff0c007985 */ /* 0x0001e4000c101908 */
.L_x_425:
[----:B------:R-:W-:Y:S05]  /*3380*/  BSYNC.RECONVERGENT B1 ;  /* 0x0000000000017941 */ /* 0x000fea0003800200 */
.L_x_424:
[----:B------:R-:W-:Y:S05]  /*3390*/  @!P1 BRA `(.L_x_426) ;  /* 0xfffffffc00b89947 */ /* 0x000fea000383ffff */
.L_x_423:
[----:B------:R-:W-:Y:S05]  /*33a0*/  BSYNC.RECONVERGENT B0 ;  /* 0x0000000000007941 */ /* 0x000fea0003800200 */
.L_x_422:
[----:B------:R-:W-:Y:S01]  /*33b0*/  BAR.SYNC.DEFER_BLOCKING 0x0 ;  /* 0x0000000000007b1d */ /* 0x000fe20000010000 */
[----:B------:R-:W-:-:S05]  /*33c0*/  ISETP.NE.AND P0, PT, R4, RZ, PT ;  /* 0x000000ff0400720c */ /* 0x000fca0003f05270 */
[----:B------:R-:W-:Y:S08]  /*33d0*/  BSSY.RECONVERGENT B0, `(.L_x_427) ;  /* 0x000000b000007945 */ /* 0x000ff00003800200 */
[----:B------:R-:W-:Y:S05]  /*33e0*/  @P0 BRA `(.L_x_428) ;  /* 0x0000000000240947 */ /* 0x000fea0003800000 */
[----:B------:R-:W4:Y:S01]  /*33f0*/  S2UR UR7, SR_CgaCtaId ;  /* 0x00000000000779c3 */ /* 0x000f220000008800 */
[----:B------:R-:W-:Y:S02]  /*3400*/  UMOV UR6, 0x400 ;  /* 0x0000040000067882 */ /* 0x000fe40000000000 */
[----:B----4-:R-:W-:-:S09]  /*3410*/  ULEA UR6, UR7, UR6, 0x18 ;  /* 0x0000000607067291 */ /* 0x010fd2000f8ec0ff */
[----:B------:R-:W4:Y:S04]  /*3420*/  LDS.U8 R2, [UR6+0x35] ;  /* 0x00003506ff027984 */ /* 0x000f280008000000 */
[----:B---3--:R-:W3:Y:S01]  /*3430*/  LDS R0, [UR6+0x30] ;  /* 0x00003006ff007984 */ /* 0x008ee20008000800 */
[----:B----4-:R-:W-:Y:S01]  /*3440*/  ISETP.NE.AND P0, PT, R2, RZ, PT ;  /* 0x000000ff0200720c */ /* 0x010fe20003f05270 */
[----:B---3--:R-:W-:-:S05]  /*3450*/  VIADD R0, R0, 0x1 ;  /* 0x0000000100007836 */ /* 0x008fca0000000000 */
[----:B------:R4:W-:Y:S07]  /*3460*/  STS [UR6+0x30], R0 ;  /* 0x00003000ff007988 */ /* 0x0009ee0008000806 */
[----:B------:R-:W-:Y:S01]  /*3470*/  @P0 STS.U8 [UR6+0x35], RZ ;  /* 0x000035ffff000988 */ /* 0x000fe20008000006 */
.L_x_428:
[----:B------:R-:W-:Y:S05]  /*3480*/  BSYNC.RECONVERGENT B0 ;  /* 0x0000000000007941 */ /* 0x000fea0003800200 */
.L_x_427:
[----:B------:R-:W0:Y:S01]  /*3490*/  S2UR UR7, SR_CgaCtaId ;  /* 0x00000000000779c3 */ /* 0x000e220000008800 */
[----:B------:R-:W-:Y:S02]  /*34a0*/  UMOV UR6, 0x400 ;  /* 0x0000040000067882 */ /* 0x000fe40000000000 */
[----:B0-----:R-:W-:-:S06]  /*34b0*/  ULEA UR6, UR7, UR6, 0x18 ;  /* 0x0000000607067291 */ /* 0x001fcc000f8ec0ff */
[----:B---34-:R-:W-:-:S05]  /*34c0*/  MOV R0, UR6 ;  /* 0x0000000600007c02 */ /* 0x018fca0008000f00 */
[----:B------:R-:W0:Y:S02]  /*34d0*/  LDS.U8 R2, [R0+0x34] ;  /* 0x0000340000027984 */ /* 0x000e240000000000 */
[----:B0-----:R-:W-:-:S13]  /*34e0*/  ISETP.NE.AND P0, PT, R2, RZ, PT ;  /* 0x000000ff0200720c */ /* 0x001fda0003f05270 */
[----:B------:R-:W-:Y:S05]  /*34f0*/  @!P0 BRA `(.L_x_429) ;  /* 0xfffffff0002c8947 */ /* 0x000fea000383ffff */
.L_x_397:
[----:B------:R-:W-:Y:S01]  /*3500*/  BAR.SYNC.DEFER_BLOCKING 0x0 ;  /* 0x0000000000007b1d */ /* 0x000fe20000010000 */
[----:B------:R-:W-:-:S05]  /*3510*/  ISETP.GE.AND P0, PT, R4, R3, PT ;  /* 0x000000030400720c */ /* 0x000fca0003f06270 */
[----:B------:R-:W-:Y:S08]  /*3520*/  BSSY.RECONVERGENT B0, `(.L_x_430) ;  /* 0x000002f000007945 */ /* 0x000ff00003800200 */
[----:B------:R-:W-:Y:S05]  /*3530*/  @P0 BRA `(.L_x_431) ;  /* 0x0000000000b40947 */ /* 0x000fea0003800000 */
[----:B------:R-:W3:Y:S01]  /*3540*/  LDC.64 R2, c[0x0][0x3b0] ;  /* 0x0000ec00ff027b82 */ /* 0x000ee20000000a00 */
[----:B01----:R-:W-:-:S07]  /*3550*/  IMAD.MOV.U32 R8, RZ, RZ, R4 ;  /* 0x000000ffff087224 */ /* 0x003fce00078e0004 */
.L_x_437:
[----:B------:R-:W0:Y:S01]  /*3560*/  LDS R9, [R0+0x8] ;  /* 0x0000080000097984 */ /* 0x000e220000000800 */
[----:B------:R-:W-:Y:S04]  /*3570*/  BSSY.RECONVERGENT B1, `(.L_x_432) ;  /* 0x0000023000017945 */ /* 0x000fe80003800200 */
[----:B------:R-:W-:Y:S01]  /*3580*/  BSSY.RELIABLE B2, `(.L_x_433) ;  /* 0x0000014000027945 */ /* 0x000fe20003800100 */
[----:B0-----:R-:W-:-:S13]  /*3590*/  ISETP.NE.AND P0, PT, R8, R9, PT ;  /* 0x000000090800720c */ /* 0x001fda0003f05270 */
[----:B----4-:R-:W-:Y:S05]  /*35a0*/  @!P0 BRA `(.L_x_434) ;  /* 0x0000000000208947 */ /* 0x010fea0003800000 */
[----:B---3--:R-:W3:Y:S01]  /*35b0*/  LDG.E.64 R12, desc[UR8][R2.64+0x18] ;  /* 0x00001808020c7981 */ /* 0x008ee2000c1e1b00 */
[----:B------:R-:W0:Y:S02]  /*35c0*/  LDCU UR6, c[0x0][0x390] ;  /* 0x00007200ff0677ac */ /* 0x000e240008000800 */
[----:B0-----:R-:W-:-:S05]  /*35d0*/  MOV R9, UR6 ;  /* 0x0000000600097c02 */ /* 0x001fca0008000f00 */
[----:B--2---:R-:W-:-:S04]  /*35e0*/  IMAD R10, R9, UR11, R8 ;  /* 0x0000000b090a7c24 */ /* 0x004fc8000f8e0208 */
[----:B---3--:R-:W-:-:S06]  /*35f0*/  IMAD.WIDE.U32 R12, R10, 0x4, R12 ;  /* 0x000000040a0c7825 */ /* 0x008fcc00078e000c */
[----:B------:R-:W2:Y:S02]  /*3600*/  LD.E R12, desc[UR8][R12.64] ;  /* 0x000000080c0c7980 */ /* 0x000ea4000c101900 */
[----:B--2---:R-:W-:-:S13]  /*3610*/  ISETP.NE.AND P0, PT, R12, RZ, PT ;  /* 0x000000ff0c00720c */ /* 0x004fda0003f05270 */
[----:B------:R-:W-:Y:S05]  /*3620*/  @!P0 BRA `(.L_x_435) ;  /* 0x0000000000248947 */ /* 0x000fea0003800000 */
.L_x_434:
[----:B---3--:R-:W3:Y:S01]  /*3630*/  LDG.E.64 R12, desc[UR8][R2.64] ;  /* 0x00000008020c7981 */ /* 0x008ee2000c1e1b00 */
[----:B------:R-:W0:Y:S02]  /*3640*/  LDCU UR6, c[0x0][0x390] ;  /* 0x00007200ff0677ac */ /* 0x000e240008000800 */
[----:B0-----:R-:W-:-:S04]  /*3650*/  IMAD.U32 R9, RZ, RZ, UR6 ;  /* 0x00000006ff097e24 */ /* 0x001fc8000f8e00ff */
[----:B--2---:R-:W-:-:S04]  /*3660*/  IMAD R10, R9, UR11, R8 ;  /* 0x0000000b090a7c24 */ /* 0x004fc8000f8e0208 */
[----:B---3--:R-:W-:-:S06]  /*3670*/  IMAD.WIDE.U32 R12, R10, 0x4, R12 ;  /* 0x000000040a0c7825 */ /* 0x008fcc00078e000c */
[----:B------:R-:W2:Y:S02]  /*3680*/  LD.E R12, desc[UR8][R12.64] ;  /* 0x000000080c0c7980 */ /* 0x000ea4000c101900 */
[----:B--2---:R-:W-:-:S13]  /*3690*/  ISETP.NE.AND P0, PT, R12, RZ, PT ;  /* 0x000000ff0c00720c */ /* 0x004fda0003f05270 */
[----:B------:R-:W-:Y:S05]  /*36a0*/  @P0 BREAK.RELIABLE B2 ;  /* 0x0000000000020942 */ /* 0x000fea0003800100 */
[----:B------:R-:W-:Y:S05]  /*36b0*/  @P0 BRA `(.L_x_436) ;  /* 0x0000000000380947 */ /* 0x000fea0003800000 */
.L_x_435:
[----:B------:R-:W-:Y:S05]  /*36c0*/  BSYNC.RELIABLE B2 ;  /* 0x0000000000027941 */ /* 0x000fea0003800100 */
.L_x_433:
[----:B------:R-:W2:Y:S01]  /*36d0*/  LDG.E.64 R12, desc[UR8][R2.64+0x8] ;  /* 0x00000808020c7981 */ /* 0x000ea2000c1e1b00 */
[----:B------:R-:W0:Y:S01]  /*36e0*/  S2UR UR7, SR_CgaCtaId ;  /* 0x00000000000779c3 */ /* 0x000e220000008800 */
[----:B------:R-:W-:Y:S02]  /*36f0*/  UMOV UR6, 0x400 ;  /* 0x0000040000067882 */ /* 0x000fe40000000000 */
[----:B0-----:R-:W-:-:S06]  /*3700*/  ULEA UR6, UR7, UR6, 0x18 ;  /* 0x0000000607067291 */ /* 0x001fcc000f8ec0ff */
[----:B------:R-:W-:-:S05]  /*3710*/  MOV R0, UR6 ;  /* 0x0000000600007c02 */ /* 0x000fca0008000f00 */
[----:B------:R-:W0:Y:S02]  /*3720*/  LDS.64 R14, [R0+0x18] ;  /* 0x00001800000e7984 */ /* 0x000e240000000a00 */
[----:B0-----:R-:W-:-:S06]  /*3730*/  IMAD.WIDE R14, R8, 0x8, R14 ;  /* 0x00000008080e7825 */ /* 0x001fcc00078e020e */
[----:B------:R-:W3:Y:S01]  /*3740*/  LD.E.64 R14, desc[UR8][R14.64] ;  /* 0x000000080e0e7980 */ /* 0x000ee2000c101b00 */
[----:B--2---:R-:W-:-:S05]  /*3750*/  IMAD.WIDE.U32 R12, R10, 0x8, R12 ;  /* 0x000000080a0c7825 */ /* 0x004fca00078e000c */
[----:B------:R-:W3:Y:S02]  /*3760*/  LD.E.64 R16, desc[UR8][R12.64] ;  /* 0x000000080c107980 */ /* 0x000ee4000c101b00 */
[----:B---3--:R-:W-:-:S05]  /*3770*/  IADD3 R16, P0, PT, R14, R16, RZ ;  /* 0x000000100e107210 */ /* 0x008fca0007f1e0ff */
[----:B------:R-:W-:-:S05]  /*3780*/  IMAD.X R17, R15, 0x1, R17, P0 ;  /* 0x000000010f117824 */ /* 0x000fca00000e0611 */
[----:B------:R0:W-:Y:S03]  /*3790*/  ST.E.64 desc[UR8][R12.64], R16 ;  /* 0x000000100c007985 */ /* 0x0001e6000c101b08 */
.L_x_436:
[----:B------:R-:W-:Y:S05]  /*37a0*/  BSYNC.RECONVERGENT B1 ;  /* 0x0000000000017941 */ /* 0x000fea0003800200 */
.L_x_432:
[----:B0-----:R-:W2:Y:S01]  /*37b0*/  LDG.E.64 R12, desc[UR8][R2.64+0x30] ;  /* 0x00003008020c7981 */ /* 0x001ea2000c1e1b00 */
[----:B------:R-:W-:-:S04]  /*37c0*/  IADD3 R8, PT, PT, R8, UR10, RZ ;  /* 0x0000000a08087c10 */ /* 0x000fc8000fffe0ff */
[----:B------:R-:W-:Y:S01]  /*37d0*/  ISETP.GE.AND P0, PT, R8, R9, PT ;  /* 0x000000090800720c */ /* 0x000fe20003f06270 */
[----:B--2---:R-:W-:-:S05]  /*37e0*/  IMAD.WIDE.U32 R12, R10, 0x4, R12 ;  /* 0x000000040a0c7825 */ /* 0x004fca00078e000c */
[----:B------:R4:W-:Y:S07]  /*37f0*/  ST.E desc[UR8][R12.64], RZ ;  /* 0x000000ff0c007985 */ /* 0x0009ee000c101908 */
[----:B------:R-:W-:Y:S05]  /*3800*/  @!P0 BRA `(.L_x_437) ;  /* 0xfffffffc00548947 */ /* 0x000fea000383ffff */
.L_x_431:
[----:B------:R-:W-:Y:S05]  /*3810*/  BSYNC.RECONVERGENT B0 ;  /* 0x0000000000007941 */ /* 0x000fea0003800200 */
.L_x_430:
[----:B------:R-:W3:Y:S08]  /*3820*/  S2UR UR7, SR_CgaCtaId ;  /* 0x00000000000779c3 */ /* 0x000ef00000008800 */
[----:B------:R-:W-:Y:S01]  /*3830*/  BAR.SYNC.DEFER_BLOCKING 0x0 ;  /* 0x0000000000007b1d */ /* 0x000fe20000010000 */
[----:B------:R-:W-:-:S05]  /*3840*/  ISETP.NE.AND P0, PT, R4, RZ, PT ;  /* 0x000000ff0400720c */ /* 0x000fca0003f05270 */
[----:B------:R-:W-:Y:S02]  /*3850*/  UMOV UR6, 0x400 ;  /* 0x0000040000067882 */ /* 0x000fe40000000000 */
[----:B---3--:R-:W-:-:S09]  /*3860*/  ULEA UR6, UR7, UR6, 0x18 ;  /* 0x0000000607067291 */ /* 0x008fd2000f8ec0ff */
[----:B------:R-:W3:Y:S04]  /*3870*/  LDS R0, [UR6+0x30] ;  /* 0x00003006ff007984 */ /* 0x000ee80008000800 */
[----:B------:R-:W-:Y:S01]  /*3880*/  @!P0 STS.U8 [UR6+0x36], RZ ;  /* 0x000036ffff008988 */ /* 0x000fe20008000006 */
[----:B---3--:R-:W-:-:S05]  /*3890*/  VIADD R0, R0, 0xffffffff ;  /* 0xffffffff00007836 */ /* 0x008fca0000000000 */
[----:B------:R-:W-:Y:S01]  /*38a0*/  STS [UR6+0x30], R0 ;  /* 0x00003000ff007988 */ /* 0x000fe20008000806 */
[----:B------:R-:W-:Y:S06]  /*38b0*/  BAR.SYNC.DEFER_BLOCKING 0x0 ;  /* 0x0000000000007b1d */ /* 0x000fec0000010000 */
[----:B------:R-:W3:Y:S02]  /*38c0*/  LDS R2, [UR6+0x30] ;  /* 0x00003006ff027984 */ /* 0x000ee40008000800 */
[----:B---3--:R-:W-:-:S13]  /*38d0*/  ISETP.GE.AND P0, PT, R2, 0x1, PT ;  /* 0x000000010200780c */ /* 0x008fda0003f06270 */
[----:B------:R-:W-:Y:S05]  /*38e0*/  @!P0 BRA `(.L_x_438) ;  /* 0x00000018007c8947 */ /* 0x000fea0003800000 */
.L_x_482:
[----:B------:R-:W-:-:S13]  /*38f0*/  ISETP.GE.AND P0, PT, R4, UR4, PT ;  /* 0x0000000404007c0c */ /* 0x000fda000bf06270 */
[----:B-1-3--:R-:W-:Y:S05]  /*3900*/  @P0 BRA `(.L_x_439) ;  /* 0x0000000c00c00947 */ /* 0x00afea0003800000 */
[----:B01----:R-:W-:-:S07]  /*3910*/  MOV R8, R4 ;  /* 0x0000000400087202 */ /* 0x003fce0000000f00 */
.L_x_463:
[----:B----4-:R-:W2:Y:S02]  /*3920*/  LDC.64 R12, c[0x0][0x388] ;  /* 0x0000e200ff0c7b82 */ /* 0x010ea40000000a00 */
[----:B--2---:R-:W2:Y:S06]  /*3930*/  LDG.E.64 R10, desc[UR8][R12.64+0x8] ;  /* 0x000008080c0a7981 */ /* 0x004eac000c1e1b00 */
[----:B01----:R-:W0:Y:S02]  /*3940*/  LDC.64 R2, c[0x0][0x3b0] ;  /* 0x0000ec00ff027b82 */ /* 0x003e240000000a00 */
[----:B0-----:R-:W3:Y:S01]  /*3950*/  LDG.E.64 R16, desc[UR8][R2.64+0x38] ;  /* 0x0000380802107981 */ /* 0x001ee2000c1e1b00 */
[----:B--2---:R-:W-:-:S05]  /*3960*/  IMAD.WIDE R14, R8, 0x4, R10 ;  /* 0x00000004080e7825 */ /* 0x004fca00078e020a */
[----:B------:R-:W0:Y:S01]  /*3970*/  LDC R11, c[0x0][0x390] ;  /* 0x0000e400ff0b7b82 */ /* 0x000e220000000800 */
[----:B------:R-:W0:Y:S02]  /*3980*/  LD.E R9, desc[UR8][R14.64] ;  /* 0x000000080e097980 */ /* 0x000e24000c101900 */
[----:B0-----:R-:W-:-:S04]  /*3990*/  IMAD R19, R11, UR11, R9 ;  /* 0x0000000b0b137c24 */ /* 0x001fc8000f8e0209 */
[----:B---3--:R-:W-:-:S06]  /*39a0*/  IMAD.WIDE.U32 R16, R19, 0x4, R16 ;  /* 0x0000000413107825 */ /* 0x008fcc00078e0010 */
[----:B------:R-:W2:Y:S01]  /*39b0*/  LD.E R16, desc[UR8][R16.64] ;  /* 0x0000000810107980 */ /* 0x000ea2000c101900 */
[----:B------:R-:W-:Y:S05]  /*39c0*/  YIELD ;  /* 0x0000000000007946 */ /* 0x000fea0003800000 */
[----:B------:R-:W-:Y:S01]  /*39d0*/  BSSY.RECONVERGENT B2, `(.L_x_440) ;  /* 0x00000e0000027945 */ /* 0x000fe20003800200 */
        /* <DEDUP_REMOVED lines=19> */
[----:B------:R-:W2:Y:S01]  /*3b10*/  LDG.E.64 R14, desc[UR8][R2.64] ;  /* 0x00000008020e7981 */ /* 0x000ea2000c1e1b00 */
[----:B------:R-:W-:-:S04]  /*3b20*/  IMAD R11, R11, UR11, R10 ;  /* 0x0000000b0b0b7c24 */ /* 0x000fc8000f8e020a */
[----:B--2---:R-:W-:-:S05]  /*3b30*/  IMAD.WIDE.U32 R12, R11, 0x4, R14 ;  /* 0x000000040b0c7825 */ /* 0x004fca00078e000e */
[----:B------:R-:W2:Y:S01]  /*3b40*/  LD.E R0, desc[UR8][R12.64] ;  /* 0x000000080c007980 */ /* 0x000ea2000c101900 */
[----:B------:R-:W-:Y:S01]  /*3b50*/  BSSY.RECONVERGENT B0, `(.L_x_443) ;  /* 0x0000011000007945 */ /* 0x000fe20003800200 */
[----:B------:R-:W-:Y:S01]  /*3b60*/  HFMA2 R18, -RZ, RZ, 0, 0 ;  /* 0x00000000ff127431 */ /* 0x000fe200000001ff */
[----:B--2---:R-:W-:-:S13]  /*3b70*/  ISETP.NE.AND P0, PT, R0, -0x1, PT ;  /* 0xffffffff0000780c */ /* 0x004fda0003f05270 */
[----:B------:R-:W-:Y:S05]  /*3b80*/  @!P0 BRA `(.L_x_444) ;  /* 0x0000000000348947 */ /* 0x000fea0003800000 */
[----:B------:R-:W-:-:S05]  /*3b90*/  IMAD.MOV.U32 R17, RZ, RZ, 0x1 ;  /* 0x00000001ff117424 */ /* 0x000fca00078e00ff */
[----:B------:R-:W2:Y:S04]  /*3ba0*/  ATOM.E.EXCH.STRONG.GPU PT, R12, desc[UR8][R12.64], R17 ;  /* 0x800000110c0c798a */ /* 0x000ea8000c1ef108 */
[----:B------:R-:W3:Y:S01]  /*3bb0*/  LDG.E.64 R14, desc[UR8][R2.64] ;  /* 0x00000008020e7981 */ /* 0x000ee2000c1e1b00 */
[----:B--2---:R-:W-:-:S13]  /*3bc0*/  ISETP.NE.AND P0, PT, R12, RZ, PT ;  /* 0x000000ff0c00720c */ /* 0x004fda0003f05270 */
[----:B------:R-:W0:Y:S01]  /*3bd0*/  @!P0 LDS.64 R20, [R16+0x20] ;  /* 0x0000200010148984 */ /* 0x000e220000000a00 */
[----:B---3--:R-:W-:-:S04]  /*3be0*/  @!P0 IMAD.WIDE.U32 R22, R11, 0x4, R14 ;  /* 0x000000040b168825 */ /* 0x008fc800078e000e */
[----:B0-----:R-:W-:-:S05]  /*3bf0*/  @!P0 IMAD.WIDE R20, R10, 0x4, R20 ;  /* 0x000000040a148825 */ /* 0x001fca00078e0214 */
[----:B------:R0:W5:Y:S04]  /*3c00*/  @!P0 LD.E R18, desc[UR8][R20.64] ;  /* 0x0000000814128980 */ /* 0x000168000c101900 */
[----:B------:R0:W-:Y:S04]  /*3c10*/  @!P0 ST.E desc[UR8][R22.64], R17 ;  /* 0x0000001116008985 */ /* 0x0001e8000c101908 */
[----:B------:R-:W2:Y:S02]  /*3c20*/  @!P0 LDG.E.64 R24, desc[UR8][R2.64+0x38] ;  /* 0x0000380802188981 */ /* 0x000ea4000c1e1b00 */
[----:B--2---:R-:W-:-:S05]  /*3c30*/  @!P0 IMAD.WIDE.U32 R24, R11, 0x4, R24 ;  /* 0x000000040b188825 */ /* 0x004fca00078e0018 */
[----:B------:R0:W-:Y:S04]  /*3c40*/  @!P0 ST.E desc[UR8][R24.64], R17 ;  /* 0x0000001118008985 */ /* 0x0001e8000c101908 */
[----:B------:R0:W5:Y:S02]  /*3c50*/  @!P0 LDG.E.64 R14, desc[UR8][R2.64] ;  /* 0x00000008020e8981 */ /* 0x000164000c1e1b00 */
.L_x_444:
[----:B------:R-:W-:Y:S05]  /*3c60*/  BSYNC.RECONVERGENT B0 ;  /* 0x0000000000007941 */ /* 0x000fea0003800200 */
.L_x_443:
[----:B0-----:R-:W2:Y:S02]  /*3c70*/  LDG.E.64 R2, desc[UR8][R2.64+0x8] ;  /* 0x0000080802027981 */ /* 0x001ea4000c1e1b00 */
        /* <DEDUP_REMOVED lines=19> */
.L_x_446:
[----:B------:R-:W-:Y:S05]  /*3db0*/  BSYNC.RECONVERGENT B3 ;  /* 0x0000000000037941 */ /* 0x000fea0003800200 */
.L_x_445:
[----:B------:R-:W0:Y:S02]  /*3dc0*/  LDC.64 R12, c[0x0][0x3b0] ;  /* 0x0000ec00ff0c7b82 */ /* 0x000e240000000a00 */
[----:B0-----:R-:W2:Y:S01]  /*3dd0*/  LDG.E.64 R12, desc[UR8][R12.64+0x10] ;  /* 0x000010080c0c7981 */ /* 0x001ea2000c1e1b00 */
[----:B-----5:R-:W-:-:S06]  /*3de0*/  IMAD.WIDE.U32 R16, R11, 0x4, R14 ;  /* 0x000000040b107825 */ /* 0x020fcc00078e000e */
[----:B------:R-:W3:Y:S01]  /*3df0*/  LD.E R16, desc[UR8][R16.64] ;  /* 0x0000000810107980 */ /* 0x000ee2000c101900 */
[----:B--2---:R-:W-:-:S06]  /*3e00*/  IMAD.WIDE.U32 R2, R19, 0x4, R12 ;  /* 0x0000000413027825 */ /* 0x004fcc00078e000c */
[----:B------:R-:W2:Y:S01]  /*3e10*/  LD.E R2, desc[UR8][R2.64] ;  /* 0x0000000802027980 */ /* 0x000ea2000c101900 */
[----:B---3--:R-:W-:Y:S01]  /*3e20*/  ISETP.GE.AND P0, PT, R16, 0x1, PT ;  /* 0x000000011000780c */ /* 0x008fe20003f06270 */
[----:B------:R-:W-:Y:S01]  /*3e30*/  BSSY.RECONVERGENT B3, `(.L_x_447) ;  /* 0x0000028000037945 */ /* 0x000fe20003800200 */
[----:B--2---:R-:W-:-:S04]  /*3e40*/  FADD R15, R2, 1 ;  /* 0x3f800000020f7421 */ /* 0x004fc80000000000 */
[----:B------:R-:W-:-:S07]  /*3e50*/  FFMA R15, R15, R21, R18 ;  /* 0x000000150f0f7223 */ /* 0x000fce0000000012 */
[----:B------:R-:W-:Y:S05]  /*3e60*/  @!P0 BRA `(.L_x_448) ;  /* 0x0000000000908947 */ /* 0x000fea0003800000 */
        /* <DEDUP_REMOVED lines=25> */
[----:B------:R-:W-:Y:S05]  /*4000*/  CALL.REL.NOINC `($__internal_2_$__cuda_sm3x_div_rn_noftz_f32_slowpath) ;  /* 0x00000028009c7944 */ /* 0x000fea0003c00000 */
[----:B------:R-:W-:-:S07]  /*4010*/  IMAD.MOV.U32 R10, RZ, RZ, R0 ;  /* 0x000000ffff0a7224 */ /* 0x000fce00078e0000 */
.L_x_450:
[----:B------:R-:W-:Y:S05]  /*4020*/  BSYNC.RECONVERGENT B4 ;  /* 0x0000000000047941 */ /* 0x000fea0003800200 */
.L_x_449:
        /* <DEDUP_REMOVED lines=8> */
.L_x_448:
[----:B------:R-:W-:Y:S05]  /*40b0*/  BSYNC.RECONVERGENT B3 ;  /* 0x0000000000037941 */ /* 0x000fea0003800200 */
.L_x_447:
[----:B------:R-:W-:-:S05]  /*40c0*/  IMAD.WIDE.U32 R2, R11, 0x4, R12 ;  /* 0x000000040b027825 */ /* 0x000fca00078e000c */
[----:B------:R0:W-:Y:S02]  /*40d0*/  ATOM.E.ADD.F32.FTZ.RN.STRONG.GPU P0, RZ, desc[UR8][R2.64], R15 ;  /* 0x8000000f02ff79a2 */ /* 0x0001e4000c10f308 */
[----:B0-----:R-:W-:Y:S05]  /*40e0*/  @P0 BRA `(.L_x_441) ;  /* 0x0000000400b80947 */ /* 0x001fea0003800000 */
[----:B------:R-:W0:Y:S02]  /*40f0*/  QSPC.E.S P0, RZ, [R2] ;  /* 0x0000000002ff73aa */ /* 0x000e240000000500 */
[----:B0-----:R-:W-:Y:S05]  /*4100*/  @!P0 BRA `(.L_x_451) ;  /* 0x0000000000188947 */ /* 0x001fea0003800000 */
[----:B------:R-:W-:-:S07]  /*4110*/  MOV R0, R2 ;  /* 0x0000000200007202 */ /* 0x000fce0000000f00 */
.L_x_452:
[----:B------:R-:W0:Y:S02]  /*4120*/  LDS R2, [R0] ;  /* 0x0000000000027984 */ /* 0x000e240000000800 */
[----:B0-----:R-:W-:-:S05]  /*4130*/  FADD R3, R15, R2 ;  /* 0x000000020f037221 */ /* 0x001fca0000000000 */
[----:B------:R-:W0:Y:S02]  /*4140*/  ATOMS.CAST.SPIN P0, [R0], R2, R3 ;  /* 0x000000020000758d */ /* 0x000e240001800003 */
[----:B0-----:R-:W-:Y:S05]  /*4150*/  @!P0 BRA `(.L_x_452) ;  /* 0xfffffffc00f08947 */ /* 0x001fea000383ffff */
[----:B------:R-:W-:Y:S05]  /*4160*/  BRA `(.L_x_441) ;  /* 0x0000000400987947 */ /* 0x000fea0003800000 */
.L_x_451:
[----:B------:R-:W0:Y:S02]  /*4170*/  QSPC.E.D P0, RZ, [R2] ;  /* 0x0000000002ff73aa */ /* 0x000e240000000700 */
[----:B0-----:R-:W-:Y:S05]  /*4180*/  @!P0 BRA `(.L_x_453) ;  /* 0x0000000000188947 */ /* 0x001fea0003800000 */
.L_x_454:
[----:B------:R-:W2:Y:S02]  /*4190*/  LD.E R10, [R2] ;  /* 0x00000000020a7980 */ /* 0x000ea40000100900 */
[----:B--2---:R-:W-:-:S06]  /*41a0*/  FADD R11, R15, R10 ;  /* 0x0000000a0f0b7221 */ /* 0x004fcc0000000000 */
[----:B------:R-:W2:Y:S02]  /*41b0*/  ATOM.E.CAST.SPIN PT, R11, [R2], R10, R11 ;  /* 0x0000000a020b738b */ /* 0x000ea400019e010b */
[----:B--2---:R-:W-:-:S13]  /*41c0*/  ISETP.EQ.U32.AND P0, PT, R11, 0x1, PT ;  /* 0x000000010b00780c */ /* 0x004fda0003f02070 */
[----:B------:R-:W-:Y:S05]  /*41d0*/  @!P0 BRA `(.L_x_454) ;  /* 0xfffffffc00ec8947 */ /* 0x000fea000383ffff */
[----:B------:R-:W-:Y:S05]  /*41e0*/  BRA `(.L_x_441) ;  /* 0x0000000400787947 */ /* 0x000fea0003800000 */
.L_x_453:
[----:B------:R-:W2:Y:S02]  /*41f0*/  LD.E R0, desc[UR8][R2.64] ;  /* 0x0000000802007980 */ /* 0x000ea4000c101900 */
[----:B--2---:R-:W-:-:S05]  /*4200*/  FADD R15, R15, R0 ;  /* 0x000000000f0f7221 */ /* 0x004fca0000000000 */
[----:B------:R1:W-:Y:S01]  /*4210*/  ST.E desc[UR8][R2.64], R15 ;  /* 0x0000000f02007985 */ /* 0x0003e2000c101908 */
[----:B------:R-:W-:Y:S05]  /*4220*/  BRA `(.L_x_441) ;  /* 0x0000000400687947 */ /* 0x000fea0003800000 */
.L_x_442:
[----:B------:R-:W-:-:S13]  /*4230*/  ISETP.NE.AND P0, PT, R14, R17, PT ;  /* 0x000000110e00720c */ /* 0x000fda0003f05270 */
[----:B------:R-:W-:Y:S05]  /*4240*/  @P0 BRA `(.L_x_441) ;  /* 0x0000000400600947 */ /* 0x000fea0003800000 */
[----:B------:R-:W2:Y:S02]  /*4250*/  LDG.E.64 R12, desc[UR8][R2.64+0x18] ;  /* 0x00001808020c7981 */ /* 0x000ea4000c1e1b00 */
[----:B--2---:R-:W-:-:S06]  /*4260*/  IMAD.WIDE.U32 R14, R19, 0x4, R12 ;  /* 0x00000004130e7825 */ /* 0x004fcc00078e000c */
[----:B------:R-:W2:Y:S02]  /*4270*/  LD.E R14, desc[UR8][R14.64] ;  /* 0x000000080e0e7980 */ /* 0x000ea4000c101900 */
[----:B--2---:R-:W-:-:S13]  /*4280*/  ISETP.NE.AND P0, PT, R14, RZ, PT ;  /* 0x000000ff0e00720c */ /* 0x004fda0003f05270 */
[----:B------:R-:W-:Y:S05]  /*4290*/  @!P0 BRA `(.L_x_441) ;  /* 0x00000004004c8947 */ /* 0x000fea0003800000 */
[----:B------:R-:W-:-:S04]  /*42a0*/  IMAD R11, R11, UR11, R10 ;  /* 0x0000000b0b0b7c24 */ /* 0x000fc8000f8e020a */
[----:B------:R-:W-:-:S06]  /*42b0*/  IMAD.WIDE.U32 R12, R11, 0x4, R12 ;  /* 0x000000040b0c7825 */ /* 0x000fcc00078e000c */
[----:B------:R-:W2:Y:S02]  /*42c0*/  LD.E R12, desc[UR8][R12.64] ;  /* 0x000000080c0c7980 */ /* 0x000ea4000c101900 */
[----:B--2---:R-:W-:-:S13]  /*42d0*/  ISETP.NE.AND P0, PT, R12, RZ, PT ;  /* 0x000000ff0c00720c */ /* 0x004fda0003f05270 */
[----:B------:R-:W-:Y:S05]  /*42e0*/  @P0 BRA `(.L_x_441) ;  /* 0x0000000400380947 */ /* 0x000fea0003800000 */
[----:B------:R-:W2:Y:S02]  /*42f0*/  LDG.E.64 R12, desc[UR8][R2.64] ;  /* 0x00000008020c7981 */ /* 0x000ea4000c1e1b00 */
        /* <DEDUP_REMOVED lines=10> */
[----:B------:R-:W2:Y:S04]  /*43a0*/  LDG.E.64 R14, desc[UR8][R2.64] ;  /* 0x00000008020e7981 */ /* 0x000ea8000c1e1b00 */
[----:B------:R-:W0:Y:S02]  /*43b0*/  LDS.64 R12, [R16+0x20] ;  /* 0x00002000100c7984 */ /* 0x000e240000000a00 */
[----:B0-----:R-:W-:-:S06]  /*43c0*/  IMAD.WIDE R12, R10, 0x4, R12 ;  /* 0x000000040a0c7825 */ /* 0x001fcc00078e020c */
[----:B------:R0:W5:Y:S01]  /*43d0*/  LD.E R12, desc[UR8][R12.64] ;  /* 0x000000080c0c7980 */ /* 0x000162000c101900 */
[----:B--2---:R-:W-:-:S05]  /*43e0*/  IMAD.WIDE.U32 R14, R11, 0x4, R14 ;  /* 0x000000040b0e7825 */ /* 0x004fca00078e000e */
[----:B------:R0:W-:Y:S04]  /*43f0*/  ST.E desc[UR8][R14.64], R17 ;  /* 0x000000110e007985 */ /* 0x0001e8000c101908 */
[----:B------:R-:W2:Y:S01]  /*4400*/  LDG.E.64 R18, desc[UR8][R2.64+0x38] ;  /* 0x0000380802127981 */ /* 0x000ea2000c1e1b00 */
[----:B------:R-:W-:Y:S01]  /*4410*/  HFMA2 R21, -RZ, RZ, 0, 1.1920928955078125e-07 ;  /* 0x00000002ff157431 */ /* 0x000fe200000001ff */
[----:B------:R-:W-:Y:S01]  /*4420*/  MOV R0, 0x1 ;  /* 0x0000000100007802 */ /* 0x000fe20000000f00 */
[----:B--2---:R-:W-:-:S05]  /*4430*/  IMAD.WIDE.U32 R18, R11, 0x4, R18 ;  /* 0x000000040b127825 */ /* 0x004fca00078e0012 */
[----:B------:R0:W-:Y:S04]  /*4440*/  ST.E desc[UR8][R18.64], R21 ;  /* 0x0000001512007985 */ /* 0x0001e8000c101908 */
[----:B------:R0:W-:Y:S02]  /*4450*/  STS.U8 [R16+0x36], R0 ;  /* 0x0000360010007388 */ /* 0x0001e40000000000 */
.L_x_456:
[----:B------:R-:W-:Y:S05]  /*4460*/  BSYNC.RECONVERGENT B0 ;  /* 0x0000000000007941 */ /* 0x000fea0003800200 */
.L_x_455:
[----:B0-----:R-:W0:Y:S02]  /*4470*/  LDS.64 R16, [R16+0x18] ;  /* 0x0000180010107984 */ /* 0x001e240000000a00 */
        /* <DEDUP_REMOVED lines=17> */
[----:B-----5:R-:W-:Y:S05]  /*4590*/  CALL.REL.NOINC `($__internal_2_$__cuda_sm3x_div_rn_noftz_f32_slowpath) ;  /* 0x0000002400387944 */ /* 0x020fea0003c00000 */
[----:B------:R-:W-:-:S07]  /*45a0*/  MOV R13, R0 ;  /* 0x00000000000d7202 */ /* 0x000fce0000000f00 */
.L_x_458:
[----:B------:R-:W-:Y:S05]  /*45b0*/  BSYNC.RECONVERGENT B3 ;  /* 0x0000000000037941 */ /* 0x000fea0003800200 */
.L_x_457:
[----:B------:R-:W0:Y:S01]  /*45c0*/  S2UR UR7, SR_CgaCtaId ;  /* 0x00000000000779c3 */ /* 0x000e220000008800 */
[----:B------:R-:W-:-:S07]  /*45d0*/  UMOV UR6, 0x400 ;  /* 0x0000040000067882 */ /* 0x000fce0000000000 */
[----:B------:R-:W1:Y:S01]  /*45e0*/  LDC.64 R16, c[0x0][0x3b0] ;  /* 0x0000ec00ff107b82 */ /* 0x000e620000000a00 */
[----:B0-----:R-:W-:Y:S01]  /*45f0*/  ULEA UR6, UR7, UR6, 0x18 ;  /* 0x0000000607067291 */ /* 0x001fe2000f8ec0ff */
[----:B-1----:R-:W2:Y:S08]  /*4600*/  LDG.E.64 R14, desc[UR8][R16.64+0x10] ;  /* 0x00001008100e7981 */ /* 0x002eb0000c1e1b00 */
[----:B------:R-:W0:Y:S02]  /*4610*/  LDS.64 R2, [UR6+0x20] ;  /* 0x00002006ff027984 */ /* 0x000e240008000a00 */
[----:B0-----:R-:W-:-:S06]  /*4620*/  IMAD.WIDE R2, R9, 0x4, R2 ;  /* 0x0000000409027825 */ /* 0x001fcc00078e0202 */
[----:B------:R-:W3:Y:S01]  /*4630*/  LD.E R2, desc[UR8][R2.64] ;  /* 0x0000000802027980 */ /* 0x000ee2000c101900 */
[----:B--2---:R-:W-:-:S04]  /*4640*/  IMAD.WIDE.U32 R14, R11, 0x4, R14 ;  /* 0x000000040b0e7825 */ /* 0x004fc800078e000e */
[----:B---3--:R-:W-:-:S04]  /*4650*/  FADD R9, R2, 1 ;  /* 0x3f80000002097421 */ /* 0x008fc80000000000 */
[----:B-----5:R-:W-:-:S05]  /*4660*/  FFMA R9, R9, -R13, R12 ;  /* 0x8000000d09097223 */ /* 0x020fca000000000c */
[----:B------:R0:W-:Y:S02]  /*4670*/  ATOM.E.ADD.F32.FTZ.RN.STRONG.GPU P0, RZ, desc[UR8][R14.64], R9 ;  /* 0x800000090eff79a2 */ /* 0x0001e4000c10f308 */
[----:B0-----:R-:W-:Y:S05]  /*4680*/  @P0 BRA `(.L_x_441) ;  /* 0x0000000000500947 */ /* 0x001fea0003800000 */
[----:B------:R-:W0:Y:S02]  /*4690*/  QSPC.E.S P0, RZ, [R14] ;  /* 0x000000000eff73aa */ /* 0x000e240000000500 */
[----:B0-----:R-:W-:Y:S05]  /*46a0*/  @!P0 BRA `(.L_x_459) ;  /* 0x00000000001c8947 */ /* 0x001fea0003800000 */
[----:B------:R-:W-:-:S04]  /*46b0*/  MOV R2, R14 ;  /* 0x0000000e00027202 */ /* 0x000fc80000000f00 */
[----:B------:R-:W-:-:S07]  /*46c0*/  MOV R0, R2 ;  /* 0x0000000200007202 */ /* 0x000fce0000000f00 */
.L_x_460:
[----:B------:R-:W0:Y:S02]  /*46d0*/  LDS R2, [R0] ;  /* 0x0000000000027984 */ /* 0x000e240000000800 */
[----:B0-----:R-:W-:-:S05]  /*46e0*/  FADD R3, R9, R2 ;  /* 0x0000000209037221 */ /* 0x001fca0000000000 */
[----:B------:R-:W0:Y:S02]  /*46f0*/  ATOMS.CAST.SPIN P0, [R0], R2, R3 ;  /* 0x000000020000758d */ /* 0x000e240001800003 */
[----:B0-----:R-:W-:Y:S05]  /*4700*/  @!P0 BRA `(.L_x_460) ;  /* 0xfffffffc00f08947 */ /* 0x001fea000383ffff */
[----:B------:R-:W-:Y:S05]  /*4710*/  BRA `(.L_x_441) ;  /* 0x00000000002c7947 */ /* 0x000fea0003800000 */
.L_x_459:
[----:B------:R-:W0:Y:S02]  /*4720*/  QSPC.E.D P0, RZ, [R14] ;  /* 0x000000000eff73aa */ /* 0x000e240000000700 */
[----:B0-----:R-:W-:Y:S05]  /*4730*/  @!P0 BRA `(.L_x_461) ;  /* 0x0000000000188947 */ /* 0x001fea0003800000 */
.L_x_462:
[----:B------:R-:W2:Y:S02]  /*4740*/  LD.E R2, [R14] ;  /* 0x000000000e027980 */ /* 0x000ea40000100900 */
[----:B--2---:R-:W-:-:S06]  /*4750*/  FADD R3, R9, R2 ;  /* 0x0000000209037221 */ /* 0x004fcc0000000000 */
[----:B------:R-:W2:Y:S02]  /*4760*/  ATOM.E.CAST.SPIN PT, R3, [R14], R2, R3 ;  /* 0x000000020e03738b */ /* 0x000ea400019e0103 */
[----:B--2---:R-:W-:-:S13]  /*4770*/  ISETP.EQ.U32.AND P0, PT, R3, 0x1, PT ;  /* 0x000000010300780c */ /* 0x004fda0003f02070 */
[----:B------:R-:W-:Y:S05]  /*4780*/  @!P0 BRA `(.L_x_462) ;  /* 0xfffffffc00ec8947 */ /* 0x000fea000383ffff */
[----:B------:R-:W-:Y:S05]  /*4790*/  BRA `(.L_x_441) ;  /* 0x00000000000c7947 */ /* 0x000fea0003800000 */
.L_x_461:
[----:B------:R-:W2:Y:S02]  /*47a0*/  LD.E R0, desc[UR8][R14.64] ;  /* 0x000000080e007980 */ /* 0x000ea4000c101900 */
[----:B--2---:R-:W-:-:S05]  /*47b0*/  FADD R3, R9, R0 ;  /* 0x0000000009037221 */ /* 0x004fca0000000000 */
[----:B------:R0:W-:Y:S02]  /*47c0*/  ST.E desc[UR8][R14.64], R3 ;  /* 0x000000030e007985 */ /* 0x0001e4000c101908 */
.L_x_441:
[----:B------:R-:W-:Y:S05]  /*47d0*/  BSYNC.RECONVERGENT B2 ;  /* 0x0000000000027941 */ /* 0x000fea0003800200 */
.L_x_440:
[----:B------:R-:W-:-:S05]  /*47e0*/  VIADD R8, R8, UR10 ;  /* 0x0000000a08087c36 */ /* 0x000fca0008000000 */
[----:B------:R-:W-:-:S13]  /*47f0*/  ISETP.GE.AND P0, PT, R8, UR4, PT ;  /* 0x0000000408007c0c */ /* 0x000fda000bf06270 */
[----:B------:R-:W-:Y:S05]  /*4800*/  @!P0 BRA `(.L_x_463) ;  /* 0xfffffff000448947 */ /* 0x000fea000383ffff */
.L_x_439:
[----:B------:R-:W-:Y:S05]  /*4810*/  WARPSYNC.ALL ;  /* 0x0000000000007948 */ /* 0x000fea0003800000 */
[----:B------:R-:W3:Y:S08]  /*4820*/  S2UR UR7, SR_CgaCtaId ;  /* 0x00000000000779c3 */ /* 0x000ef00000008800 */
[----:B------:R-:W-:Y:S06]  /*4830*/  BAR.SYNC.DEFER_BLOCKING 0x0 ;  /* 0x0000000000007b1d */ /* 0x000fec0000010000 */
[----:B------:R-:W-:Y:S01]  /*4840*/  UMOV UR6, 0x400 ;  /* 0x0000040000067882 */ /* 0x000fe20000000000 */
[----:B------:R-:W-:Y:S01]  /*4850*/  BSSY.RECONVERGENT B0, `(.L_x_464) ;  /* 0x00000a2000007945 */ /* 0x000fe20003800200 */
[----:B---3--:R-:W-:-:S06]  /*4860*/  ULEA UR6, UR7, UR6, 0x18 ;  /* 0x0000000607067291 */ /* 0x008fcc000f8ec0ff */
[----:B01----:R-:W-:-:S05]  /*4870*/  MOV R3, UR6 ;  /* 0x0000000600037c02 */ /* 0x003fca0008000f00 */
[----:B------:R-:W0:Y:S02]  /*4880*/  LDS.U8 R0, [R3+0x36] ;  /* 0x0000360003007984 */ /* 0x000e240000000000 */
[----:B0-----:R-:W-:-:S04]  /*4890*/  ISETP.NE.AND P0, PT, R0, RZ, PT ;  /* 0x000000ff0000720c */ /* 0x001fc80003f05270 */
[----:B------:R-:W-:-:S13]  /*48a0*/  ISETP.NE.OR P0, PT, R4, RZ, !P0 ;  /* 0x000000ff0400720c */ /* 0x000fda0004705670 */
[----:B------:R-:W-:Y:S05]  /*48b0*/  @P0 BRA `(.L_x_465) ;  /* 0x00000008006c0947 */ /* 0x000fea0003800000 */
[----:B------:R-:W0:Y:S02]  /*48c0*/  LDCU UR6, c[0x0][0x390] ;  /* 0x00007200ff0677ac */ /* 0x000e240008000800 */
[----:B0-----:R-:W-:-:S04]  /*48d0*/  MOV R0, UR6 ;  /* 0x0000000600007c02 */ /* 0x001fc80008000f00 */
[----:B------:R-:W-:-:S13]  /*48e0*/  ISETP.GE.AND P0, PT, R0, 0x1, PT ;  /* 0x000000010000780c */ /* 0x000fda0003f06270 */
[----:B------:R-:W-:Y:S05]  /*48f0*/  @!P0 BRA `(.L_x_466) ;  /* 0x00000008003c8947 */ /* 0x000fea0003800000 */
[----:B------:R-:W-:Y:S01]  /*4900*/  ISETP.GE.U32.AND P0, PT, R0, 0x4, PT ;  /* 0x000000040000780c */ /* 0x000fe20003f06070 */
[----:B------:R-:W-:-:S12]  /*4910*/  IMAD.MOV.U32 R9, RZ, RZ, RZ ;  /* 0x000000ffff097224 */ /* 0x000fd800078e00ff */
[----:B------:R-:W-:Y:S05]  /*4920*/  @!P0 BRA `(.L_x_467) ;  /* 0x00000004003c8947 */ /* 0x000fea0003800000 */
[----:B------:R-:W0:Y:S01]  /*4930*/  LDC R0, c[0x0][0x390] ;  /* 0x0000e400ff007b82 */ /* 0x000e220000000800 */
[----:B--2---:R-:W-:-:S07]  /*4940*/  HFMA2 R11, -RZ, RZ, 0, 0 ;  /* 0x00000000ff0b7431 */ /* 0x004fce00000001ff */
[----:B------:R-:W1:Y:S02]  /*4950*/  LDC.64 R2, c[0x0][0x3b0] ;  /* 0x0000ec00ff027b82 */ /* 0x000e640000000a00 */
.L_x_476:
[----:B-1----:R-:W4:Y:S01]  /*4960*/  LDG.E.64 R8, desc[UR8][R2.64+0x38] ;  /* 0x0000380802087981 */ /* 0x002f22000c1e1b00 */
[----:B0-----:R-:W-:-:S04]  /*4970*/  IMAD R15, R0, UR11, R11 ;  /* 0x0000000b000f7c24 */ /* 0x001fc8000f8e020b */
[----:B----4-:R-:W-:-:S05]  /*4980*/  IMAD.WIDE.U32 R12, R15, 0x4, R8 ;  /* 0x000000040f0c7825 */ /* 0x010fca00078e0008 */
[----:B------:R-:W2:Y:S01]  /*4990*/  LD.E R10, desc[UR8][R12.64] ;  /* 0x000000080c0a7980 */ /* 0x000ea2000c101900 */
[----:B------:R-:W-:Y:S01]  /*49a0*/  BSSY.RECONVERGENT B1, `(.L_x_468) ;  /* 0x000000f000017945 */ /* 0x000fe20003800200 */
[----:B------:R-:W-:Y:S02]  /*49b0*/  IADD3 R21, PT, PT, R15, 0x1, RZ ;  /* 0x000000010f157810 */ /* 0x000fe40007ffe0ff */
[----:B--2---:R-:W-:-:S13]  /*49c0*/  ISETP.GE.AND P0, PT, R10, 0x1, PT ;  /* 0x000000010a00780c */ /* 0x004fda0003f06270 */
[----:B------:R-:W-:Y:S05]  /*49d0*/  @!P0 BRA `(.L_x_469) ;  /* 0x00000000002c8947 */ /* 0x000fea0003800000 */
[----:B------:R-:W0:Y:S01]  /*49e0*/  S2UR UR7, SR_CgaCtaId ;  /* 0x00000000000779c3 */ /* 0x000e220000008800 */
[----:B------:R-:W-:Y:S02]  /*49f0*/  UMOV UR6, 0x400 ;  /* 0x0000040000067882 */ /* 0x000fe40000000000 */
[----:B0-----:R-:W-:-:S09]  /*4a00*/  ULEA UR6, UR7, UR6, 0x18 ;  /* 0x0000000607067291 */ /* 0x001fd2000f8ec0ff */
[----:B------:R-:W0:Y:S04]  /*4a10*/  LDS.64 R16, [UR6+0x10] ;  /* 0x00001006ff107984 */ /* 0x000e280008000a00 */
[----:B------:R-:W1:Y:S01]  /*4a20*/  LDS R19, [UR6+0x30] ;  /* 0x00003006ff137984 */ /* 0x000e620008000800 */
[----:B0-----:R-:W-:-:S06]  /*4a30*/  IMAD.WIDE.U32 R16, R11, 0x4, R16 ;  /* 0x000000040b107825 */ /* 0x001fcc00078e0010 */
[----:B------:R-:W1:Y:S02]  /*4a40*/  LD.E R16, desc[UR8][R16.64] ;  /* 0x0000000810107980 */ /* 0x000e64000c101900 */
[----:B-1----:R-:W-:-:S13]  /*4a50*/  ISETP.NE.AND P0, PT, R16, R19, PT ;  /* 0x000000131000720c */ /* 0x002fda0003f05270 */
[----:B------:R-:W-:-:S05]  /*4a60*/  @!P0 VIADD R19, R10, 0xffffffff ;  /* 0xffffffff0a138836 */ /* 0x000fca0000000000 */
[----:B------:R0:W-:Y:S04]  /*4a70*/  @!P0 ST.E desc[UR8][R12.64], R19 ;  /* 0x000000130c008985 */ /* 0x0001e8000c101908 */
[----:B------:R0:W5:Y:S02]  /*4a80*/  @!P0 LDG.E.64 R8, desc[UR8][R2.64+0x38] ;  /* 0x0000380802088981 */ /* 0x000164000c1e1b00 */
.L_x_469:
[----:B------:R-:W-:Y:S05]  /*4a90*/  BSYNC.RECONVERGENT B1 ;  /* 0x0000000000017941 */ /* 0x000fea0003800200 */
.L_x_468:
[----:B0----5:R-:W-:-:S05]  /*4aa0*/  IMAD.WIDE.U32 R12, R21, 0x4, R8 ;  /* 0x00000004150c7825 */ /* 0x021fca00078e0008 */
        /* <DEDUP_REMOVED lines=13> */
[----:B------:R-:W-:-:S05]  /*4b80*/  @!P0 IADD3 R19, PT, PT, R10, -0x1, RZ ;  /* 0xffffffff0a138810 */ /* 0x000fca0007ffe0ff */
[----:B------:R0:W-:Y:S04]  /*4b90*/  @!P0 ST.E desc[UR8][R12.64], R19 ;  /* 0x000000130c008985 */ /* 0x0001e8000c101908 */
[----:B------:R0:W5:Y:S02]  /*4ba0*/  @!P0 LDG.E.64 R8, desc[UR8][R2.64+0x38] ;  /* 0x0000380802088981 */ /* 0x000164000c1e1b00 */
.L_x_471:
[----:B------:R-:W-:Y:S05]  /*4bb0*/  BSYNC.RECONVERGENT B1 ;  /* 0x0000000000017941 */ /* 0x000fea0003800200 */
.L_x_470:
[----:B0----5:R-:W-:-:S05]  /*4bc0*/  IMAD.WIDE.U32 R12, R21, 0x4, R8 ;  /* 0x00000004150c7825 */ /* 0x021fca00078e0008 */
[----:B------:R-:W2:Y:S01]  /*4bd0*/  LD.E R10, desc[UR8][R12.64] ;  /* 0x000000080c0a7980 */ /* 0x000ea2000c101900 */
[----:B------:R-:W-:Y:S01]  /*4be0*/  BSSY.RECONVERGENT B1, `(.L_x_472) ;  /* 0x000000f000017945 */ /* 0x000fe20003800200 */
[----:B------:R-:W-:Y:S01]  /*4bf0*/  VIADD R19, R15, 0x3 ;  /* 0x000000030f137836 */ /* 0x000fe20000000000 */
        /* <DEDUP_REMOVED lines=13> */
.L_x_473:
[----:B------:R-:W-:Y:S05]  /*4cd0*/  BSYNC.RECONVERGENT B1 ;  /* 0x0000000000017941 */ /* 0x000fea0003800200 */
.L_x_472:
[----:B-----5:R-:W-:-:S05]  /*4ce0*/  IMAD.WIDE.U32 R8, R19, 0x4, R8 ;  /* 0x0000000413087825 */ /* 0x020fca00078e0008 */
[----:B------:R-:W2:Y:S01]  /*4cf0*/  LD.E R10, desc[UR8][R8.64] ;  /* 0x00000008080a7980 */ /* 0x000ea2000c101900 */
[----:B------:R-:W-:Y:S01]  /*4d00*/  BSSY.RECONVERGENT B1, `(.L_x_474) ;  /* 0x000000d000017945 */ /* 0x000fe20003800200 */
[----:B--2---:R-:W-:-:S13]  /*4d10*/  ISETP.GE.AND P0, PT, R10, 0x1, PT ;  /* 0x000000010a00780c */ /* 0x004fda0003f06270 */
[----:B------:R-:W-:Y:S05]  /*4d20*/  @!P0 BRA `(.L_x_475) ;  /* 0x0000000000288947 */ /* 0x000fea0003800000 */
[----:B------:R-:W1:Y:S01]  /*4d30*/  S2UR UR7, SR_CgaCtaId ;  /* 0x00000000000779c3 */ /* 0x000e620000008800 */
[----:B------:R-:W-:Y:S02]  /*4d40*/  UMOV UR6, 0x400 ;  /* 0x0000040000067882 */ /* 0x000fe40000000000 */
[----:B-1----:R-:W-:-:S09]  /*4d50*/  ULEA UR6, UR7, UR6, 0x18 ;  /* 0x0000000607067291 */ /* 0x002fd2000f8ec0ff */
[----:B0-----:R-:W0:Y:S04]  /*4d60*/  LDS.64 R12, [UR6+0x10] ;  /* 0x00001006ff0c7984 */ /* 0x001e280008000a00 */
[----:B------:R-:W1:Y:S01]  /*4d70*/  LDS R15, [UR6+0x30] ;  /* 0x00003006ff0f7984 */ /* 0x000e620008000800 */
[----:B0-----:R-:W-:-:S06]  /*4d80*/  IMAD.WIDE.U32 R12, R11, 0x4, R12 ;  /* 0x000000040b0c7825 */ /* 0x001fcc00078e000c */
[----:B------:R-:W1:Y:S02]  /*4d90*/  LD.E R12, desc[UR8][R12.64+0xc] ;  /* 0x00000c080c0c7980 */ /* 0x000e64000c101900 */
[----:B-1----:R-:W-:-:S13]  /*4da0*/  ISETP.NE.AND P0, PT, R12, R15, PT ;  /* 0x0000000f0c00720c */ /* 0x002fda0003f05270 */
[----:B------:R-:W-:-:S05]  /*4db0*/  @!P0 IADD3 R15, PT, PT, R10, -0x1, RZ ;  /* 0xffffffff0a0f8810 */ /* 0x000fca0007ffe0ff */
[----:B------:R1:W-:Y:S02]  /*4dc0*/  @!P0 ST.E desc[UR8][R8.64], R15 ;  /* 0x0000000f08008985 */ /* 0x0003e4000c101908 */
.L_x_475:
[----:B------:R-:W-:Y:S05]  /*4dd0*/  BSYNC.RECONVERGENT B1 ;  /* 0x0000000000017941 */ /* 0x000fea0003800200 */
.L_x_474:
[----:B------:R-:W-:-:S05]  /*4de0*/  VIADD R11, R11, 0x4 ;  /* 0x000000040b0b7836 */ /* 0x000fca0000000000 */
[----:B------:R-:W-:-:S13]  /*4df0*/  ISETP.NE.AND P0, PT, R11, UR5, PT ;  /* 0x000000050b007c0c */ /* 0x000fda000bf05270 */
[----:B------:R-:W-:Y:S05]  /*4e00*/  @P0 BRA `(.L_x_476) ;  /* 0xfffffff800d40947 */ /* 0x000fea000383ffff */
[----:B-1----:R-:W-:-:S07]  /*4e10*/  MOV R9, UR5 ;  /* 0x0000000500097c02 */ /* 0x002fce0008000f00 */
.L_x_467:
[----:B------:R-:W-:Y:S01]  /*4e20*/  UISETP.NE.AND UP0, UPT, UR12, URZ, UPT ;  /* 0x000000ff0c00728c */ /* 0x000fe2000bf05270 */
[----:B------:R-:W-:Y:S08]  /*4e30*/  BSSY.RECONVERGENT B1, `(.L_x_466) ;  /* 0x000003b000017945 */ /* 0x000ff00003800200 */
[----:B------:R-:W-:Y:S05]  /*4e40*/  BRA.U !UP0, `(.L_x_477) ;  /* 0x0000000108e47547 */ /* 0x000fea000b800000 */
[----:B0-----:R-:W2:Y:S02]  /*4e50*/  LDC.64 R2, c[0x0][0x3b0] ;  /* 0x0000ec00ff027b82 */ /* 0x001ea40000000a00 */
[----:B--2---:R-:W4:Y:S01]  /*4e60*/  LDG.E.64 R10, desc[UR8][R2.64+0x38] ;  /* 0x00003808020a7981 */ /* 0x004f22000c1e1b00 */
[----:B------:R-:W-:-:S04]  /*4e70*/  IMAD R0, R0, UR11, R9 ;  /* 0x0000000b00007c24 */ /* 0x000fc8000f8e0209 */
[----:B----4-:R-:W-:-:S05]  /*4e80*/  IMAD.WIDE.U32 R12, R0, 0x4, R10 ;  /* 0x00000004000c7825 */ /* 0x010fca00078e000a */
[----:B------:R-:W2:Y:S01]  /*4e90*/  LD.E R8, desc[UR8][R12.64] ;  /* 0x000000080c087980 */ /* 0x000ea2000c101900 */
[----:B------:R-:W-:Y:S01]  /*4ea0*/  BSSY.RECONVERGENT B2, `(.L_x_478) ;  /* 0x000000d000027945 */ /* 0x000fe20003800200 */
        /* <DEDUP_REMOVED lines=11> */
[----:B------:R0:W-:Y:S02]  /*4f60*/  @!P0 ST.E desc[UR8][R12.64], R15 ;  /* 0x0000000f0c008985 */ /* 0x0001e4000c101908 */
.L_x_479:
[----:B------:R-:W-:Y:S05]  /*4f70*/  BSYNC.RECONVERGENT B2 ;  /* 0x0000000000027941 */ /* 0x000fea0003800200 */
.L_x_478:
[----:B------:R-:W-:-:S09]  /*4f80*/  UISETP.NE.AND UP0, UPT, UR12, 0x1, UPT ;  /* 0x000000010c00788c */ /* 0x000fd2000bf05270 */
[----:B------:R-:W-:Y:S05]  /*4f90*/  BRA.U !UP0, `(.L_x_477) ;  /* 0x0000000108907547 */ /* 0x000fea000b800000 */
[----:B------:R-:W2:Y:S01]  /*4fa0*/  LDG.E.64 R10, desc[UR8][R2.64+0x38] ;  /* 0x00003808020a7981 */ /* 0x000ea2000c1e1b00 */
[----:B0-----:R-:W-:-:S04]  /*4fb0*/  VIADD R13, R0, 0x1 ;  /* 0x00000001000d7836 */ /* 0x001fc80000000000 */
[----:B--2---:R-:W-:-:S05]  /*4fc0*/  IMAD.WIDE.U32 R12, R13, 0x4, R10 ;  /* 0x000000040d0c7825 */ /* 0x004fca00078e000a */
        /* <DEDUP_REMOVED lines=14> */
.L_x_481:
[----:B------:R-:W-:Y:S05]  /*50b0*/  BSYNC.RECONVERGENT B2 ;  /* 0x0000000000027941 */ /* 0x000fea0003800200 */
.L_x_480:
[----:B------:R-:W-:-:S09]  /*50c0*/  UISETP.NE.AND UP0, UPT, UR12, 0x2, UPT ;  /* 0x000000020c00788c */ /* 0x000fd2000bf05270 */
[----:B------:R-:W-:Y:S05]  /*50d0*/  BRA.U !UP0, `(.L_x_477) ;  /* 0x0000000108407547 */ /* 0x000fea000b800000 */
[----:B------:R-:W2:Y:S01]  /*50e0*/  LDG.E.64 R2, desc[UR8][R2.64+0x38] ;  /* 0x0000380802027981 */ /* 0x000ea2000c1e1b00 */
[----:B------:R-:W-:-:S05]  /*50f0*/  IADD3 R11, PT, PT, R0, 0x2, RZ ;  /* 0x00000002000b7810 */ /* 0x000fca0007ffe0ff */
[----:B--2---:R-:W-:-:S05]  /*5100*/  IMAD.WIDE.U32 R10, R11, 0x4, R2 ;  /* 0x000000040b0a7825 */ /* 0x004fca00078e0002 */
[----:B------:R-:W2:Y:S02]  /*5110*/  LD.E R0, desc[UR8][R10.64] ;  /* 0x000000080a007980 */ /* 0x000ea4000c101900 */
[----:B--2---:R-:W-:-:S13]  /*5120*/  ISETP.GE.AND P0, PT, R0, 0x1, PT ;  /* 0x000000010000780c */ /* 0x004fda0003f06270 */
[----:B------:R-:W-:Y:S05]  /*5130*/  @!P0 BRA `(.L_x_477) ;  /* 0x0000000000288947 */ /* 0x000fea0003800000 */
[----:B------:R-:W1:Y:S01]  /*5140*/  S2UR UR7, SR_CgaCtaId ;  /* 0x00000000000779c3 */ /* 0x000e620000008800 */
[----:B------:R-:W-:Y:S02]  /*5150*/  UMOV UR6, 0x400 ;  /* 0x0000040000067882 */ /* 0x000fe40000000000 */
[----:B-1----:R-:W-:-:S09]  /*5160*/  ULEA UR6, UR7, UR6, 0x18 ;  /* 0x0000000607067291 */ /* 0x002fd2000f8ec0ff */
[----:B------:R-:W1:Y:S02]  /*5170*/  LDS.64 R2, [UR6+0x10] ;  /* 0x00001006ff027984 */ /* 0x000e640008000a00 */
[----:B-1----:R-:W-:Y:S02]  /*5180*/  IMAD.WIDE.U32 R2, R9, 0x4, R2 ;  /* 0x0000000409027825 */ /* 0x002fe400078e0002 */
[----:B------:R-:W1:Y:S04]  /*5190*/  LDS R9, [UR6+0x30] ;  /* 0x00003006ff097984 */ /* 0x000e680008000800 */
[----:B------:R-:W1:Y:S02]  /*51a0*/  LD.E R2, desc[UR8][R2.64+0x8] ;  /* 0x0000080802027980 */ /* 0x000e64000c101900 */
[----:B-1----:R-:W-:-:S13]  /*51b0*/  ISETP.NE.AND P0, PT, R2, R9, PT ;  /* 0x000000090200720c */ /* 0x002fda0003f05270 */
[----:B------:R-:W-:-:S05]  /*51c0*/  @!P0 VIADD R9, R0, 0xffffffff ;  /* 0xffffffff00098836 */ /* 0x000fca0000000000 */
[----:B------:R1:W-:Y:S02]  /*51d0*/  @!P0 ST.E desc[UR8][R10.64], R9 ;  /* 0x000000090a008985 */ /* 0x0003e4000c101908 */
.L_x_477:
[----:B------:R-:W-:Y:S05]  /*51e0*/  BSYNC.RECONVERGENT B1 ;  /* 0x0000000000017941 */ /* 0x000fea0003800200 */
.L_x_466:
[----:B------:R-:W3:Y:S01]  /*51f0*/  S2UR UR7, SR_CgaCtaId ;  /* 0x00000000000779c3 */ /* 0x000ee20000008800 */
[----:B------:R-:W-:Y:S02]  /*5200*/  UMOV UR6, 0x400 ;  /* 0x0000040000067882 */ /* 0x000fe40000000000 */
[----:B---3--:R-:W-:-:S06]  /*5210*/  ULEA UR6, UR7, UR6, 0x18 ;  /* 0x0000000607067291 */ /* 0x008fcc000f8ec0ff */
[----:B0-----:R-:W-:-:S05]  /*5220*/  MOV R3, UR6 ;  /* 0x0000000600037c02 */ /* 0x001fca0008000f00 */
[----:B------:R-:W0:Y:S04]  /*5230*/  LDS R0, [R3+0x30] ;  /* 0x0000300003007984 */ /* 0x000e280000000800 */
[----:B------:R3:W-:Y:S01]  /*5240*/  STS.U8 [R3+0x36], RZ ;  /* 0x000036ff03007388 */ /* 0x0007e20000000000 */
[----:B0-----:R-:W-:-:S05]  /*5250*/  IADD3 R0, PT, PT, R0, 0x1, RZ ;  /* 0x0000000100007810 */ /* 0x001fca0007ffe0ff */
[----:B------:R3:W-:Y:S02]  /*5260*/  STS [R3+0x30], R0 ;  /* 0x0000300003007388 */ /* 0x0007e40000000800 */
.L_x_465:
[----:B------:R-:W-:Y:S05]  /*5270*/  BSYNC.RECONVERGENT B0 ;  /* 0x0000000000007941 */ /* 0x000fea0003800200 */
.L_x_464:
[----:B------:R-:W-:Y:S06]  /*5280*/  BAR.SYNC.DEFER_BLOCKING 0x0 ;  /* 0x0000000000007b1d */ /* 0x000fec0000010000 */
[----:B------:R-:W3:Y:S02]  /*5290*/  LDS R2, [R3+0x30] ;  /* 0x0000300003027984 */ /* 0x000ee40000000800 */
[C---:B---3--:R-:W-:Y:S01]  /*52a0*/  VIADD R0, R2.reuse, 0xffffffff ;  /* 0xffffffff02007836 */ /* 0x048fe20000000000 */
[----:B------:R-:W-:-:S04]  /*52b0*/  ISETP.GT.AND P0, PT, R2, 0x1, PT ;  /* 0x000000010200780c */ /* 0x000fc80003f04270 */
[----:B------:R3:W-:Y:S09]  /*52c0*/  STS [R3+0x30], R0 ;  /* 0x0000300003007388 */ /* 0x0007f20000000800 */
[----:B------:R-:W-:Y:S05]  /*52d0*/  @P0 BRA `(.L_x_482) ;  /* 0xffffffe400840947 */ /* 0x000fea000383ffff */
.L_x_438:
[----:B------:R-:W0:Y:S02]  /*52e0*/  LDCU UR6, c[0x0][0x390] ;  /* 0x00007200ff0677ac */ /* 0x000e240008000800 */
[----:B0-----:R-:W-:-:S13]  /*52f0*/  ISETP.GE.AND P0, PT, R4, UR6, PT ;  /* 0x0000000604007c0c */ /* 0x001fda000bf06270 */
[----:B------:R-:W-:Y:S05]  /*5300*/  @P0 BRA `(.L_x_483) ;  /* 0x0000000400440947 */ /* 0x000fea0003800000 */
[----:B-1--4-:R-:W0:Y:S01]  /*5310*/  LDC R13, c[0x0][0x390] ;  /* 0x0000e400ff0d7b82 */ /* 0x012e220000000800 */
[----:B------:R-:W-:Y:S01]  /*5320*/  BSSY.RECONVERGENT B0, `(.L_x_484) ;  /* 0x000000c000007945 */ /* 0x000fe20003800200 */
[----:B---3--:R-:W-:-:S06]  /*5330*/  MOV R0, R4 ;  /* 0x0000000400007202 */ /* 0x008fcc0000000f00 */
[----:B------:R-:W1:Y:S02]  /*5340*/  LDC.64 R8, c[0x0][0x3b0] ;  /* 0x0000ec00ff087b82 */ /* 0x000e640000000a00 */
.L_x_485:
[----:B-1----:R-:W3:Y:S01]  /*5350*/  LDG.E.64 R2, desc[UR8][R8.64+0x10] ;  /* 0x0000100808027981 */ /* 0x002ee2000c1e1b00 */
[----:B0-2---:R-:W-:-:S04]  /*5360*/  IMAD R11, R13, UR11, R0 ;  /* 0x0000000b0d0b7c24 */ /* 0x005fc8000f8e0200 */
[----:B---3--:R-:W-:-:S05]  /*5370*/  IMAD.WIDE.U32 R2, R11, 0x4, R2 ;  /* 0x000000040b027825 */ /* 0x008fca00078e0002 */
[----:B------:R-:W2:Y:S01]  /*5380*/  LD.E R10, desc[UR8][R2.64] ;  /* 0x00000008020a7980 */ /* 0x000ea2000c101900 */
[----:B------:R-:W-:Y:S02]  /*5390*/  IADD3 R0, PT, PT, R0, UR10, RZ ;  /* 0x0000000a00007c10 */ /* 0x000fe4000fffe0ff */
[----:B--2---:R-:W-:-:S13]  /*53a0*/  FSETP.GEU.AND P0, PT, R10, RZ, PT ;  /* 0x000000ff0a00720b */ /* 0x004fda0003f0e000 */
[----:B------:R3:W-:Y:S01]  /*53b0*/  @!P0 ST.E desc[UR8][R2.64], RZ ;  /* 0x000000ff02008985 */ /* 0x0007e2000c101908 */
[----:B------:R-:W-:-:S13]  /*53c0*/  ISETP.GE.AND P0, PT, R0, R13, PT ;  /* 0x0000000d0000720c */ /* 0x000fda0003f06270 */
[----:B---3--:R-:W-:Y:S05]  /*53d0*/  @!P0 BRA `(.L_x_485) ;  /* 0xfffffffc00dc8947 */ /* 0x008fea000383ffff */
[----:B------:R-:W-:Y:S05]  /*53e0*/  BSYNC.RECONVERGENT B0 ;  /* 0x0000000000007941 */ /* 0x000fea0003800200 */
.L_x_484:
[----:B------:R-:W0:Y:S01]  /*53f0*/  LDC R0, c[0x0][0x390] ;  /* 0x0000e400ff007b82 */ /* 0x000e220000000800 */
[----:B------:R-:W-:Y:S01]  /*5400*/  BSSY B0, `(.L_x_486) ;  /* 0x000001f000007945 */ /* 0x000fe20003800000 */
[----:B------:R-:W-:-:S06]  /*5410*/  IMAD.MOV.U32 R17, RZ, RZ, R4 ;  /* 0x000000ffff117224 */ /* 0x000fcc00078e0004 */
[----:B------:R-:W1:Y:S02]  /*5420*/  LDC.64 R2, c[0x0][0x380] ;  /* 0x0000e000ff027b82 */ /* 0x000e640000000a00 */
.L_x_489:
        /* <DEDUP_REMOVED lines=15> */
[----:B------:R-:W0:Y:S02]  /*5520*/  LDS.64 R10, [UR6+0x20] ;  /* 0x00002006ff0a7984 */ /* 0x000e240008000a00 */
[----:B0-----:R-:W-:-:S06]  /*5530*/  IMAD.WIDE R10, R17, 0x4, R10 ;  /* 0x00000004110a7825 */ /* 0x001fcc00078e020a */
[----:B------:R-:W3:Y:S01]  /*5540*/  LD.E R11, desc[UR8][R10.64] ;  /* 0x000000080a0b7980 */ /* 0x000ee2000c101900 */
[----:B--2---:R-:W-:-:S06]  /*5550*/  IMAD.WIDE.U32 R8, R13, 0x4, R8 ;  /* 0x000000040d087825 */ /* 0x004fcc00078e0008 */
[----:B------:R-:W3:Y:S01]  /*5560*/  LD.E R8, desc[UR8][R8.64] ;  /* 0x0000000808087980 */ /* 0x000ee2000c101900 */
[----:B-1----:R-:W-:-:S04]  /*5570*/  IMAD.WIDE R12, R17, 0x4, R2 ;  /* 0x00000004110c7825 */ /* 0x002fc800078e0202 */
[----:B---3--:R-:W-:-:S05]  /*5580*/  FADD R19, R8, -R11 ;  /* 0x8000000b08137221 */ /* 0x008fca0000000000 */
[----:B------:R2:W-:Y:S02]  /*5590*/  REDG.E.ADD.F32.FTZ.RN.STRONG.GPU desc[UR8][R12.64], R19 ;  /* 0x000000130c0079a6 */ /* 0x0005e4000c12f308 */
.L_x_488:
[----:B------:R-:W-:Y:S05]  /*55a0*/  BSYNC.RECONVERGENT B1 ;  /* 0x0000000000017941 */ /* 0x000fea0003800200 */
.L_x_487:
[----:B------:R-:W3:Y:S01]  /*55b0*/  LDCU UR6, c[0x0][0x390] ;  /* 0x00007200ff0677ac */ /* 0x000ee20008000800 */
[----:B------:R-:W-:-:S04]  /*55c0*/  IADD3 R17, PT, PT, R17, UR10, RZ ;  /* 0x0000000a11117c10 */ /* 0x000fc8000fffe0ff */
[----:B---3--:R-:W-:-:S13]  /*55d0*/  ISETP.GE.AND P0, PT, R17, UR6, PT ;  /* 0x0000000611007c0c */ /* 0x008fda000bf06270 */
[----:B------:R-:W-:Y:S05]  /*55e0*/  @!P0 BRA `(.L_x_489) ;  /* 0xfffffffc00908947 */ /* 0x000fea000383ffff */
[----:B------:R-:W-:Y:S05]  /*55f0*/  BSYNC B0 ;  /* 0x0000000000007941 */ /* 0x000fea0003800000 */
.L_x_486:
[----:B------:R-:W3:Y:S01]  /*5600*/  S2UR UR7, SR_CgaCtaId ;  /* 0x00000000000779c3 */ /* 0x000ee20000008800 */
[----:B------:R-:W-:Y:S01]  /*5610*/  UMOV UR6, 0x400 ;  /* 0x0000040000067882 */ /* 0x000fe20000000000 */
[----:B------:R-:W-:-:S06]  /*5620*/  MOV R7, R4 ;  /* 0x0000000400077202 */ /* 0x000fcc0000000f00 */
[----:B0-----:R-:W0:Y:S08]  /*5630*/  LDC R0, c[0x0][0x390] ;  /* 0x0000e400ff007b82 */ /* 0x001e300000000800 */
[----:B-1----:R-:W1:Y:S01]  /*5640*/  LDC.64 R2, c[0x0][0x3b0] ;  /* 0x0000ec00ff027b82 */ /* 0x002e620000000a00 */
[----:B---3--:R-:W-:-:S06]  /*5650*/  ULEA UR6, UR7, UR6, 0x18 ;  /* 0x0000000607067291 */ /* 0x008fcc000f8ec0ff */
[----:B------:R-:W-:-:S07]  /*5660*/  IMAD.U32 R14, RZ, RZ, UR6 ;  /* 0x00000006ff0e7e24 */ /* 0x000fce000f8e00ff */
.L_x_492:
[----:B01----:R-:W3:Y:S01]  /*5670*/  LDG.E.64 R8, desc[UR8][R2.64+0x8] ;  /* 0x0000080802087981 */ /* 0x003ee2000c1e1b00 */
[----:B0-----:R-:W-:-:S03]  /*5680*/  IMAD R15, R0, UR11, R7 ;  /* 0x0000000b000f7c24 */ /* 0x001fc6000f8e0207 */
[----:B------:R-:W0:Y:S01]  /*5690*/  LDS.64 R10, [R14+0x18] ;  /* 0x000018000e0a7984 */ /* 0x000e220000000a00 */
[----:B---3--:R-:W-:-:S06]  /*56a0*/  IMAD.WIDE.U32 R8, R15, 0x8, R8 ;  /* 0x000000080f087825 */ /* 0x008fcc00078e0008 */
        /* <DEDUP_REMOVED lines=19> */
.L_x_491:
[----:B------:R-:W-:Y:S05]  /*57e0*/  BSYNC.RECONVERGENT B0 ;  /* 0x0000000000007941 */ /* 0x000fea0003800200 */
.L_x_490:
[----:B------:R-:W-:-:S04]  /*57f0*/  IADD3 R7, PT, PT, R7, UR10, RZ ;  /* 0x0000000a07077c10 */ /* 0x000fc8000fffe0ff */
[----:B------:R-:W-:-:S13]  /*5800*/  ISETP.GE.AND P0, PT, R7, R0, PT ;  /* 0x000000000700720c */ /* 0x000fda0003f06270 */
[----:B------:R-:W-:Y:S05]  /*5810*/  @!P0 BRA `(.L_x_492) ;  /* 0xfffffffc00948947 */ /* 0x000fea000383ffff */
.L_x_483:
[----:B------:R-:W-:Y:S05]  /*5820*/  WARPSYNC.ALL ;  /* 0x0000000000007948 */ /* 0x000fea0003800000 */
[----:B------:R-:W-:Y:S06]  /*5830*/  BAR.SYNC.DEFER_BLOCKING 0x0 ;  /* 0x0000000000007b1d */ /* 0x000fec0000010000 */
[----:B------:R-:W-:Y:S05]  /*5840*/  BRA `(.L_x_342) ;  /* 0x00000010006c7947 */ /* 0x000fea0003800000 */
.L_x_340:
[----:B------:R-:W2:Y:S02]  /*5850*/  LDCU UR6, c[0x0][0x390] ;  /* 0x00007200ff0677ac */ /* 0x000ea40008000800 */
[----:B--2---:R-:W-:-:S13]  /*5860*/  ISETP.GE.AND P0, PT, R4, UR6, PT ;  /* 0x0000000604007c0c */ /* 0x004fda000bf06270 */
[----:B------:R-:W-:Y:S05]  /*5870*/  @P0 BRA `(.L_x_493) ;  /* 0x0000000000e80947 */ /* 0x000fea0003800000 */
[----:B0-----:R-:W0:Y:S01]  /*5880*/  LDC.64 R10, c[0x0][0x380] ;  /* 0x0000e000ff0a7b82 */ /* 0x001e220000000a00 */
[----:B------:R-:W-:Y:S01]  /*5890*/  BSSY B0, `(.L_x_494) ;  /* 0x0000014000007945 */ /* 0x000fe20003800000 */
[----:B-1----:R-:W-:-:S07]  /*58a0*/  IMAD.MOV.U32 R13, RZ, RZ, R4 ;  /* 0x000000ffff0d7224 */ /* 0x002fce00078e0004 */
.L_x_497:
        /* <DEDUP_REMOVED lines=13> */
.L_x_496:
[----:B------:R-:W-:Y:S05]  /*5980*/  BSYNC.RECONVERGENT B1 ;  /* 0x0000000000017941 */ /* 0x000fea0003800200 */
.L_x_495:
[----:B------:R-:W2:Y:S01]  /*5990*/  LDCU UR6, c[0x0][0x390] ;  /* 0x00007200ff0677ac */ /* 0x000ea20008000800 */
[----:B------:R-:W-:-:S04]  /*59a0*/  IADD3 R13, PT, PT, R13, UR10, RZ ;  /* 0x0000000a0d0d7c10 */ /* 0x000fc8000fffe0ff */
[----:B--2---:R-:W-:-:S13]  /*59b0*/  ISETP.GE.AND P0, PT, R13, UR6, PT ;  /* 0x000000060d007c0c */ /* 0x004fda000bf06270 */
[----:B------:R-:W-:Y:S05]  /*59c0*/  @!P0 BRA `(.L_x_497) ;  /* 0xfffffffc00b88947 */ /* 0x000fea000383ffff */
[----:B------:R-:W-:Y:S05]  /*59d0*/  BSYNC B0 ;  /* 0x0000000000007941 */ /* 0x000fea0003800000 */
.L_x_494:
[----:B-1----:R-:W-:-:S07]  /*59e0*/  MOV R15, R4 ;  /* 0x00000004000f7202 */ /* 0x002fce0000000f00 */
.L_x_501:
[----:B------:R-:W-:Y:S01]  /*59f0*/  ISETP.NE.AND P0, PT, R15, R7, PT ;  /* 0x000000070f00720c */ /* 0x000fe20003f05270 */
[----:B------:R-:W-:-:S12]  /*5a00*/  BSSY.RECONVERGENT B0, `(.L_x_498) ;  /* 0x000001a000007945 */ /* 0x000fd80003800200 */
[----:B01----:R-:W-:Y:S05]  /*5a10*/  @P0 BRA `(.L_x_499) ;  /* 0x0000000000340947 */ /* 0x003fea0003800000 */
[----:B------:R-:W1:Y:S01]  /*5a20*/  S2UR UR7, SR_CgaCtaId ;  /* 0x00000000000779c3 */ /* 0x000e620000008800 */
[----:B------:R-:W-:Y:S01]  /*5a30*/  UMOV UR6, 0x400 ;  /* 0x0000040000067882 */ /* 0x000fe20000000000 */
[----:B0-----:R-:W-:Y:S01]  /*5a40*/  HFMA2 R10, -RZ, RZ, 0, 5.9604644775390625e-08 ;  /* 0x00000001ff0a7431 */ /* 0x001fe200000001ff */
[----:B------:R-:W-:Y:S01]  /*5a50*/  MOV R11, 0x0 ;  /* 0x00000000000b7802 */ /* 0x000fe20000000f00 */
[----:B-1----:R-:W-:-:S06]  /*5a60*/  ULEA UR6, UR7, UR6, 0x18 ;  /* 0x0000000607067291 */ /* 0x002fcc000f8ec0ff */
[----:B------:R-:W-:-:S05]  /*5a70*/  IMAD.U32 R13, RZ, RZ, UR6 ;  /* 0x00000006ff0d7e24 */ /* 0x000fca000f8e00ff */
[----:B------:R-:W0:Y:S02]  /*5a80*/  LDS.64 R2, [R13+0x18] ;  /* 0x000018000d027984 */ /* 0x000e240000000a00 */
[----:B0-----:R-:W-:-:S05]  /*5a90*/  IMAD.WIDE R2, R7, 0x8, R2 ;  /* 0x0000000807027825 */ /* 0x001fca00078e0202 */
[----:B------:R-:W-:Y:S04]  /*5aa0*/  ST.E.64 desc[UR8][R2.64], R10 ;  /* 0x0000000a02007985 */ /* 0x000fe8000c101b08 */
[----:B------:R-:W0:Y:S02]  /*5ab0*/  LDS.64 R8, [R13+0x10] ;  /* 0x000010000d087984 */ /* 0x000e240000000a00 */
[----:B0-----:R-:W-:-:S05]  /*5ac0*/  IMAD.WIDE R8, R7, 0x4, R8 ;  /* 0x0000000407087825 */ /* 0x001fca00078e0208 */
[----:B------:R0:W-:Y:S01]  /*5ad0*/  ST.E desc[UR8][R8.64], RZ ;  /* 0x000000ff08007985 */ /* 0x0001e2000c101908 */
[----:B------:R-:W-:Y:S05]  /*5ae0*/  BRA `(.L_x_500) ;  /* 0x00000000002c7947 */ /* 0x000fea0003800000 */
.L_x_499:
[----:B------:R-:W1:Y:S01]  /*5af0*/  S2UR UR7, SR_CgaCtaId ;  /* 0x00000000000779c3 */ /* 0x000e620000008800 */
[----:B------:R-:W-:Y:S01]  /*5b00*/  UMOV UR6, 0x400 ;  /* 0x0000040000067882 */ /* 0x000fe20000000000 */
[----:B0-----:R-:W-:Y:S01]  /*5b10*/  MOV R11, 0x7fffffff ;  /* 0x7fffffff000b7802 */ /* 0x001fe20000000f00 */
[----:B-1----:R-:W-:-:S06]  /*5b20*/  ULEA UR6, UR7, UR6, 0x18 ;  /* 0x0000000607067291 */ /* 0x002fcc000f8ec0ff */
[----:B------:R-:W-:-:S05]  /*5b30*/  IMAD.U32 R13, RZ, RZ, UR6 ;  /* 0x00000006ff0d7e24 */ /* 0x000fca000f8e00ff */
[----:B------:R-:W0:Y:S02]  /*5b40*/  LDS.64 R2, [R13+0x18] ;  /* 0x000018000d027984 */ /* 0x000e240000000a00 */
[----:B0-----:R-:W-:-:S05]  /*5b50*/  IMAD.WIDE R2, R15, 0x8, R2 ;  /* 0x000000080f027825 */ /* 0x001fca00078e0202 */
[----:B------:R-:W-:Y:S04]  /*5b60*/  ST.E.64 desc[UR8][R2.64], RZ ;  /* 0x000000ff02007985 */ /* 0x000fe8000c101b08 */
[----:B------:R-:W0:Y:S02]  /*5b70*/  LDS.64 R8, [R13+0x10] ;  /* 0x000010000d087984 */ /* 0x000e240000000a00 */
[----:B0-----:R-:W-:-:S05]  /*5b80*/  IMAD.WIDE R8, R15, 0x4, R8 ;  /* 0x000000040f087825 */ /* 0x001fca00078e0208 */
[----:B------:R1:W-:Y:S02]  /*5b90*/  ST.E desc[UR8][R8.64], R11 ;  /* 0x0000000b08007985 */ /* 0x0003e4000c101908 */
.L_x_500:
[----:B------:R-:W-:Y:S05]  /*5ba0*/  BSYNC.RECONVERGENT B0 ;  /* 0x0000000000007941 */ /* 0x000fea0003800200 */
.L_x_498:
[----:B------:R-:W2:Y:S01]  /*5bb0*/  LDS.64 R2, [R13+0x20] ;  /* 0x000020000d027984 */ /* 0x000ea20000000a00 */
[----:B------:R-:W3:Y:S01]  /*5bc0*/  LDCU UR6, c[0x0][0x390] ;  /* 0x00007200ff0677ac */ /* 0x000ee20008000800 */
[C---:B--2---:R-:W-:Y:S01]  /*5bd0*/  IMAD.WIDE R2, R15.reuse, 0x4, R2 ;  /* 0x000000040f027825 */ /* 0x044fe200078e0202 */
[----:B------:R-:W-:-:S04]  /*5be0*/  IADD3 R15, PT, PT, R15, UR10, RZ ;  /* 0x0000000a0f0f7c10 */ /* 0x000fc8000fffe0ff */
[----:B------:R2:W-:Y:S01]  /*5bf0*/  ST.E desc[UR8][R2.64], RZ ;  /* 0x000000ff02007985 */ /* 0x0005e2000c101908 */
[----:B---3--:R-:W-:-:S13]  /*5c00*/  ISETP.GE.AND P0, PT, R15, UR6, PT ;  /* 0x000000060f007c0c */ /* 0x008fda000bf06270 */
[----:B--2---:R-:W-:Y:S05]  /*5c10*/  @!P0 BRA `(.L_x_501) ;  /* 0xfffffffc00748947 */ /* 0x004fea000383ffff */
.L_x_493:
        /* <DEDUP_REMOVED lines=8> */
.L_x_513:
[----:B------:R-:W0:Y:S01]  /*5ca0*/  S2R R3, SR_CgaCtaId ;  /* 0x0000000000037919 */ /* 0x000e220000008800 */
[----:B------:R-:W-:Y:S01]  /*5cb0*/  BAR.SYNC.DEFER_BLOCKING 0x0 ;  /* 0x0000000000007b1d */ /* 0x000fe20000010000 */
[----:B------:R-:W-:Y:S01]  /*5cc0*/  ISETP.GE.AND P0, PT, R4, UR4, PT ;  /* 0x0000000404007c0c */ /* 0x000fe2000bf06270 */
[----:B------:R-:W-:Y:S01]  /*5cd0*/  IMAD.MOV.U32 R2, RZ, RZ, 0x1 ;  /* 0x00000001ff027424 */ /* 0x000fe200078e00ff */
[----:B------:R-:W-:-:S04]  /*5ce0*/  MOV R0, 0x400 ;  /* 0x0000040000007802 */ /* 0x000fc80000000f00 */
[----:B0-----:R-:W-:Y:S02]  /*5cf0*/  LEA R10, R3, R0, 0x18 ;  /* 0x00000000030a7211 */ /* 0x001fe400078ec0ff */
[----:B------:R-:W-:-:S05]  /*5d00*/  PRMT R0, R2, 0x7610, R0 ;  /* 0x0000761002007816 */ /* 0x000fca0000000000 */
[----:B------:R0:W-:Y:S01]  /*5d10*/  STS.U8 [R10+0x3c], R0 ;  /* 0x00003c000a007388 */ /* 0x0001e20000000000 */
[----:B------:R-:W-:Y:S06]  /*5d20*/  BAR.SYNC.DEFER_BLOCKING 0x0 ;  /* 0x0000000000007b1d */ /* 0x000fec0000010000 */
[----:B--2---:R-:W-:Y:S05]  /*5d30*/  @P0 BRA `(.L_x_503) ;  /* 0x0000000400040947 */ /* 0x004fea0003800000 */
[----:B------:R2:W3:Y:S01]  /*5d40*/  LDS R12, [R10+0x38] ;  /* 0x000038000a0c7984 */ /* 0x0004e20000000800 */
[----:B------:R-:W4:Y:S01]  /*5d50*/  LDC.64 R2, c[0x0][0x388] ;  /* 0x0000e200ff027b82 */ /* 0x000f220000000a00 */
[----:B0-----:R-:W-:Y:S02]  /*5d60*/  MOV R0, R4 ;  /* 0x0000000400007202 */ /* 0x001fe40000000f00 */
[----:B-1----:R2:W0:Y:S05]  /*5d70*/  LDS.64 R8, [R10+0x10] ;  /* 0x000010000a087984 */ /* 0x00242a0000000a00 */
.L_x_512:
[----:B--2-4-:R-:W2:Y:S02]  /*5d80*/  LDG.E.64 R10, desc[UR8][R2.64+0x8] ;  /* 0x00000808020a7981 */ /* 0x014ea4000c1e1b00 */
[----:B--2---:R-:W-:-:S06]  /*5d90*/  IMAD.WIDE R10, R0, 0x4, R10 ;  /* 0x00000004000a7825 */ /* 0x004fcc00078e020a */
[----:B0-----:R-:W0:Y:S02]  /*5da0*/  LD.E R11, desc[UR8][R10.64] ;  /* 0x000000080a0b7980 */ /* 0x001e24000c101900 */
[----:B0-----:R-:W-:-:S06]  /*5db0*/  IMAD.WIDE R14, R11, 0x4, R8 ;  /* 0x000000040b0e7825 */ /* 0x001fcc00078e0208 */
[----:B------:R-:W3:Y:S01]  /*5dc0*/  LD.E R15, desc[UR8][R14.64] ;  /* 0x000000080e0f7980 */ /* 0x000ee2000c101900 */
[----:B------:R-:W-:Y:S05]  /*5dd0*/  YIELD ;  /* 0x0000000000007946 */ /* 0x000fea0003800000 */
[----:B------:R-:W-:Y:S01]  /*5de0*/  BSSY.RECONVERGENT B0, `(.L_x_504) ;  /* 0x0000033000007945 */ /* 0x000fe20003800200 */
[----:B---3--:R-:W-:-:S13]  /*5df0*/  ISETP.NE.AND P0, PT, R15, R12, PT ;  /* 0x0000000c0f00720c */ /* 0x008fda0003f05270 */
[----:B-1----:R-:W-:Y:S05]  /*5e00*/  @P0 BRA `(.L_x_505) ;  /* 0x0000000000c00947 */ /* 0x002fea0003800000 */
[----:B------:R-:W2:Y:S02]  /*5e10*/  LDG.E.64 R14, desc[UR8][R2.64] ;  /* 0x00000008020e7981 */ /* 0x000ea4000c1e1b00 */
[----:B--2---:R-:W-:-:S05]  /*5e20*/  IMAD.WIDE R14, R0, 0x4, R14 ;  /* 0x00000004000e7825 */ /* 0x004fca00078e020e */
[----:B------:R-:W2:Y:S02]  /*5e30*/  LD.E R19, desc[UR8][R14.64] ;  /* 0x000000080e137980 */ /* 0x000ea4000c101900 */
[----:B--2---:R-:W-:-:S05]  /*5e40*/  IMAD.WIDE R16, R19, 0x4, R8 ;  /* 0x0000000413107825 */ /* 0x004fca00078e0208 */
[----:B------:R-:W2:Y:S01]  /*5e50*/  LD.E R10, desc[UR8][R16.64] ;  /* 0x00000008100a7980 */ /* 0x000ea2000c101900 */
[----:B------:R-:W-:Y:S01]  /*5e60*/  BSSY.RECONVERGENT B1, `(.L_x_506) ;  /* 0x000000d000017945 */ /* 0x000fe20003800200 */
[----:B--2---:R-:W-:-:S13]  /*5e70*/  ISETP.NE.AND P0, PT, R10, 0x7fffffff, PT ;  /* 0x7fffffff0a00780c */ /* 0x004fda0003f05270 */
[----:B------:R-:W-:Y:S05]  /*5e80*/  @P0 BRA `(.L_x_507) ;  /* 0x0000000000280947 */ /* 0x000fea0003800000 */
[----:B------:R-:W0:Y:S01]  /*5e90*/  S2UR UR7, SR_CgaCtaId ;  /* 0x00000000000779c3 */ /* 0x000e220000008800 */
[----:B------:R-:W-:Y:S01]  /*5ea0*/  UMOV UR6, 0x400 ;  /* 0x0000040000067882 */ /* 0x000fe20000000000 */
[----:B------:R-:W-:-:S05]  /*5eb0*/  IADD3 R13, PT, PT, R12, 0x1, RZ ;  /* 0x000000010c0d7810 */ /* 0x000fca0007ffe0ff */
[----:B------:R-:W-:Y:S01]  /*5ec0*/  ST.E desc[UR8][R16.64], R13 ;  /* 0x0000000d10007985 */ /* 0x000fe2000c101908 */
[----:B0-----:R-:W-:-:S09]  /*5ed0*/  ULEA UR6, UR7, UR6, 0x18 ;  /* 0x0000000607067291 */ /* 0x001fd2000f8ec0ff */
[----:B------:R-:W0:Y:S04]  /*5ee0*/  LDS.64 R8, [UR6+0x10] ;  /* 0x00001006ff087984 */ /* 0x000e280008000a00 */
[----:B------:R-:W-:Y:S04]  /*5ef0*/  STS.U8 [UR6+0x3c], RZ ;  /* 0x00003cffff007988 */ /* 0x000fe80008000006 */
[----:B------:R-:W1:Y:S01]  /*5f00*/  LDS R12, [UR6+0x38] ;  /* 0x00003806ff0c7984 */ /* 0x000e620008000800 */
[----:B0-----:R-:W-:-:S05]  /*5f10*/  IMAD.WIDE R14, R19, 0x4, R8 ;  /* 0x00000004130e7825 */ /* 0x001fca00078e0208 */
[----:B------:R0:W5:Y:S02]  /*5f20*/  LD.E R10, desc[UR8][R14.64] ;  /* 0x000000080e0a7980 */ /* 0x000164000c101900 */
.L_x_507:
[----:B------:R-:W-:Y:S05]  /*5f30*/  BSYNC.RECONVERGENT B1 ;  /* 0x0000000000017941 */ /* 0x000fea0003800200 */
.L_x_506:
[----:B-1----:R-:W-:-:S05]  /*5f40*/  VIADD R13, R12, 0x1 ;  /* 0x000000010c0d7836 */ /* 0x002fca0000000000 */
[----:B-----5:R-:W-:-:S13]  /*5f50*/  ISETP.NE.AND P0, PT, R10, R13, PT ;  /* 0x0000000d0a00720c */ /* 0x020fda0003f05270 */
[----:B------:R-:W-:Y:S05]  /*5f60*/  @P0 BRA `(.L_x_505) ;  /* 0x0000000000680947 */ /* 0x000fea0003800000 */
[----:B------:R-:W1:Y:S01]  /*5f70*/  S2R R8, SR_CgaCtaId ;  /* 0x0000000000087919 */ /* 0x000e620000008800 */
[----:B------:R-:W-:-:S04]  /*5f80*/  MOV R13, 0x400 ;  /* 0x00000400000d7802 */ /* 0x000fc80000000f00 */
[----:B-1----:R-:W-:-:S05]  /*5f90*/  LEA R13, R8, R13, 0x18 ;  /* 0x0000000d080d7211 */ /* 0x002fca00078ec0ff */
[----:B------:R-:W0:Y:S02]  /*5fa0*/  LDS.64 R8, [R13+0x18] ;  /* 0x000018000d087984 */ /* 0x000e240000000a00 */
[----:B0-----:R-:W-:-:S06]  /*5fb0*/  IMAD.WIDE R14, R11, 0x8, R8 ;  /* 0x000000080b0e7825 */ /* 0x001fcc00078e0208 */
[----:B------:R-:W2:Y:S01]  /*5fc0*/  LD.E.64 R14, desc[UR8][R14.64] ;  /* 0x000000080e0e7980 */ /* 0x000ea2000c101b00 */
[----:B------:R-:W-:-:S05]  /*5fd0*/  IMAD.WIDE R10, R19, 0x8, R8 ;  /* 0x00000008130a7825 */ /* 0x000fca00078e0208 */
[----:B--2---:R0:W-:Y:S01]  /*5fe0*/  ATOM.E.ADD.64.STRONG.GPU P0, RZ, desc[UR8][R10.64], R14 ;  /* 0x8000000e0aff798a */ /* 0x0041e2000810f508 */
[----:B------:R-:W-:Y:S04]  /*5ff0*/  BSSY.RECONVERGENT B1, `(.L_x_508) ;  /* 0x0000010000017945 */ /* 0x000fe80003800200 */
[----:B0-----:R-:W-:Y:S05]  /*6000*/  @P0 BRA `(.L_x_509) ;  /* 0x0000000000380947 */ /* 0x001fea0003800000 */
[----:B------:R-:W0:Y:S02]  /*6010*/  QSPC.E.S P0, RZ, [R10] ;  /* 0x000000000aff73aa */ /* 0x000e240000000500 */
[----:B0-----:R-:W-:Y:S05]  /*6020*/  @!P0 BRA `(.L_x_510) ;  /* 0x0000000000208947 */ /* 0x001fea0003800000 */
[----:B------:R-:W-:-:S04]  /*6030*/  MOV R8, R10 ;  /* 0x0000000a00087202 */ /* 0x000fc80000000f00 */
[----:B------:R-:W-:-:S07]  /*6040*/  MOV R17, R8 ;  /* 0x0000000800117202 */ /* 0x000fce0000000f00 */
.L_x_511:
[----:B------:R-:W0:Y:S02]  /*6050*/  LDS.64 R8, [R17] ;  /* 0x0000000011087984 */ /* 0x000e240000000a00 */
[----:B0-----:R-:W-:-:S04]  /*6060*/  IADD3 R10, P0, PT, R14, R8, RZ ;  /* 0x000000080e0a7210 */ /* 0x001fc80007f1e0ff */
[----:B------:R-:W-:-:S08]  /*6070*/  IADD3.X R11, PT, PT, R15, R9, RZ, P0, !PT ;  /* 0x000000090f0b7210 */ /* 0x000fd000007fe4ff */
[----:B------:R-:W0:Y:S02]  /*6080*/  ATOMS.CAST.SPIN.64 P0, [R17], R8, R10 ;  /* 0x000000081100758d */ /* 0x000e24000180040a */
[----:B0-----:R-:W-:Y:S05]  /*6090*/  @!P0 BRA `(.L_x_511) ;  /* 0xfffffffc00ec8947 */ /* 0x001fea000383ffff */
[----:B------:R-:W-:Y:S05]  /*60a0*/  BRA `(.L_x_509) ;  /* 0x0000000000107947 */ /* 0x000fea0003800000 */
.L_x_510:
[----:B------:R-:W2:Y:S02]  /*60b0*/  LD.E.64 R8, desc[UR8][R10.64] ;  /* 0x000000080a087980 */ /* 0x000ea4000c101b00 */
[----:B--2---:R-:W-:-:S05]  /*60c0*/  IADD3 R8, P0, PT, R14, R8, RZ ;  /* 0x000000080e087210 */ /* 0x004fca0007f1e0ff */
[----:B------:R-:W-:-:S05]  /*60d0*/  IMAD.X R9, R15, 0x1, R9, P0 ;  /* 0x000000010f097824 */ /* 0x000fca00000e0609 */
[----:B------:R0:W-:Y:S03]  /*60e0*/  ST.E.64 desc[UR8][R10.64], R8 ;  /* 0x000000080a007985 */ /* 0x0001e6000c101b08 */
.L_x_509:
[----:B------:R-:W-:Y:S05]  /*60f0*/  BSYNC.RECONVERGENT B1 ;  /* 0x0000000000017941 */ /* 0x000fea0003800200 */
.L_x_508:
[----:B0-----:R1:W2:Y:S02]  /*6100*/  LDS.64 R8, [R13+0x10] ;  /* 0x000010000d087984 */ /* 0x0012a40000000a00 */
.L_x_505:
[----:B------:R-:W-:Y:S05]  /*6110*/  BSYNC.RECONVERGENT B0 ;  /* 0x0000000000007941 */ /* 0x000fea0003800200 */
.L_x_504:
[----:B------:R-:W-:-:S04]  /*6120*/  IADD3 R0, PT, PT, R0, UR10, RZ ;  /* 0x0000000a00007c10 */ /* 0x000fc8000fffe0ff */
[----:B------:R-:W-:-:S13]  /*6130*/  ISETP.GE.AND P0, PT, R0, UR4, PT ;  /* 0x0000000400007c0c */ /* 0x000fda000bf06270 */
[----:B------:R-:W-:Y:S05]  /*6140*/  @!P0 BRA `(.L_x_512) ;  /* 0xfffffffc000c8947 */ /* 0x000fea000383ffff */
.L_x_503:
[----:B------:R-:W-:Y:S05]  /*6150*/  WARPSYNC.ALL ;  /* 0x0000000000007948 */ /* 0x000fea0003800000 */
[----:B------:R-:W3:Y:S08]  /*6160*/  S2UR UR7, SR_CgaCtaId ;  /* 0x00000000000779c3 */ /* 0x000ef00000008800 */
[----:B------:R-:W-:Y:S06]  /*6170*/  BAR.SYNC.DEFER_BLOCKING 0x0 ;  /* 0x0000000000007b1d */ /* 0x000fec0000010000 */
[----:B------:R-:W-:-:S02]  /*6180*/  UMOV UR6, 0x400 ;  /* 0x0000040000067882 */ /* 0x000fc40000000000 */
[----:B---3--:R-:W-:-:S06]  /*6190*/  ULEA UR6, UR7, UR6, 0x18 ;  /* 0x0000000607067291 */ /* 0x008fcc000f8ec0ff */
[----:B-1----:R-:W-:-:S05]  /*61a0*/  MOV R13, UR6 ;  /* 0x00000006000d7c02 */ /* 0x002fca0008000f00 */
[----:B0-----:R-:W0:Y:S04]  /*61b0*/  LDS R0, [R13+0x38] ;  /* 0x000038000d007984 */ /* 0x001e280000000800 */
[----:B------:R-:W1:Y:S01]  /*61c0*/  LDS.U8 R2, [R13+0x3c] ;  /* 0x00003c000d027984 */ /* 0x000e620000000000 */
[----:B0-----:R-:W-:Y:S01]  /*61d0*/  VIADD R0, R0, 0x1 ;  /* 0x0000000100007836 */ /* 0x001fe20000000000 */
[----:B-1----:R-:W-:-:S04]  /*61e0*/  ISETP.NE.AND P0, PT, R2, RZ, PT ;  /* 0x000000ff0200720c */ /* 0x002fc80003f05270 */
[----:B------:R3:W-:Y:S09]  /*61f0*/  STS [R13+0x38], R0 ;  /* 0x000038000d007388 */ /* 0x0007f20000000800 */
[----:B---3--:R-:W-:Y:S05]  /*6200*/  @!P0 BRA `(.L_x_513) ;  /* 0xfffffff800a48947 */ /* 0x008fea000383ffff */
.L_x_502:
[----:B------:R-:W-:Y:S06]  /*6210*/  BAR.SYNC.DEFER_BLOCKING 0x0 ;  /* 0x0000000000007b1d */ /* 0x000fec0000010000 */
[----:B------:R-:W3:Y:S02]  /*6220*/  LDS R2, [R13+0x38] ;  /* 0x000038000d027984 */ /* 0x000ee40000000800 */
[C---:B---3--:R-:W-:Y:S02]  /*6230*/  IADD3 R0, PT, PT, R2.reuse, -0x1, RZ ;  /* 0xffffffff02007810 */ /* 0x048fe40007ffe0ff */
[----:B------:R-:W-:-:S03]  /*6240*/  ISETP.GE.AND P0, PT, R2, 0x2, PT ;  /* 0x000000020200780c */ /* 0x000fc60003f06270 */
[----:B------:R3:W-:Y:S10]  /*6250*/  STS [R13+0x38], R0 ;  /* 0x000038000d007388 */ /* 0x0007f40000000800 */
[----:B---3--:R-:W-:Y:S05]  /*6260*/  @!P0 BRA `(.L_x_514) ;  /* 0x0000000400848947 */ /* 0x008fea0003800000 */
.L_x_527:
[----:B------:R-:W-:-:S13]  /*6270*/  ISETP.GE.AND P0, PT, R4, UR4, PT ;  /* 0x0000000404007c0c */ /* 0x000fda000bf06270 */
[----:B-1-3--:R-:W-:Y:S05]  /*6280*/  @P0 BRA `(.L_x_515) ;  /* 0x0000000400540947 */ /* 0x00afea0003800000 */
[----:B------:R-:W3:Y:S01]  /*6290*/  S2UR UR7, SR_CgaCtaId ;  /* 0x00000000000779c3 */ /* 0x000ee20000008800 */
[----:B------:R-:W-:Y:S01]  /*62a0*/  UMOV UR6, 0x400 ;  /* 0x0000040000067882 */ /* 0x000fe20000000000 */
[----:B0-----:R-:W-:Y:S01]  /*62b0*/  MOV R10, R4 ;  /* 0x00000004000a7202 */ /* 0x001fe20000000f00 */
[----:B---3--:R-:W-:-:S09]  /*62c0*/  ULEA UR6, UR7, UR6, 0x18 ;  /* 0x0000000607067291 */ /* 0x008fd2000f8ec0ff */
[----:B------:R-:W0:Y:S03]  /*62d0*/  LDS.64 R2, [UR6+0x10] ;  /* 0x00001006ff027984 */ /* 0x000e260008000a00 */
.L_x_526:
[----:B-1----:R-:W1:Y:S02]  /*62e0*/  LDC.64 R16, c[0x0][0x388] ;  /* 0x0000e200ff107b82 */ /* 0x002e640000000a00 */
[----:B-12---:R-:W2:Y:S02]  /*62f0*/  LDG.E.64 R8, desc[UR8][R16.64+0x8] ;  /* 0x0000080810087981 */ /* 0x006ea4000c1e1b00 */
[----:B--2---:R-:W-:-:S06]  /*6300*/  IMAD.WIDE R8, R10, 0x4, R8 ;  /* 0x000000040a087825 */ /* 0x004fcc00078e0208 */
[----:B0-----:R-:W0:Y:S02]  /*6310*/  LD.E R9, desc[UR8][R8.64] ;  /* 0x0000000808097980 */ /* 0x001e24000c101900 */
        /* <DEDUP_REMOVED lines=10> */
[----:B------:R-:W2:Y:S02]  /*63c0*/  LD.E R14, desc[UR8][R14.64] ;  /* 0x000000080e0e7980 */ /* 0x000ea4000c101900 */
[----:B--2---:R-:W-:-:S05]  /*63d0*/  VIADD R11, R14, 0x1 ;  /* 0x000000010e0b7836 */ /* 0x004fca0000000000 */
        /* <DEDUP_REMOVED lines=24> */
[----:B------:R-:W-:-:S07]  /*6560*/  MOV R11, R0 ;  /* 0x00000000000b7202 */ /* 0x000fce0000000f00 */
.L_x_519:
[----:B------:R-:W-:Y:S05]  /*6570*/  BSYNC.RECONVERGENT B3 ;  /* 0x0000000000037941 */ /* 0x000fea0003800200 */
.L_x_518:
        /* <DEDUP_REMOVED lines=15> */
.L_x_523:
[----:B------:R-:W0:Y:S02]  /*6670*/  LDS R2, [R0] ;  /* 0x0000000000027984 */ /* 0x000e240000000800 */
[----:B0-----:R-:W-:-:S05]  /*6680*/  FADD R3, R11, R2 ;  /* 0x000000020b037221 */ /* 0x001fca0000000000 */
[----:B------:R-:W0:Y:S02]  /*6690*/  ATOMS.CAST.SPIN P0, [R0], R2, R3 ;  /* 0x000000020000758d */ /* 0x000e240001800003 */
[----:B0-----:R-:W-:Y:S05]  /*66a0*/  @!P0 BRA `(.L_x_523) ;  /* 0xfffffffc00f08947 */ /* 0x001fea000383ffff */
[----:B------:R-:W-:Y:S05]  /*66b0*/  BRA `(.L_x_521) ;  /* 0x00000000002c7947 */ /* 0x000fea0003800000 */
.L_x_522:
[----:B------:R-:W0:Y:S02]  /*66c0*/  QSPC.E.D P0, RZ, [R2] ;  /* 0x0000000002ff73aa */ /* 0x000e240000000700 */
[----:B0-----:R-:W-:Y:S05]  /*66d0*/  @!P0 BRA `(.L_x_524) ;  /* 0x0000000000188947 */ /* 0x001fea0003800000 */
.L_x_525:
[----:B------:R-:W2:Y:S02]  /*66e0*/  LD.E R8, [R2] ;  /* 0x0000000002087980 */ /* 0x000ea40000100900 */
[----:B--2---:R-:W-:-:S06]  /*66f0*/  FADD R9, R11, R8 ;  /* 0x000000080b097221 */ /* 0x004fcc0000000000 */
[----:B------:R-:W2:Y:S02]  /*6700*/  ATOM.E.CAST.SPIN PT, R9, [R2], R8, R9 ;  /* 0x000000080209738b */ /* 0x000ea400019e0109 */
[----:B--2---:R-:W-:-:S13]  /*6710*/  ISETP.EQ.U32.AND P0, PT, R9, 0x1, PT ;  /* 0x000000010900780c */ /* 0x004fda0003f02070 */
[----:B------:R-:W-:Y:S05]  /*6720*/  @!P0 BRA `(.L_x_525) ;  /* 0xfffffffc00ec8947 */ /* 0x000fea000383ffff */
[----:B------:R-:W-:Y:S05]  /*6730*/  BRA `(.L_x_521) ;  /* 0x00000000000c7947 */ /* 0x000fea0003800000 */
.L_x_524:
[----:B------:R-:W2:Y:S02]  /*6740*/  LD.E R0, desc[UR8][R2.64] ;  /* 0x0000000802007980 */ /* 0x000ea4000c101900 */
[----:B--2---:R-:W-:-:S05]  /*6750*/  FADD R9, R11, R0 ;  /* 0x000000000b097221 */ /* 0x004fca0000000000 */
[----:B------:R0:W-:Y:S02]  /*6760*/  ST.E desc[UR8][R2.64], R9 ;  /* 0x0000000902007985 */ /* 0x0001e4000c101908 */
.L_x_521:
[----:B------:R-:W-:Y:S05]  /*6770*/  BSYNC.RECONVERGENT B0 ;  /* 0x0000000000007941 */ /* 0x000fea0003800200 */
.L_x_520:
[----:B------:R1:W2:Y:S04]  /*6780*/  LDS R0, [R14+0x38] ;  /* 0x000038000e007984 */ /* 0x0002a80000000800 */
[----:B0-----:R1:W0:Y:S02]  /*6790*/  LDS.64 R2, [R14+0x10] ;  /* 0x000010000e027984 */ /* 0x0012240000000a00 */
.L_x_517:
[----:B------:R-:W-:Y:S05]  /*67a0*/  BSYNC.RECONVERGENT B2 ;  /* 0x0000000000027941 */ /* 0x000fea0003800200 */
.L_x_516:
[----:B------:R-:W-:-:S05]  /*67b0*/  VIADD R10, R10, UR10 ;  /* 0x0000000a0a0a7c36 */ /* 0x000fca0008000000 */
[----:B------:R-:W-:-:S13]  /*67c0*/  ISETP.GE.AND P0, PT, R10, UR4, PT ;  /* 0x000000040a007c0c */ /* 0x000fda000bf06270 */
[----:B------:R-:W-:Y:S05]  /*67d0*/  @!P0 BRA `(.L_x_526) ;  /* 0xfffffff800c08947 */ /* 0x000fea000383ffff */
.L_x_515:
[----:B------:R-:W-:Y:S05]  /*67e0*/  WARPSYNC.ALL ;  /* 0x0000000000007948 */ /* 0x000fea0003800000 */
[----:B------:R-:W3:Y:S08]  /*67f0*/  S2UR UR7, SR_CgaCtaId ;  /* 0x00000000000779c3 */ /* 0x000ef00000008800 */
[----:B------:R-:W-:Y:S06]  /*6800*/  BAR.SYNC.DEFER_BLOCKING 0x0 ;  /* 0x0000000000007b1d */ /* 0x000fec0000010000 */
[----:B------:R-:W-:-:S02]  /*6810*/  UMOV UR6, 0x400 ;  /* 0x0000040000067882 */ /* 0x000fc40000000000 */
[----:B---3--:R-:W-:-:S09]  /*6820*/  ULEA UR6, UR7, UR6, 0x18 ;  /* 0x0000000607067291 */ /* 0x008fd2000f8ec0ff */
[----:B0-----:R-:W0:Y:S02]  /*6830*/  LDS R2, [UR6+0x38] ;  /* 0x00003806ff027984 */ /* 0x001e240008000800 */
[C---:B0-----:R-:W-:Y:S02]  /*6840*/  ISETP.GT.AND P0, PT, R2.reuse, 0x1, PT ;  /* 0x000000010200780c */ /* 0x041fe40003f04270 */
[----:B--2---:R-:W-:-:S05]  /*6850*/  IADD3 R0, PT, PT, R2, -0x1, RZ ;  /* 0xffffffff02007810 */ /* 0x004fca0007ffe0ff */
[----:B------:R3:W-:Y:S06]  /*6860*/  STS [UR6+0x38], R0 ;  /* 0x00003800ff007988 */ /* 0x0007ec0008000806 */
[----:B------:R-:W-:Y:S05]  /*6870*/  @P0 BRA `(.L_x_527) ;  /* 0xfffffff8007c0947 */ /* 0x000fea000383ffff */
.L_x_514:
[----:B------:R-:W4:Y:S01]  /*6880*/  LDCU UR6, c[0x0][0x390] ;  /* 0x00007200ff0677ac */ /* 0x000f220008000800 */
[----:B------:R-:W-:Y:S01]  /*6890*/  BSSY.RECONVERGENT B0, `(.L_x_528) ;  /* 0x0000015000007945 */ /* 0x000fe20003800200 */
[----:B----4-:R-:W-:-:S13]  /*68a0*/  ISETP.GE.AND P0, PT, R4, UR6, PT ;  /* 0x0000000604007c0c */ /* 0x010fda000bf06270 */
[----:B------:R-:W-:Y:S05]  /*68b0*/  @P0 BRA `(.L_x_529) ;  /* 0x0000000000480947 */ /* 0x000fea0003800000 */
[----:B01----:R-:W0:Y:S01]  /*68c0*/  LDC.64 R10, c[0x0][0x380] ;  /* 0x0000e000ff0a7b82 */ /* 0x003e220000000a00 */
[----:B------:R-:W-:-:S07]  /*68d0*/  MOV R13, R4 ;  /* 0x00000004000d7202 */ /* 0x000fce0000000f00 */
.L_x_532:
[----:B-----5:R-:W-:Y:S01]  /*68e0*/  ISETP.NE.AND P0, PT, R13, R7, PT ;  /* 0x000000070d00720c */ /* 0x020fe20003f05270 */
[----:B------:R-:W-:-:S12]  /*68f0*/  BSSY.RECONVERGENT B1, `(.L_x_530) ;  /* 0x000000a000017945 */ /* 0x000fd80003800200 */
[----:B-1----:R-:W-:Y:S05]  /*6900*/  @!P0 BRA `(.L_x_531) ;  /* 0x0000000000208947 */ /* 0x002fea0003800000 */
[----:B------:R-:W1:Y:S01]  /*6910*/  S2UR UR7, SR_CgaCtaId ;  /* 0x00000000000779c3 */ /* 0x000e620000008800 */
[----:B------:R-:W-:Y:S02]  /*6920*/  UMOV UR6, 0x400 ;  /* 0x0000040000067882 */ /* 0x000fe40000000000 */
[----:B-1----:R-:W-:-:S09]  /*6930*/  ULEA UR6, UR7, UR6, 0x18 ;  /* 0x0000000607067291 */ /* 0x002fd2000f8ec0ff */
[----:B------:R-:W2:Y:S02]  /*6940*/  LDS.64 R2, [UR6+0x20] ;  /* 0x00002006ff027984 */ /* 0x000ea40008000a00 */
[----:B--2---:R-:W-:-:S06]  /*6950*/  IMAD.WIDE R8, R13, 0x4, R2 ;  /* 0x000000040d087825 */ /* 0x004fcc00078e0202 */
[----:B------:R-:W2:Y:S01]  /*6960*/  LD.E R9, desc[UR8][R8.64] ;  /* 0x0000000808097980 */ /* 0x000ea2000c101900 */
[----:B0-----:R-:W-:-:S05]  /*6970*/  IMAD.WIDE R2, R13, 0x4, R10 ;  /* 0x000000040d027825 */ /* 0x001fca00078e020a */
[----:B--2---:R1:W-:Y:S02]  /*6980*/  REDG.E.ADD.F32.FTZ.RN.STRONG.GPU desc[UR8][R2.64], R9 ;  /* 0x00000009020079a6 */ /* 0x0043e4000c12f308 */
.L_x_531:
[----:B------:R-:W-:Y:S05]  /*6990*/  BSYNC.RECONVERGENT B1 ;  /* 0x0000000000017941 */ /* 0x000fea0003800200 */
.L_x_530:
[----:B------:R-:W4:Y:S01]  /*69a0*/  LDCU UR6, c[0x0][0x390] ;  /* 0x00007200ff0677ac */ /* 0x000f220008000800 */
[----:B------:R-:W-:-:S05]  /*69b0*/  VIADD R13, R13, UR10 ;  /* 0x0000000a0d0d7c36 */ /* 0x000fca0008000000 */
[----:B----4-:R-:W-:-:S13]  /*69c0*/  ISETP.GE.AND P0, PT, R13, UR6, PT ;  /* 0x000000060d007c0c */ /* 0x010fda000bf06270 */
[----:B------:R-:W-:Y:S05]  /*69d0*/  @!P0 BRA `(.L_x_532) ;  /* 0xfffffffc00c08947 */ /* 0x000fea000383ffff */
.L_x_529:
[----:B------:R-:W-:Y:S05]  /*69e0*/  BSYNC.RECONVERGENT B0 ;  /* 0x0000000000007941 */ /* 0x000fea0003800200 */
.L_x_528:
[----:B------:R-:W-:Y:S06]  /*69f0*/  BAR.SYNC.DEFER_BLOCKING 0x0 ;  /* 0x0000000000007b1d */ /* 0x000fec0000010000 */
.L_x_342:
[----:B------:R-:W-:Y:S01]  /*6a00*/  BAR.SYNC.DEFER_BLOCKING 0x0 ;  /* 0x0000000000007b1d */ /* 0x000fe20000010000 */
[----:B------:R-:W-:-:S04]  /*6a10*/  ISETP.NE.AND P0, PT, R5, UR11, PT ;  /* 0x0000000b05007c0c */ /* 0x000fc8000bf05270 */
[----:B------:R-:W-:-:S09]  /*6a20*/  SEL R5, R6, R5, !P0 ;  /* 0x0000000506057207 */ /* 0x000fd20004000000 */
.L_x_336:
[----:B------:R-:W0:Y:S01]  /*6a30*/  LDCU UR6, c[0x0][0x3dc] ;  /* 0x00007b80ff0677ac */ /* 0x000e220008000800 */
[----:B------:R-:W-:-:S04]  /*6a40*/  IADD3 R5, PT, PT, R5, 0x1, RZ ;  /* 0x0000000105057810 */ /* 0x000fc80007ffe0ff */
[----:B0-----:R-:W-:-:S13]  /*6a50*/  ISETP.GE.AND P0, PT, R5, UR6, PT ;  /* 0x0000000605007c0c */ /* 0x001fda000bf06270 */
[----:B------:R-:W-:Y:S05]  /*6a60*/  @!P0 BRA `(.L_x_533) ;  /* 0xffffff9400a08947 */ /* 0x000fea000383ffff */
[----:B------:R-:W-:Y:S05]  /*6a70*/  EXIT ;  /* 0x000000000000794d */ /* 0x000fea0003800000 */
        .weak           $__internal_2_$__cuda_sm3x_div_rn_noftz_f32_slowpath
        .type           $__internal_2_$__cuda_sm3x_div_rn_noftz_f32_slowpath,@function
        .size           $__internal_2_$__cuda_sm3x_div_rn_noftz_f32_slowpath,(.L_x_2605 - $__internal_2_$__cuda_sm3x_div_rn_noftz_f32_slowpath)
$__internal_2_$__cuda_sm3x_div_rn_noftz_f32_slowpath:
[----:B------:R-:W-:Y:S01]  /*6a80*/  SHF.R.U32.HI R16, RZ, 0x17, R3 ;  /* 0x00000017ff107819 */ /* 0x000fe20000011603 */
[----:B------:R-:W-:Y:S01]  /*6a90*/  BSSY.RECONVERGENT B0, `(.L_x_534) ;  /* 0x0000062000007945 */ /* 0x000fe20003800200 */
[----:B------:R-:W-:Y:S02]  /*6aa0*/  SHF.R.U32.HI R20, RZ, 0x17, R0 ;  /* 0x00000017ff147819 */ /* 0x000fe40000011600 */
[----:B------:R-:W-:Y:S02]  /*6ab0*/  LOP3.LUT R16, R16, 0xff, RZ, 0xc0, !PT ;  /* 0x000000ff10107812 */ /* 0x000fe400078ec0ff */
[----:B------:R-:W-:Y:S02]  /*6ac0*/  LOP3.LUT R20, R20, 0xff, RZ, 0xc0, !PT ;  /* 0x000000ff14147812 */ /* 0x000fe400078ec0ff */
[----:B------:R-:W-:-:S03]  /*6ad0*/  IADD3 R21, PT, PT, R16, -0x1, RZ ;  /* 0xffffffff10157810 */ /* 0x000fc60007ffe0ff */
[----:B------:R-:W-:Y:S01]  /*6ae0*/  VIADD R22, R20, 0xffffffff ;  /* 0xffffffff14167836 */ /* 0x000fe20000000000 */
[----:B------:R-:W-:-:S04]  /*6af0*/  ISETP.GT.U32.AND P0, PT, R21, 0xfd, PT ;  /* 0x000000fd1500780c */ /* 0x000fc80003f04070 */
[----:B------:R-:W-:-:S13]  /*6b00*/  ISETP.GT.U32.OR P0, PT, R22, 0xfd, P0 ;  /* 0x000000fd1600780c */ /* 0x000fda0000704470 */
[----:B------:R-:W-:Y:S01]  /*6b10*/  @!P0 MOV R17, RZ ;  /* 0x000000ff00118202 */ /* 0x000fe20000000f00 */
        /* <DEDUP_REMOVED lines=24> */
.L_x_535:
[----:B------:R-:W-:Y:S01]  /*6ca0*/  LEA R24, R16, 0xc0800000, 0x17 ;  /* 0xc080000010187811 */ /* 0x000fe200078eb8ff */
[----:B------:R-:W-:Y:S01]  /*6cb0*/  VIADD R21, R20, 0xffffff81 ;  /* 0xffffff8114157836 */ /* 0x000fe20000000000 */
[----:B------:R-:W-:Y:S02]  /*6cc0*/  BSSY.RECONVERGENT B1, `(.L_x_540) ;  /* 0x0000035000017945 */ /* 0x000fe40003800200 */
[----:B------:R-:W-:Y:S01]  /*6cd0*/  IADD3 R24, PT, PT, -R24, R3, RZ ;  /* 0x0000000318187210 */ /* 0x000fe20007ffe1ff */
[----:B------:R-:W-:-:S03]  /*6ce0*/  IMAD R0, R21, -0x800000, R0 ;  /* 0xff80000015007824 */ /* 0x000fc600078e0200 */
        /* <DEDUP_REMOVED lines=8> */
[----:B------:R-:W-:Y:S01]  /*6d70*/  FFMA R3, R3, R22, R0 ;  /* 0x0000001603037223 */ /* 0x000fe20000000000 */
[----:B------:R-:W-:-:S03]  /*6d80*/  IADD3 R17, PT, PT, R20, R17, RZ ;  /* 0x0000001114117210 */ /* 0x000fc60007ffe0ff */
        /* <DEDUP_REMOVED lines=21> */
[----:B------:R-:W-:-:S02]  /*6ee0*/  ISETP.NE.AND P1, PT, R16, RZ, PT ;  /* 0x000000ff1000720c */ /* 0x000fc40003f25270 */
[----:B------:R-:W-:Y:S02]  /*6ef0*/  IADD3 R16, PT, PT, -R16, RZ, RZ ;  /* 0x000000ff10107210 */ /* 0x000fe40007ffe1ff */
[----:B------:R-:W-:Y:S02]  /*6f00*/  SHF.L.U32 R3, R22, R3, RZ ;  /* 0x0000000316037219 */ /* 0x000fe400000006ff */
[----:B------:R-:W-:Y:S02]  /*6f10*/  FSETP.NEU.FTZ.AND P0, PT, R20, R23, PT ;  /* 0x000000171400720b */ /* 0x000fe40003f1d000 */
[----:B------:R-:W-:Y:S02]  /*6f20*/  SEL R17, R16, RZ, P2 ;  /* 0x000000ff10117207 */ /* 0x000fe40001000000 */
[----:B------:R-:W-:Y:S02]  /*6f30*/  ISETP.NE.AND P1, PT, R3, RZ, P1 ;  /* 0x000000ff0300720c */ /* 0x000fe40000f25270 */
[----:B------:R-:W-:-:S02]  /*6f40*/  SHF.R.U32.HI R22, RZ, R17, R22 ;  /* 0x00000011ff167219 */ /* 0x000fc40000011616 */
[----:B------:R-:W-:Y:S02]  /*6f50*/  PLOP3.LUT P0, PT, P0, P1, PT, 0xf8, 0x8f ;  /* 0x00000000008f781c */ /* 0x000fe40000703f70 */
[----:B------:R-:W-:Y:S02]  /*6f60*/  SHF.R.U32.HI R16, RZ, 0x1, R22 ;  /* 0x00000001ff107819 */ /* 0x000fe40000011616 */
[----:B------:R-:W-:-:S04]  /*6f70*/  SEL R3, RZ, 0x1, !P0 ;  /* 0x00000001ff037807 */ /* 0x000fc80004000000 */
[----:B------:R-:W-:-:S04]  /*6f80*/  LOP3.LUT R3, R3, 0x1, R16, 0xf8, !PT ;  /* 0x0000000103037812 */ /* 0x000fc800078ef810 */
[----:B------:R-:W-:-:S05]  /*6f90*/  LOP3.LUT R3, R3, R22, RZ, 0xc0, !PT ;  /* 0x0000001603037212 */ /* 0x000fca00078ec0ff */
[----:B------:R-:W-:-:S05]  /*6fa0*/  IMAD.IADD R3, R16, 0x1, R3 ;  /* 0x0000000110037824 */ /* 0x000fca00078e0203 */
[----:B------:R-:W-:Y:S01]  /*6fb0*/  LOP3.LUT R0, R3, R0, RZ, 0xfc, !PT ;  /* 0x0000000003007212 */ /* 0x000fe200078efcff */
[----:B------:R-:W-:Y:S06]  /*6fc0*/  BRA `(.L_x_543) ;  /* 0x0000000000107947 */ /* 0x000fec0003800000 */
.L_x_542:
[----:B------:R-:W-:-:S04]  /*6fd0*/  LOP3.LUT R0, R0, 0x80000000, RZ, 0xc0, !PT ;  /* 0x8000000000007812 */ /* 0x000fc800078ec0ff */
[----:B------:R-:W-:Y:S01]  /*6fe0*/  LOP3.LUT R0, R0, 0x7f800000, RZ, 0xfc, !PT ;  /* 0x7f80000000007812 */ /* 0x000fe200078efcff */
[----:B------:R-:W-:Y:S06]  /*6ff0*/  BRA `(.L_x_543) ;  /* 0x0000000000047947 */ /* 0x000fec0003800000 */
.L_x_541:
[----:B------:R-:W-:-:S07]  /*7000*/  LEA R0, R17, R0, 0x17 ;  /* 0x0000000011007211 */ /* 0x000fce00078eb8ff */
.L_x_543:
[----:B------:R-:W-:Y:S05]  /*7010*/  BSYNC.RECONVERGENT B1 ;  /* 0x0000000000017941 */ /* 0x000fea0003800200 */
.L_x_540:
[----:B------:R-:W-:Y:S05]  /*7020*/  BRA `(.L_x_544) ;  /* 0x0000000000207947 */ /* 0x000fea0003800000 */
.L_x_539:
[----:B------:R-:W-:-:S04]  /*7030*/  LOP3.LUT R0, R3, 0x80000000, R0, 0x48, !PT ;  /* 0x8000000003007812 */ /* 0x000fc800078e4800 */
[----:B------:R-:W-:Y:S01]  /*7040*/  LOP3.LUT R0, R0, 0x7f800000, RZ, 0xfc, !PT ;  /* 0x7f80000000007812 */ /* 0x000fe200078efcff */
[----:B------:R-:W-:Y:S06]  /*7050*/  BRA `(.L_x_544) ;  /* 0x0000000000147947 */ /* 0x000fec0003800000 */
.L_x_538:
[----:B------:R-:W-:Y:S01]  /*7060*/  LOP3.LUT R0, R3, 0x80000000, R0, 0x48, !PT ;  /* 0x8000000003007812 */ /* 0x000fe200078e4800 */
[----:B------:R-:W-:Y:S06]  /*7070*/  BRA `(.L_x_544) ;  /* 0x00000000000c7947 */ /* 0x000fec0003800000 */
.L_x_537:
[----:B------:R-:W0:Y:S01]  /*7080*/  MUFU.RSQ R0, -QNAN ;  /* 0xffc0000000007908 */ /* 0x000e220000001400 */
[----:B------:R-:W-:Y:S05]  /*7090*/  BRA `(.L_x_544) ;  /* 0x0000000000047947 */ /* 0x000fea0003800000 */
.L_x_536:
[----:B------:R-:W-:-:S07]  /*70a0*/  FADD.FTZ R0, R0, R3 ;  /* 0x0000000300007221 */ /* 0x000fce0000010000 */
.L_x_544:
[----:B------:R-:W-:Y:S05]  /*70b0*/  BSYNC.RECONVERGENT B0 ;  /* 0x0000000000007941 */ /* 0x000fea0003800200 */
.L_x_534:
[----:B------:R-:W-:-:S04]  /*70c0*/  HFMA2 R3, -RZ, RZ, 0, 0 ;  /* 0x00000000ff037431 */ /* 0x000fc800000001ff */
[----:B0-----:R-:W-:Y:S05]  /*70d0*/  RET.REL.NODEC R2 `(_Z22bc_gpu_update_edge_SOAILb1EEvPfP10graph_dataiiPiPyS0_P11vertex_dataS3_mmPKiiiii) ;  /* 0xffffff8c02c87950 */ /* 0x001fea0003c3ffff */
.L_x_545:
        /* <DEDUP_REMOVED lines=10> */
.L_x_2605:


//--------------------- .text._Z22bc_gpu_update_edge_SOAILb0EEvPfP10graph_dataiiPiPyS0_P11vertex_dataS3_mmPKiiiii --------------------------
	.section	.text._Z22bc_gpu_update_edge_SOAILb0EEvPfP10graph_dataiiPiPyS0_P11vertex_dataS3_mmPKiiiii,"ax",@progbits
	.align	128
        .global         _Z22bc_gpu_update_edge_SOAILb0EEvPfP10graph_dataiiPiPyS0_P11vertex_dataS3_mmPKiiiii
        .type           _Z22bc_gpu_update_edge_SOAILb0EEvPfP10graph_dataiiPiPyS0_P11vertex_dataS3_mmPKiiiii,@function
        .size           _Z22bc_gpu_update_edge_SOAILb0EEvPfP10graph_dataiiPiPyS0_P11vertex_dataS3_mmPKiiiii,(.L_x_2606 - _Z22bc_gpu_update_edge_SOAILb0EEvPfP10graph_dataiiPiPyS0_P11vertex_dataS3_mmPKiiiii)
        .other          _Z22bc_gpu_update_edge_SOAILb0EEvPfP10graph_dataiiPiPyS0_P11vertex_dataS3_mmPKiiiii,@"STO_CUDA_ENTRY STV_DEFAULT"
_Z22bc_gpu_update_edge_SOAILb0EEvPfP10graph_dataiiPiPyS0_P11vertex_dataS3_mmPKiiiii:
.text._Z22bc_gpu_update_edge_SOAILb0EEvPfP10graph_dataiiPiPyS0_P11vertex_dataS3_mmPKiiiii:
        /* <DEDUP_REMOVED lines=15> */
.L_x_745:
        /* <DEDUP_REMOVED lines=14> */
.L_x_547:
[----:B------:R-:W-:Y:S05]  /*01d0*/  BSYNC.RECONVERGENT B0 ;  /* 0x0000000000007941 */ /* 0x000fea0003800200 */
.L_x_546:
        /* <DEDUP_REMOVED lines=21> */
[----:B------:R1:W2:Y:S01]  /*0330*/  LDG.E R0, desc[UR8][R10.64] ;  /* 0x000000080a007981 */ /* 0x0002a2000c1e1900 */
[----:B---3--:R-:W-:-:S04]  /*0340*/  IMAD.WIDE.U32 R16, R5, UR18, R16 ;  /* 0x0000001205107c25 */ /* 0x008fc8000f8e0010 */
[----:B0-----:R-:W-:Y:S01]  /*0350*/  IMAD.WIDE.U32 R18, R5, UR16, R18 ;  /* 0x0000001005127c25 */ /* 0x001fe2000f8e0012 */
[----:B-1----:R-:W-:-:S03]  /*0360*/  MOV R10, R16 ;  /* 0x00000010000a7202 */ /* 0x002fc60000000f00 */
[----:B------:R-:W-:Y:S02]  /*0370*/  IMAD.IADD R19, R7, 0x1, R19 ;  /* 0x0000000107137824 */ /* 0x000fe400078e0213 */
        /* <DEDUP_REMOVED lines=9> */
[----:B------:R-:W-:-:S05]  /*0410*/  @!P0 IMAD.MOV.U32 R2, RZ, RZ, 0x3 ;  /* 0x00000003ff028424 */ /* 0x000fca00078e00ff */
[----:B------:R1:W-:Y:S01]  /*0420*/  @!P0 STS [R3+0x4], R2 ;  /* 0x0000040203008388 */ /* 0x0003e20000000800 */
[----:B------:R-:W-:Y:S05]  /*0430*/  @!P0 BRA `(.L_x_550) ;  /* 0x0000000000488947 */ /* 0x000fea0003800000 */
[----:B-1----:R-:W-:-:S04]  /*0440*/  IABS R2, R20 ;  /* 0x0000001400027213 */ /* 0x002fc80000000000 */
[----:B------:R-:W-:-:S13]  /*0450*/  ISETP.NE.AND P0, PT, R2, 0x1, PT ;  /* 0x000000010200780c */ /* 0x000fda0003f05270 */
[----:B------:R-:W-:Y:S05]  /*0460*/  @P0 BRA `(.L_x_551) ;  /* 0x0000000000200947 */ /* 0x000fea0003800000 */
[----:B------:R-:W-:Y:S01]  /*0470*/  ISETP.GT.AND P0, PT, R0, R15, PT ;  /* 0x0000000f0000720c */ /* 0x000fe20003f04270 */
[----:B------:R-:W-:Y:S02]  /*0480*/  HFMA2 R0, -RZ, RZ, 0, 5.9604644775390625e-08 ;  /* 0x00000001ff007431 */ /* 0x000fe400000001ff */
[----:B0-----:R-:W-:Y:S01]  /*0490*/  IMAD.MOV.U32 R8, RZ, RZ, R13 ;  /* 0x000000ffff087224 */ /* 0x001fe200078e000d */
[----:B------:R-:W-:Y:S02]  /*04a0*/  MOV R9, R12 ;  /* 0x0000000c00097202 */ /* 0x000fe40000000f00 */
[----:B------:R2:W-:Y:S07]  /*04b0*/  STS [R3+0x4], R0 ;  /* 0x0000040003007388 */ /* 0x0005ee0000000800 */
[----:B------:R2:W-:Y:S04]  /*04c0*/  @P0 STS.64 [R3+0x8], R12 ;  /* 0x0000080c03000388 */ /* 0x0005e80000000a00 */
[----:B------:R2:W-:Y:S01]  /*04d0*/  @!P0 STS.64 [R3+0x8], R8 ;  /* 0x0000080803008388 */ /* 0x0005e20000000a00 */
[----:B------:R-:W-:Y:S05]  /*04e0*/  BRA `(.L_x_550) ;  /* 0x00000000001c7947 */ /* 0x000fea0003800000 */
.L_x_551:
[----:B------:R-:W-:Y:S01]  /*04f0*/  ISETP.GT.AND P0, PT, R0, R15, PT ;  /* 0x0000000f0000720c */ /* 0x000fe20003f04270 */
[----:B------:R-:W-:Y:S01]  /*0500*/  IMAD.MOV.U32 R0, RZ, RZ, 0x2 ;  /* 0x00000002ff007424 */ /* 0x000fe200078e00ff */
[----:B0-----:R-:W-:Y:S01]  /*0510*/  MOV R8, R13 ;  /* 0x0000000d00087202 */ /* 0x001fe20000000f00 */
[----:B------:R-:W-:-:S03]  /*0520*/  IMAD.MOV.U32 R9, RZ, RZ, R12 ;  /* 0x000000ffff097224 */ /* 0x000fc600078e000c */
[----:B------:R3:W-:Y:S07]  /*0530*/  STS [R3+0x4], R0 ;  /* 0x0000040003007388 */ /* 0x0007ee0000000800 */
[----:B------:R3:W-:Y:S04]  /*0540*/  @P0 STS.64 [R3+0x8], R12 ;  /* 0x0000080c03000388 */ /* 0x0007e80000000a00 */
[----:B------:R3:W-:Y:S02]  /*0550*/  @!P0 STS.64 [R3+0x8], R8 ;  /* 0x0000080803008388 */ /* 0x0007e40000000a00 */
.L_x_550:
[----:B------:R-:W-:Y:S05]  /*0560*/  BSYNC.RECONVERGENT B0 ;  /* 0x0000000000007941 */ /* 0x000fea0003800200 */
.L_x_549:
        /* <DEDUP_REMOVED lines=12> */
[----:B0-----:R-:W0:Y:S01]  /*0630*/  LDC.64 R8, c[0x0][0x3b0] ;  /* 0x0000ec00ff087b82 */ /* 0x001e220000000a00 */
[----:B------:R-:W-:-:S07]  /*0640*/  MOV R0, R4 ;  /* 0x0000000400007202 */ /* 0x000fce0000000f00 */
.L_x_560:
[----:B-1----:R-:W1:Y:S01]  /*0650*/  LDS R3, [R3+0x8] ;  /* 0x0000080003037984 */ /* 0x002e620000000800 */
[----:B------:R-:W-:Y:S01]  /*0660*/  BSSY.RECONVERGENT B1, `(.L_x_557) ;  /* 0x000002a000017945 */ /* 0x000fe20003800200 */
[----:B-1----:R-:W-:-:S13]  /*0670*/  ISETP.NE.AND P0, PT, R0, R3, PT ;  /* 0x000000030000720c */ /* 0x002fda0003f05270 */
[----:B0-2---:R-:W-:Y:S05]  /*0680*/  @P0 BRA `(.L_x_558) ;  /* 0x00000000005c0947 */ /* 0x005fea0003800000 */
[----:B0-----:R-:W2:Y:S01]  /*0690*/  LDG.E.64 R10, desc[UR8][R8.64] ;  /* 0x00000008080a7981 */ /* 0x001ea2000c1e1b00 */
        /* <DEDUP_REMOVED lines=22> */
.L_x_558:
[----:B0-----:R-:W2:Y:S01]  /*0800*/  LDG.E.64 R10, desc[UR8][R8.64] ;  /* 0x00000008080a7981 */ /* 0x001ea2000c1e1b00 */
        /* <DEDUP_REMOVED lines=15> */
.L_x_559:
[----:B------:R-:W-:Y:S05]  /*0900*/  BSYNC.RECONVERGENT B1 ;  /* 0x0000000000017941 */ /* 0x000fea0003800200 */
.L_x_557:
[----:B------:R-:W2:Y:S01]  /*0910*/  LDG.E.64 R10, desc[UR8][R8.64+0x10] ;  /* 0x00001008080a7981 */ /* 0x000ea2000c1e1b00 */
[----:B------:R-:W-:-:S05]  /*0920*/  VIADD R0, R0, UR10 ;  /* 0x0000000a00007c36 */ /* 0x000fca0008000000 */
[----:B------:R-:W-:Y:S01]  /*0930*/  ISETP.GE.AND P0, PT, R0, R7, PT ;  /* 0x000000070000720c */ /* 0x000fe20003f06270 */
[----:B--2---:R-:W-:-:S05]  /*0940*/  IMAD.WIDE.U32 R10, R2, 0x4, R10 ;  /* 0x00000004020a7825 */ /* 0x004fca00078e000a */
[----:B------:R2:W-:Y:S07]  /*0950*/  ST.E desc[UR8][R10.64], RZ ;  /* 0x000000ff0a007985 */ /* 0x0005ee000c101908 */
[----:B------:R-:W-:Y:S05]  /*0960*/  @!P0 BRA `(.L_x_560) ;  /* 0xfffffffc00388947 */ /* 0x000fea000383ffff */
.L_x_556:
[----:B------:R-:W-:Y:S05]  /*0970*/  BSYNC.RECONVERGENT B0 ;  /* 0x0000000000007941 */ /* 0x000fea0003800200 */
.L_x_555:
[----:B------:R-:W-:Y:S01]  /*0980*/  ISETP.NE.AND P0, PT, R4, RZ, PT ;  /* 0x000000ff0400720c */ /* 0x000fe20003f05270 */
[----:B------:R-:W-:-:S12]  /*0990*/  BSSY.RECONVERGENT B0, `(.L_x_561) ;  /* 0x0000008000007945 */ /* 0x000fd80003800200 */
[----:B------:R-:W-:Y:S05]  /*09a0*/  @P0 BRA `(.L_x_562) ;  /* 0x0000000000180947 */ /* 0x000fea0003800000 */
[----:B------:R-:W-:Y:S04]  /*09b0*/  LDS R7, [R3+0x8] ;  /* 0x0000080003077984 */ /* 0x000fe80000000800 */
[----:B0-----:R-:W0:Y:S02]  /*09c0*/  LDS.64 R8, [R3+0x10] ;  /* 0x0000100003087984 */ /* 0x001e240000000a00 */
[----:B0-----:R-:W-:-:S06]  /*09d0*/  IMAD.WIDE R8, R7, 0x4, R8 ;  /* 0x0000000407087825 */ /* 0x001fcc00078e0208 */
[----:B------:R-:W3:Y:S04]  /*09e0*/  LD.E R8, desc[UR8][R8.64] ;  /* 0x0000000808087980 */ /* 0x000ee8000c101900 */
[----:B------:R4:W-:Y:S04]  /*09f0*/  STS.U8 [R3+0x2c], RZ ;  /* 0x00002cff03007388 */ /* 0x0009e80000000000 */
[----:B---3--:R4:W-:Y:S02]  /*0a00*/  STS [R3+0x28], R8 ;  /* 0x0000280803007388 */ /* 0x0089e40000000800 */
.L_x_562:
[----:B------:R-:W-:Y:S05]  /*0a10*/  BSYNC.RECONVERGENT B0 ;  /* 0x0000000000007941 */ /* 0x000fea0003800200 */
.L_x_561:
[----:B------:R-:W-:Y:S06]  /*0a20*/  BAR.SYNC.DEFER_BLOCKING 0x0 ;  /* 0x0000000000007b1d */ /* 0x000fec0000010000 */
[----:B------:R-:W3:Y:S02]  /*0a30*/  LDS.U8 R0, [R3+0x2c] ;  /* 0x00002c0003007984 */ /* 0x000ee40000000000 */
[----:B---3--:R-:W-:-:S13]  /*0a40*/  ISETP.NE.AND P0, PT, R0, RZ, PT ;  /* 0x000000ff0000720c */ /* 0x008fda0003f05270 */
[----:B------:R-:W-:Y:S05]  /*0a50*/  @P0 BRA `(.L_x_563) ;  /* 0x0000000400680947 */ /* 0x000fea0003800000 */
.L_x_572:
[----:B01--4-:R-:W0:Y:S01]  /*0a60*/  S2R R3, SR_CgaCtaId ;  /* 0x0000000000037919 */ /* 0x013e220000008800 */
[----:B------:R-:W-:Y:S01]  /*0a70*/  HFMA2 R2, -RZ, RZ, 0, 5.9604644775390625e-08 ;  /* 0x00000001ff027431 */ /* 0x000fe200000001ff */
[----:B------:R-:W-:Y:S01]  /*0a80*/  BAR.SYNC.DEFER_BLOCKING 0x0 ;  /* 0x0000000000007b1d */ /* 0x000fe20000010000 */
[----:B------:R-:W-:Y:S02]  /*0a90*/  ISETP.GE.AND P0, PT, R4, UR4, PT ;  /* 0x0000000404007c0c */ /* 0x000fe4000bf06270 */
[----:B------:R-:W-:-:S04]  /*0aa0*/  MOV R0, 0x400 ;  /* 0x0000040000007802 */ /* 0x000fc80000000f00 */
[----:B0-----:R-:W-:Y:S02]  /*0ab0*/  LEA R8, R3, R0, 0x18 ;  /* 0x0000000003087211 */ /* 0x001fe400078ec0ff */
[----:B------:R-:W-:-:S05]  /*0ac0*/  PRMT R0, R2, 0x7610, R0 ;  /* 0x0000761002007816 */ /* 0x000fca0000000000 */
[----:B------:R0:W-:Y:S01]  /*0ad0*/  STS.U8 [R8+0x2c], R0 ;  /* 0x00002c0008007388 */ /* 0x0001e20000000000 */
[----:B------:R-:W-:Y:S06]  /*0ae0*/  BAR.SYNC.DEFER_BLOCKING 0x0 ;  /* 0x0000000000007b1d */ /* 0x000fec0000010000 */
[----:B------:R-:W-:Y:S05]  /*0af0*/  @P0 BRA `(.L_x_564) ;  /* 0x0000000400100947 */ /* 0x000fea0003800000 */
[----:B0-----:R0:W1:Y:S01]  /*0b00*/  LDS R0, [R8+0x28] ;  /* 0x0000280008007984 */ /* 0x0010620000000800 */
[----:B------:R-:W3:Y:S01]  /*0b10*/  LDC.64 R2, c[0x0][0x388] ;  /* 0x0000e200ff027b82 */ /* 0x000ee20000000a00 */
[----:B------:R-:W-:Y:S02]  /*0b20*/  IMAD.MOV.U32 R7, RZ, RZ, R4 ;  /* 0x000000ffff077224 */ /* 0x000fe400078e0004 */
[----:B------:R0:W4:Y:S05]  /*0b30*/  LDS.64 R12, [R8+0x10] ;  /* 0x00001000080c7984 */ /* 0x00012a0000000a00 */
.L_x_571:
[----:B0--3--:R-:W3:Y:S02]  /*0b40*/  LDG.E.64 R8, desc[UR8][R2.64+0x8] ;  /* 0x0000080802087981 */ /* 0x009ee4000c1e1b00 */
[----:B---3--:R-:W-:-:S06]  /*0b50*/  IMAD.WIDE R8, R7, 0x4, R8 ;  /* 0x0000000407087825 */ /* 0x008fcc00078e0208 */
[----:B------:R-:W2:Y:S02]  /*0b60*/  LD.E R8, desc[UR8][R8.64] ;  /* 0x0000000808087980 */ /* 0x000ea4000c101900 */
[----:B-12-4-:R-:W-:-:S06]  /*0b70*/  IMAD.WIDE R10, R8, 0x4, R12 ;  /* 0x00000004080a7825 */ /* 0x016fcc00078e020c */
[----:B------:R-:W1:Y:S01]  /*0b80*/  LD.E R11, desc[UR8][R10.64] ;  /* 0x000000080a0b7980 */ /* 0x000e62000c101900 */
[----:B------:R-:W-:Y:S05]  /*0b90*/  YIELD ;  /* 0x0000000000007946 */ /* 0x000fea0003800000 */
[----:B------:R-:W-:Y:S01]  /*0ba0*/  BSSY.RECONVERGENT B0, `(.L_x_565) ;  /* 0x0000036000007945 */ /* 0x000fe20003800200 */
[----:B-1----:R-:W-:-:S13]  /*0bb0*/  ISETP.NE.AND P0, PT, R11, R0, PT ;  /* 0x000000000b00720c */ /* 0x002fda0003f05270 */
        /* <DEDUP_REMOVED lines=40> */
.L_x_570:
[----:B------:R-:W0:Y:S02]  /*0e40*/  LDS.64 R8, [R13] ;  /* 0x000000000d087984 */ /* 0x000e240000000a00 */
[----:B0-----:R-:W-:-:S04]  /*0e50*/  IADD3 R10, P0, PT, R8, R14, RZ ;  /* 0x0000000e080a7210 */ /* 0x001fc80007f1e0ff */
[----:B------:R-:W-:-:S08]  /*0e60*/  IADD3.X R11, PT, PT, R9, R15, RZ, P0, !PT ;  /* 0x0000000f090b7210 */ /* 0x000fd000007fe4ff */
[----:B------:R-:W0:Y:S02]  /*0e70*/  ATOMS.CAST.SPIN.64 P0, [R13], R8, R10 ;  /* 0x000000080d00758d */ /* 0x000e24000180040a */
[----:B0-----:R-:W-:Y:S05]  /*0e80*/  @!P0 BRA `(.L_x_570) ;  /* 0xfffffffc00ec8947 */ /* 0x001fea000383ffff */
[----:B------:R-:W-:Y:S05]  /*0e90*/  BRA `(.L_x_568) ;  /* 0x0000000000107947 */ /* 0x000fea0003800000 */
.L_x_569:
[----:B------:R-:W2:Y:S02]  /*0ea0*/  LD.E.64 R8, desc[UR8][R10.64] ;  /* 0x000000080a087980 */ /* 0x000ea4000c101b00 */
[----:B--2---:R-:W-:-:S05]  /*0eb0*/  IADD3 R8, P0, PT, R8, R14, RZ ;  /* 0x0000000e08087210 */ /* 0x004fca0007f1e0ff */
[----:B------:R-:W-:-:S05]  /*0ec0*/  IMAD.X R9, R9, 0x1, R15, P0 ;  /* 0x0000000109097824 */ /* 0x000fca00000e060f */
[----:B------:R0:W-:Y:S03]  /*0ed0*/  ST.E.64 desc[UR8][R10.64], R8 ;  /* 0x000000080a007985 */ /* 0x0001e6000c101b08 */
.L_x_568:
[----:B------:R-:W-:Y:S05]  /*0ee0*/  BSYNC.RECONVERGENT B1 ;  /* 0x0000000000017941 */ /* 0x000fea0003800200 */
.L_x_567:
[----:B------:R-:W1:Y:S02]  /*0ef0*/  LDS.64 R12, [R12+0x10] ;  /* 0x000010000c0c7984 */ /* 0x000e640000000a00 */
.L_x_566:
[----:B------:R-:W-:Y:S05]  /*0f00*/  BSYNC.RECONVERGENT B0 ;  /* 0x0000000000007941 */ /* 0x000fea0003800200 */
.L_x_565:
[----:B------:R-:W-:-:S04]  /*0f10*/  IADD3 R7, PT, PT, R7, UR10, RZ ;  /* 0x0000000a07077c10 */ /* 0x000fc8000fffe0ff */
[----:B------:R-:W-:-:S13]  /*0f20*/  ISETP.GE.AND P0, PT, R7, UR4, PT ;  /* 0x0000000407007c0c */ /* 0x000fda000bf06270 */
[----:B------:R-:W-:Y:S05]  /*0f30*/  @!P0 BRA `(.L_x_571) ;  /* 0xfffffffc00008947 */ /* 0x000fea000383ffff */
.L_x_564:
[----:B------:R-:W-:Y:S05]  /*0f40*/  WARPSYNC.ALL ;  /* 0x0000000000007948 */ /* 0x000fea0003800000 */
[----:B------:R-:W3:Y:S08]  /*0f50*/  S2UR UR7, SR_CgaCtaId ;  /* 0x00000000000779c3 */ /* 0x000ef00000008800 */
[----:B------:R-:W-:Y:S06]  /*0f60*/  BAR.SYNC.DEFER_BLOCKING 0x0 ;  /* 0x0000000000007b1d */ /* 0x000fec0000010000 */
[----:B------:R-:W-:-:S02]  /*0f70*/  UMOV UR6, 0x400 ;  /* 0x0000040000067882 */ /* 0x000fc40000000000 */
[----:B---3--:R-:W-:-:S06]  /*0f80*/  ULEA UR6, UR7, UR6, 0x18 ;  /* 0x0000000607067291 */ /* 0x008fcc000f8ec0ff */
[----:B------:R-:W-:-:S05]  /*0f90*/  IMAD.U32 R3, RZ, RZ, UR6 ;  /* 0x00000006ff037e24 */ /* 0x000fca000f8e00ff */
[----:B0-----:R-:W0:Y:S04]  /*0fa0*/  LDS R0, [R3+0x28] ;  /* 0x0000280003007984 */ /* 0x001e280000000800 */
[----:B------:R-:W3:Y:S01]  /*0fb0*/  LDS.U8 R2, [R3+0x2c] ;  /* 0x00002c0003027984 */ /* 0x000ee20000000000 */
[----:B0-----:R-:W-:Y:S02]  /*0fc0*/  IADD3 R0, PT, PT, R0, 0x1, RZ ;  /* 0x0000000100007810 */ /* 0x001fe40007ffe0ff */
[----:B---3--:R-:W-:-:S03]  /*0fd0*/  ISETP.NE.AND P0, PT, R2, RZ, PT ;  /* 0x000000ff0200720c */ /* 0x008fc60003f05270 */
[----:B------:R3:W-:Y:S10]  /*0fe0*/  STS [R3+0x28], R0 ;  /* 0x0000280003007388 */ /* 0x0007f40000000800 */
[----:B---3--:R-:W-:Y:S05]  /*0ff0*/  @!P0 BRA `(.L_x_572) ;  /* 0xfffffff800988947 */ /* 0x008fea000383ffff */
.L_x_563:
[----:B------:R-:W-:Y:S06]  /*1000*/  BAR.SYNC.DEFER_BLOCKING 0x0 ;  /* 0x0000000000007b1d */ /* 0x000fec0000010000 */
[----:B-1----:R-:W1:Y:S02]  /*1010*/  LDS R2, [R3+0x28] ;  /* 0x0000280003027984 */ /* 0x002e640000000800 */
[C---:B-1----:R-:W-:Y:S01]  /*1020*/  VIADD R0, R2.reuse, 0xffffffff ;  /* 0xffffffff02007836 */ /* 0x042fe20000000000 */
[----:B------:R-:W-:-:S04]  /*1030*/  ISETP.GE.AND P0, PT, R2, 0x3, PT ;  /* 0x000000030200780c */ /* 0x000fc80003f06270 */
[----:B------:R1:W-:Y:S09]  /*1040*/  STS [R3+0x28], R0 ;  /* 0x0000280003007388 */ /* 0x0003f20000000800 */
[----:B------:R-:W-:Y:S05]  /*1050*/  @!P0 BRA `(.L_x_573) ;  /* 0x0000000800848947 */ /* 0x000fea0003800000 */
.L_x_592:
[----:B------:R-:W-:-:S13]  /*1060*/  ISETP.GE.AND P0, PT, R4, UR4, PT ;  /* 0x0000000404007c0c */ /* 0x000fda000bf06270 */
[----:B---3--:R-:W-:Y:S05]  /*1070*/  @P0 BRA `(.L_x_574) ;  /* 0x0000000800540947 */ /* 0x008fea0003800000 */
[----:B------:R-:W3:Y:S01]  /*1080*/  S2UR UR7, SR_CgaCtaId ;  /* 0x00000000000779c3 */ /* 0x000ee20000008800 */
[----:B------:R-:W-:Y:S01]  /*1090*/  UMOV UR6, 0x400 ;  /* 0x0000040000067882 */ /* 0x000fe20000000000 */
[----:B0-----:R-:W-:Y:S01]  /*10a0*/  MOV R16, R4 ;  /* 0x0000000400107202 */ /* 0x001fe20000000f00 */
[----:B---3--:R-:W-:-:S09]  /*10b0*/  ULEA UR6, UR7, UR6, 0x18 ;  /* 0x0000000607067291 */ /* 0x008fd2000f8ec0ff */
[----:B-1--4-:R-:W0:Y:S03]  /*10c0*/  LDS.64 R2, [UR6+0x10] ;  /* 0x00001006ff027984 */ /* 0x012e260008000a00 */
.L_x_591:
[----:B-1----:R-:W1:Y:S02]  /*10d0*/  LDC.64 R12, c[0x0][0x388] ;  /* 0x0000e200ff0c7b82 */ /* 0x002e640000000a00 */
[----:B-1----:R-:W3:Y:S02]  /*10e0*/  LDG.E.64 R8, desc[UR8][R12.64+0x8] ;  /* 0x000008080c087981 */ /* 0x002ee4000c1e1b00 */
[----:B---3--:R-:W-:-:S05]  /*10f0*/  IMAD.WIDE R8, R16, 0x4, R8 ;  /* 0x0000000410087825 */ /* 0x008fca00078e0208 */
[----:B0-----:R-:W0:Y:S02]  /*1100*/  LD.E R15, desc[UR8][R8.64] ;  /* 0x00000008080f7980 */ /* 0x001e24000c101900 */
[----:B0-2---:R-:W-:-:S06]  /*1110*/  IMAD.WIDE R10, R15, 0x4, R2 ;  /* 0x000000040f0a7825 */ /* 0x005fcc00078e0202 */
        /* <DEDUP_REMOVED lines=34> */
.L_x_578:
[----:B------:R-:W-:Y:S05]  /*1340*/  BSYNC.RECONVERGENT B0 ;  /* 0x0000000000007941 */ /* 0x000fea0003800200 */
.L_x_577:
        /* <DEDUP_REMOVED lines=19> */
[----:B------:R-:W-:Y:S05]  /*1480*/  CALL.REL.NOINC `($__internal_3_$__cuda_sm3x_div_rn_noftz_f32_slowpath) ;  /* 0x0000005400747944 */ /* 0x000fea0003c00000 */
[----:B------:R-:W-:-:S07]  /*1490*/  IMAD.MOV.U32 R7, RZ, RZ, R0 ;  /* 0x000000ffff077224 */ /* 0x000fce00078e0000 */
.L_x_580:
[----:B------:R-:W-:Y:S05]  /*14a0*/  BSYNC.RECONVERGENT B3 ;  /* 0x0000000000037941 */ /* 0x000fea0003800200 */
.L_x_579:
        /* <DEDUP_REMOVED lines=39> */
.L_x_584:
[----:B------:R-:W-:Y:S05]  /*1720*/  BSYNC.RECONVERGENT B4 ;  /* 0x0000000000047941 */ /* 0x000fea0003800200 */
.L_x_583:
        /* <DEDUP_REMOVED lines=8> */
.L_x_582:
[----:B------:R-:W-:Y:S05]  /*17b0*/  BSYNC.RECONVERGENT B3 ;  /* 0x0000000000037941 */ /* 0x000fea0003800200 */
.L_x_581:
[----:B------:R-:W-:-:S05]  /*17c0*/  IMAD.WIDE.U32 R2, R13, 0x4, R10 ;  /* 0x000000040d027825 */ /* 0x000fca00078e000a */
[----:B------:R0:W-:Y:S01]  /*17d0*/  ATOM.E.ADD.F32.FTZ.RN.STRONG.GPU P0, RZ, desc[UR8][R2.64], R9 ;  /* 0x8000000902ff79a2 */ /* 0x0001e2000c10f308 */
[----:B------:R-:W-:Y:S04]  /*17e0*/  BSSY.RECONVERGENT B0, `(.L_x_585) ;  /* 0x0000015000007945 */ /* 0x000fe80003800200 */
[----:B0-----:R-:W-:Y:S05]  /*17f0*/  @P0 BRA `(.L_x_586) ;  /* 0x00000000004c0947 */ /* 0x001fea0003800000 */
[----:B------:R-:W0:Y:S02]  /*1800*/  QSPC.E.S P0, RZ, [R2] ;  /* 0x0000000002ff73aa */ /* 0x000e240000000500 */
[----:B0-----:R-:W-:Y:S05]  /*1810*/  @!P0 BRA `(.L_x_587) ;  /* 0x0000000000188947 */ /* 0x001fea0003800000 */
[----:B------:R-:W-:-:S07]  /*1820*/  MOV R0, R2 ;  /* 0x0000000200007202 */ /* 0x000fce0000000f00 */
.L_x_588:
[----:B------:R-:W0:Y:S02]  /*1830*/  LDS R2, [R0] ;  /* 0x0000000000027984 */ /* 0x000e240000000800 */
[----:B0-----:R-:W-:-:S05]  /*1840*/  FADD R3, R9, R2 ;  /* 0x0000000209037221 */ /* 0x001fca0000000000 */
[----:B------:R-:W0:Y:S02]  /*1850*/  ATOMS.CAST.SPIN P0, [R0], R2, R3 ;  /* 0x000000020000758d */ /* 0x000e240001800003 */
[----:B0-----:R-:W-:Y:S05]  /*1860*/  @!P0 BRA `(.L_x_588) ;  /* 0xfffffffc00f08947 */ /* 0x001fea000383ffff */
[----:B------:R-:W-:Y:S05]  /*1870*/  BRA `(.L_x_586) ;  /* 0x00000000002c7947 */ /* 0x000fea0003800000 */
.L_x_587:
[----:B------:R-:W0:Y:S02]  /*1880*/  QSPC.E.D P0, RZ, [R2] ;  /* 0x0000000002ff73aa */ /* 0x000e240000000700 */
[----:B0-----:R-:W-:Y:S05]  /*1890*/  @!P0 BRA `(.L_x_589) ;  /* 0x0000000000188947 */ /* 0x001fea0003800000 */
.L_x_590:
[----:B------:R-:W2:Y:S02]  /*18a0*/  LD.E R10, [R2] ;  /* 0x00000000020a7980 */ /* 0x000ea40000100900 */
[----:B--2---:R-:W-:-:S06]  /*18b0*/  FADD R11, R9, R10 ;  /* 0x0000000a090b7221 */ /* 0x004fcc0000000000 */
[----:B------:R-:W2:Y:S02]  /*18c0*/  ATOM.E.CAST.SPIN PT, R11, [R2], R10, R11 ;  /* 0x0000000a020b738b */ /* 0x000ea400019e010b */
[----:B--2---:R-:W-:-:S13]  /*18d0*/  ISETP.EQ.U32.AND P0, PT, R11, 0x1, PT ;  /* 0x000000010b00780c */ /* 0x004fda0003f02070 */
[----:B------:R-:W-:Y:S05]  /*18e0*/  @!P0 BRA `(.L_x_590) ;  /* 0xfffffffc00ec8947 */ /* 0x000fea000383ffff */
[----:B------:R-:W-:Y:S05]  /*18f0*/  BRA `(.L_x_586) ;  /* 0x00000000000c7947 */ /* 0x000fea0003800000 */
.L_x_589:
[----:B------:R-:W2:Y:S02]  /*1900*/  LD.E R0, desc[UR8][R2.64] ;  /* 0x0000000802007980 */ /* 0x000ea4000c101900 */
[----:B--2---:R-:W-:-:S05]  /*1910*/  FADD R9, R9, R0 ;  /* 0x0000000009097221 */ /* 0x004fca0000000000 */
[----:B------:R0:W-:Y:S02]  /*1920*/  ST.E desc[UR8][R2.64], R9 ;  /* 0x0000000902007985 */ /* 0x0001e4000c101908 */
.L_x_586:
[----:B------:R-:W-:Y:S05]  /*1930*/  BSYNC.RECONVERGENT B0 ;  /* 0x0000000000007941 */ /* 0x000fea0003800200 */
.L_x_585:
[----:B------:R-:W1:Y:S01]  /*1940*/  S2UR UR7, SR_CgaCtaId ;  /* 0x00000000000779c3 */ /* 0x000e620000008800 */
[----:B------:R-:W-:Y:S02]  /*1950*/  UMOV UR6, 0x400 ;  /* 0x0000040000067882 */ /* 0x000fe40000000000 */
[----:B-1----:R-:W-:-:S09]  /*1960*/  ULEA UR6, UR7, UR6, 0x18 ;  /* 0x0000000607067291 */ /* 0x002fd2000f8ec0ff */
[----:B------:R-:W1:Y:S04]  /*1970*/  LDS R0, [UR6+0x28] ;  /* 0x00002806ff007984 */ /* 0x000e680008000800 */
[----:B0-----:R-:W0:Y:S02]  /*1980*/  LDS.64 R2, [UR6+0x10] ;  /* 0x00001006ff027984 */ /* 0x001e240008000a00 */
.L_x_576:
[----:B------:R-:W-:Y:S05]  /*1990*/  BSYNC.RECONVERGENT B2 ;  /* 0x0000000000027941 */ /* 0x000fea0003800200 */
.L_x_575:
[----:B------:R-:W-:-:S04]  /*19a0*/  IADD3 R16, PT, PT, R16, UR10, RZ ;  /* 0x0000000a10107c10 */ /* 0x000fc8000fffe0ff */
[----:B------:R-:W-:-:S13]  /*19b0*/  ISETP.GE.AND P0, PT, R16, UR4, PT ;  /* 0x0000000410007c0c */ /* 0x000fda000bf06270 */
[----:B------:R-:W-:Y:S05]  /*19c0*/  @!P0 BRA `(.L_x_591) ;  /* 0xfffffff400c08947 */ /* 0x000fea000383ffff */
.L_x_574:
[----:B------:R-:W-:Y:S05]  /*19d0*/  WARPSYNC.ALL ;  /* 0x0000000000007948 */ /* 0x000fea0003800000 */
[----:B------:R-:W3:Y:S08]  /*19e0*/  S2UR UR7, SR_CgaCtaId ;  /* 0x00000000000779c3 */ /* 0x000ef00000008800 */
[----:B------:R-:W-:Y:S06]  /*19f0*/  BAR.SYNC.DEFER_BLOCKING 0x0 ;  /* 0x0000000000007b1d */ /* 0x000fec0000010000 */
[----:B------:R-:W-:-:S02]  /*1a00*/  UMOV UR6, 0x400 ;  /* 0x0000040000067882 */ /* 0x000fc40000000000 */
[----:B---3--:R-:W-:-:S09]  /*1a10*/  ULEA UR6, UR7, UR6, 0x18 ;  /* 0x0000000607067291 */ /* 0x008fd2000f8ec0ff */
[----:B0-----:R-:W0:Y:S02]  /*1a20*/  LDS R2, [UR6+0x28] ;  /* 0x00002806ff027984 */ /* 0x001e240008000800 */
[C---:B0-----:R-:W-:Y:S01]  /*1a30*/  ISETP.GT.AND P0, PT, R2.reuse, 0x2, PT ;  /* 0x000000020200780c */ /* 0x041fe20003f04270 */
[----:B-1----:R-:W-:-:S05]  /*1a40*/  VIADD R0, R2, 0xffffffff ;  /* 0xffffffff02007836 */ /* 0x002fca0000000000 */
[----:B------:R3:W-:Y:S07]  /*1a50*/  STS [UR6+0x28], R0 ;  /* 0x00002800ff007988 */ /* 0x0007ee0008000806 */
[----:B------:R-:W-:Y:S05]  /*1a60*/  @P0 BRA `(.L_x_592) ;  /* 0xfffffff4007c0947 */ /* 0x000fea000383ffff */
.L_x_573:
[----:B------:R-:W5:Y:S02]  /*1a70*/  LDCU UR6, c[0x0][0x390] ;  /* 0x00007200ff0677ac */ /* 0x000f640008000800 */
[----:B-----5:R-:W-:-:S13]  /*1a80*/  ISETP.GE.AND P0, PT, R4, UR6, PT ;  /* 0x0000000604007c0c */ /* 0x020fda000bf06270 */
[----:B------:R-:W-:Y:S05]  /*1a90*/  @P0 BRA `(.L_x_593) ;  /* 0x00000004000c0947 */ /* 0x000fea0003800000 */
[----:B-1-3--:R-:W1:Y:S01]  /*1aa0*/  LDC R0, c[0x0][0x390] ;  /* 0x0000e400ff007b82 */ /* 0x00ae620000000800 */
[----:B------:R-:W-:Y:S01]  /*1ab0*/  BSSY B0, `(.L_x_594) ;  /* 0x000001f000007945 */ /* 0x000fe20003800000 */
[----:B------:R-:W-:-:S06]  /*1ac0*/  MOV R7, R4 ;  /* 0x0000000400077202 */ /* 0x000fcc0000000f00 */
[----:B0---4-:R-:W0:Y:S02]  /*1ad0*/  LDC.64 R2, c[0x0][0x380] ;  /* 0x0000e000ff027b82 */ /* 0x011e240000000a00 */
.L_x_597:
[----:B------:R-:W-:Y:S01]  /*1ae0*/  ISETP.NE.AND P0, PT, R7, R5, PT ;  /* 0x000000050700720c */ /* 0x000fe20003f05270 */
[----:B------:R-:W-:Y:S05]  /*1af0*/  YIELD ;  /* 0x0000000000007946 */ /* 0x000fea0003800000 */
[----:B------:R-:W-:Y:S07]  /*1b00*/  BSSY.RECONVERGENT B1, `(.L_x_595) ;  /* 0x0000015000017945 */ /* 0x000fee0003800200 */
[----:B---3--:R-:W-:Y:S05]  /*1b10*/  @!P0 BRA `(.L_x_596) ;  /* 0x00000000004c8947 */ /* 0x008fea0003800000 */
[----:B------:R-:W3:Y:S02]  /*1b20*/  LDC.64 R14, c[0x0][0x3b0] ;  /* 0x0000ec00ff0e7b82 */ /* 0x000ee40000000a00 */
[----:B---3--:R-:W3:Y:S01]  /*1b30*/  LDG.E.64 R8, desc[UR8][R14.64] ;  /* 0x000000080e087981 */ /* 0x008ee2000c1e1b00 */
[----:B-1----:R-:W-:-:S04]  /*1b40*/  IMAD R13, R0, UR11, R7 ;  /* 0x0000000b000d7c24 */ /* 0x002fc8000f8e0207 */
[----:B---3--:R-:W-:-:S06]  /*1b50*/  IMAD.WIDE.U32 R8, R13, 0x4, R8 ;  /* 0x000000040d087825 */ /* 0x008fcc00078e0008 */
[----:B------:R-:W3:Y:S02]  /*1b60*/  LD.E R8, desc[UR8][R8.64] ;  /* 0x0000000808087980 */ /* 0x000ee4000c101900 */
[----:B---3--:R-:W-:-:S13]  /*1b70*/  ISETP.NE.AND P0, PT, R8, RZ, PT ;  /* 0x000000ff0800720c */ /* 0x008fda0003f05270 */
[----:B------:R-:W-:Y:S05]  /*1b80*/  @!P0 BRA `(.L_x_596) ;  /* 0x0000000000308947 */ /* 0x000fea0003800000 */
[----:B------:R-:W3:Y:S01]  /*1b90*/  LDG.E.64 R8, desc[UR8][R14.64+0x10] ;  /* 0x000010080e087981 */ /* 0x000ee2000c1e1b00 */
[----:B------:R-:W1:Y:S01]  /*1ba0*/  S2UR UR7, SR_CgaCtaId ;  /* 0x00000000000779c3 */ /* 0x000e620000008800 */
[----:B------:R-:W-:Y:S02]  /*1bb0*/  UMOV UR6, 0x400 ;  /* 0x0000040000067882 */ /* 0x000fe40000000000 */
[----:B-1----:R-:W-:-:S09]  /*1bc0*/  ULEA UR6, UR7, UR6, 0x18 ;  /* 0x0000000607067291 */ /* 0x002fd2000f8ec0ff */
[----:B--2---:R-:W1:Y:S02]  /*1bd0*/  LDS.64 R10, [UR6+0x20] ;  /* 0x00002006ff0a7984 */ /* 0x004e640008000a00 */
[----:B-1----:R-:W-:-:S06]  /*1be0*/  IMAD.WIDE R10, R7, 0x4, R10 ;  /* 0x00000004070a7825 */ /* 0x002fcc00078e020a */
[----:B------:R-:W2:Y:S01]  /*1bf0*/  LD.E R11, desc[UR8][R10.64] ;  /* 0x000000080a0b7980 */ /* 0x000ea2000c101900 */
[----:B---3--:R-:W-:-:S06]  /*1c00*/  IMAD.WIDE.U32 R8, R13, 0x4, R8 ;  /* 0x000000040d087825 */ /* 0x008fcc00078e0008 */
[----:B------:R-:W2:Y:S01]  /*1c10*/  LD.E R8, desc[UR8][R8.64] ;  /* 0x0000000808087980 */ /* 0x000ea2000c101900 */
[----:B0-----:R-:W-:-:S04]  /*1c20*/  IMAD.WIDE R12, R7, 0x4, R2 ;  /* 0x00000004070c7825 */ /* 0x001fc800078e0202 */
[----:B--2---:R-:W-:-:S05]  /*1c30*/  FADD R17, R8, -R11 ;  /* 0x8000000b08117221 */ /* 0x004fca0000000000 */
[----:B------:R3:W-:Y:S02]  /*1c40*/  REDG.E.ADD.F32.FTZ.RN.STRONG.GPU desc[UR8][R12.64], R17 ;  /* 0x000000110c0079a6 */ /* 0x0007e4000c12f308 */
.L_x_596:
[----:B------:R-:W-:Y:S05]  /*1c50*/  BSYNC.RECONVERGENT B1 ;  /* 0x0000000000017941 */ /* 0x000fea0003800200 */
.L_x_595:
[----:B------:R-:W4:Y:S01]  /*1c60*/  LDCU UR6, c[0x0][0x390] ;  /* 0x00007200ff0677ac */ /* 0x000f220008000800 */
[----:B------:R-:W-:-:S05]  /*1c70*/  VIADD R7, R7, UR10 ;  /* 0x0000000a07077c36 */ /* 0x000fca0008000000 */
[----:B----4-:R-:W-:-:S13]  /*1c80*/  ISETP.GE.AND P0, PT, R7, UR6, PT ;  /* 0x0000000607007c0c */ /* 0x010fda000bf06270 */
[----:B------:R-:W-:Y:S05]  /*1c90*/  @!P0 BRA `(.L_x_597) ;  /* 0xfffffffc00908947 */ /* 0x000fea000383ffff */
[----:B------:R-:W-:Y:S05]  /*1ca0*/  BSYNC B0 ;  /* 0x0000000000007941 */ /* 0x000fea0003800000 */
.L_x_594:
[----:B------:R-:W4:Y:S01]  /*1cb0*/  S2UR UR7, SR_CgaCtaId ;  /* 0x00000000000779c3 */ /* 0x000f220000008800 */
[----:B------:R-:W-:Y:S01]  /*1cc0*/  UMOV UR6, 0x400 ;  /* 0x0000040000067882 */ /* 0x000fe20000000000 */
[----:B------:R-:W-:-:S06]  /*1cd0*/  MOV R7, R4 ;  /* 0x0000000400077202 */ /* 0x000fcc0000000f00 */
[----:B-1----:R-:W1:Y:S08]  /*1ce0*/  LDC R0, c[0x0][0x390] ;  /* 0x0000e400ff007b82 */ /* 0x002e700000000800 */
[----:B0-----:R-:W0:Y:S01]  /*1cf0*/  LDC.64 R2, c[0x0][0x3b0] ;  /* 0x0000ec00ff027b82 */ /* 0x001e220000000a00 */
[----:B----4-:R-:W-:-:S06]  /*1d00*/  ULEA UR6, UR7, UR6, 0x18 ;  /* 0x0000000607067291 */ /* 0x010fcc000f8ec0ff */
[----:B------:R-:W-:-:S07]  /*1d10*/  IMAD.U32 R14, RZ, RZ, UR6 ;  /* 0x00000006ff0e7e24 */ /* 0x000fce000f8e00ff */
.L_x_600:
[----:B0-----:R-:W4:Y:S01]  /*1d20*/  LDG.E.64 R8, desc[UR8][R2.64+0x8] ;  /* 0x0000080802087981 */ /* 0x001f22000c1e1b00 */
[----:B-1----:R-:W-:-:S03]  /*1d30*/  IMAD R15, R0, UR11, R7 ;  /* 0x0000000b000f7c24 */ /* 0x002fc6000f8e0207 */
[----:B--2---:R-:W0:Y:S01]  /*1d40*/  LDS.64 R10, [R14+0x18] ;  /* 0x000018000e0a7984 */ /* 0x004e220000000a00 */
[----:B----4-:R-:W-:-:S06]  /*1d50*/  IMAD.WIDE.U32 R8, R15, 0x8, R8 ;  /* 0x000000080f087825 */ /* 0x010fcc00078e0008 */
[----:B------:R-:W2:Y:S01]  /*1d60*/  LD.E.64 R8, desc[UR8][R8.64] ;  /* 0x0000000808087980 */ /* 0x000ea2000c101b00 */
[----:B0-----:R-:W-:-:S05]  /*1d70*/  IMAD.WIDE R10, R7, 0x8, R10 ;  /* 0x00000008070a7825 */ /* 0x001fca00078e020a */
[----:B--2---:R0:W-:Y:S04]  /*1d80*/  ST.E.64 desc[UR8][R10.64], R8 ;  /* 0x000000080a007985 */ /* 0x0041e8000c101b08 */
[----:B---3--:R-:W2:Y:S02]  /*1d90*/  LDG.E.64 R12, desc[UR8][R2.64] ;  /* 0x00000008020c7981 */ /* 0x008ea4000c1e1b00 */
        /* <DEDUP_REMOVED lines=15> */
.L_x_599:
[----:B------:R-:W-:Y:S05]  /*1e90*/  BSYNC.RECONVERGENT B0 ;  /* 0x0000000000007941 */ /* 0x000fea0003800200 */
.L_x_598:
[----:B------:R-:W-:-:S05]  /*1ea0*/  VIADD R7, R7, UR10 ;  /* 0x0000000a07077c36 */ /* 0x000fca0008000000 */
[----:B------:R-:W-:-:S13]  /*1eb0*/  ISETP.GE.AND P0, PT, R7, R0, PT ;  /* 0x000000000700720c */ /* 0x000fda0003f06270 */
[----:B------:R-:W-:Y:S05]  /*1ec0*/  @!P0 BRA `(.L_x_600) ;  /* 0xfffffffc00948947 */ /* 0x000fea000383ffff */
.L_x_593:
[----:B------:R-:W-:Y:S05]  /*1ed0*/  WARPSYNC.ALL ;  /* 0x0000000000007948 */ /* 0x000fea0003800000 */
[----:B------:R-:W-:Y:S06]  /*1ee0*/  BAR.SYNC.DEFER_BLOCKING 0x0 ;  /* 0x0000000000007b1d */ /* 0x000fec0000010000 */
[----:B------:R-:W-:Y:S05]  /*1ef0*/  BRA `(.L_x_554) ;  /* 0x0000004800b87947 */ /* 0x000fea0003800000 */
.L_x_553:
[----:B------:R-:W2:Y:S01]  /*1f00*/  LDCU UR6, c[0x0][0x390] ;  /* 0x00007200ff0677ac */ /* 0x000ea20008000800 */
[----:B------:R-:W-:Y:S01]  /*1f10*/  BSSY.RECONVERGENT B0, `(.L_x_601) ;  /* 0x000004e000007945 */ /* 0x000fe20003800200 */
[----:B--2---:R-:W-:-:S04]  /*1f20*/  MOV R7, UR6 ;  /* 0x0000000600077c02 */ /* 0x004fc80008000f00 */
[----:B------:R-:W-:-:S13]  /*1f30*/  ISETP.GE.AND P0, PT, R4, R7, PT ;  /* 0x000000070400720c */ /* 0x000fda0003f06270 */
[----:B------:R-:W-:Y:S05]  /*1f40*/  @P0 BRA `(.L_x_602) ;  /* 0x0000000400280947 */ /* 0x000fea0003800000 */
[----:B0-----:R-:W0:Y:S01]  /*1f50*/  LDC.64 R8, c[0x0][0x3b0] ;  /* 0x0000ec00ff087b82 */ /* 0x001e220000000a00 */
[----:B------:R-:W-:-:S07]  /*1f60*/  IMAD.MOV.U32 R0, RZ, RZ, R4 ;  /* 0x000000ffff007224 */ /* 0x000fce00078e0004 */
.L_x_606:
[----:B--2---:R-:W2:Y:S01]  /*1f70*/  LDS R7, [R3+0x8] ;  /* 0x0000080003077984 */ /* 0x004ea20000000800 */
[----:B------:R-:W-:Y:S01]  /*1f80*/  BSSY.RECONVERGENT B1, `(.L_x_603) ;  /* 0x000003a000017945 */ /* 0x000fe20003800200 */
[----:B--2---:R-:W-:-:S13]  /*1f90*/  ISETP.NE.AND P0, PT, R0, R7, PT ;  /* 0x000000070000720c */ /* 0x004fda0003f05270 */
[----:B------:R-:W-:Y:S05]  /*1fa0*/  @P0 BRA `(.L_x_604) ;  /* 0x0000000000940947 */ /* 0x000fea0003800000 */
[----:B0-----:R-:W2:Y:S01]  /*1fb0*/  LDG.E.64 R10, desc[UR8][R8.64] ;  /* 0x00000008080a7981 */ /* 0x001ea2000c1e1b00 */
[----:B------:R-:W0:Y:S01]  /*1fc0*/  S2UR UR7, SR_CgaCtaId ;  /* 0x00000000000779c3 */ /* 0x000e220000008800 */
[----:B------:R-:W3:Y:S01]  /*1fd0*/  LDCU UR6, c[0x0][0x390] ;  /* 0x00007200ff0677ac */ /* 0x000ee20008000800 */
[----:B------:R-:W-:Y:S01]  /*1fe0*/  IMAD.MOV.U32 R21, RZ, RZ, -0x1 ;  /* 0xffffffffff157424 */ /* 0x000fe200078e00ff */
[----:B---3--:R-:W-:Y:S01]  /*1ff0*/  MOV R7, UR6 ;  /* 0x0000000600077c02 */ /* 0x008fe20008000f00 */
[----:B------:R-:W-:Y:S02]  /*2000*/  UMOV UR6, 0x400 ;  /* 0x0000040000067882 */ /* 0x000fe40000000000 */
[----:B0-----:R-:W-:Y:S02]  /*2010*/  ULEA UR6, UR7, UR6, 0x18 ;  /* 0x0000000607067291 */ /* 0x001fe4000f8ec0ff */
[----:B-1----:R-:W-:-:S04]  /*2020*/  IMAD R2, R7, UR11, R0 ;  /* 0x0000000b07027c24 */ /* 0x002fc8000f8e0200 */
        /* <DEDUP_REMOVED lines=29> */
.L_x_604:
[----:B0-----:R-:W2:Y:S01]  /*2200*/  LDG.E.64 R10, desc[UR8][R8.64] ;  /* 0x00000008080a7981 */ /* 0x001ea2000c1e1b00 */
[----:B------:R-:W0:Y:S02]  /*2210*/  LDCU UR6, c[0x0][0x390] ;  /* 0x00007200ff0677ac */ /* 0x000e240008000800 */
[----:B0-----:R-:W-:-:S04]  /*2220*/  IMAD.U32 R7, RZ, RZ, UR6 ;  /* 0x00000006ff077e24 */ /* 0x001fc8000f8e00ff */
[----:B-1----:R-:W-:-:S04]  /*2230*/  IMAD R2, R7, UR11, R0 ;  /* 0x0000000b07027c24 */ /* 0x002fc8000f8e0200 */
        /* <DEDUP_REMOVED lines=14> */
.L_x_605:
[----:B------:R-:W-:Y:S05]  /*2320*/  BSYNC.RECONVERGENT B1 ;  /* 0x0000000000017941 */ /* 0x000fea0003800200 */
.L_x_603:
        /* <DEDUP_REMOVED lines=12> */
.L_x_602:
[----:B------:R-:W-:Y:S05]  /*23f0*/  BSYNC.RECONVERGENT B0 ;  /* 0x0000000000007941 */ /* 0x000fea0003800200 */
.L_x_601:
[----:B------:R-:W-:Y:S01]  /*2400*/  ISETP.NE.AND P0, PT, R4, RZ, PT ;  /* 0x000000ff0400720c */ /* 0x000fe20003f05270 */
[----:B------:R-:W-:-:S12]  /*2410*/  BSSY.RECONVERGENT B0, `(.L_x_607) ;  /* 0x000000d000007945 */ /* 0x000fd80003800200 */
[----:B------:R-:W-:Y:S05]  /*2420*/  @P0 BRA `(.L_x_608) ;  /* 0x00000000002c0947 */ /* 0x000fea0003800000 */
[----:B------:R-:W3:Y:S01]  /*2430*/  S2UR UR7, SR_CgaCtaId ;  /* 0x00000000000779c3 */ /* 0x000ee20000008800 */
[----:B------:R-:W-:Y:S02]  /*2440*/  UMOV UR6, 0x400 ;  /* 0x0000040000067882 */ /* 0x000fe40000000000 */
[----:B---3--:R-:W-:-:S09]  /*2450*/  ULEA UR6, UR7, UR6, 0x18 ;  /* 0x0000000607067291 */ /* 0x008fd2000f8ec0ff */
[----:B0-----:R-:W-:Y:S04]  /*2460*/  LDS R9, [UR6+0x8] ;  /* 0x00000806ff097984 */ /* 0x001fe80008000800 */
[----:B-1----:R-:W0:Y:S02]  /*2470*/  LDS.64 R2, [UR6+0x10] ;  /* 0x00001006ff027984 */ /* 0x002e240008000a00 */
[----:B0-----:R-:W-:-:S06]  /*2480*/  IMAD.WIDE R2, R9, 0x4, R2 ;  /* 0x0000000409027825 */ /* 0x001fcc00078e0202 */
[----:B------:R-:W3:Y:S01]  /*2490*/  LD.E R2, desc[UR8][R2.64] ;  /* 0x0000000802027980 */ /* 0x000ee2000c101900 */
[----:B------:R-:W-:-:S03]  /*24a0*/  IMAD.MOV.U32 R0, RZ, RZ, 0x1 ;  /* 0x00000001ff007424 */ /* 0x000fc600078e00ff */
[----:B------:R-:W-:Y:S04]  /*24b0*/  STS.U8 [UR6+0x34], RZ ;  /* 0x000034ffff007988 */ /* 0x000fe80008000006 */
[----:B------:R4:W-:Y:S04]  /*24c0*/  STS.U8 [UR6+0x35], R0 ;  /* 0x00003500ff007988 */ /* 0x0009e80008000006 */
[----:B---3--:R4:W-:Y:S02]  /*24d0*/  STS [UR6+0x30], R2 ;  /* 0x00003002ff007988 */ /* 0x0089e40008000806 */
.L_x_608:
[----:B------:R-:W-:Y:S05]  /*24e0*/  BSYNC.RECONVERGENT B0 ;  /* 0x0000000000007941 */ /* 0x000fea0003800200 */
.L_x_607:
[----:B------:R-:W3:Y:S08]  /*24f0*/  S2UR UR7, SR_CgaCtaId ;  /* 0x00000000000779c3 */ /* 0x000ef00000008800 */
[----:B------:R-:W-:Y:S06]  /*2500*/  BAR.SYNC.DEFER_BLOCKING 0x0 ;  /* 0x0000000000007b1d */ /* 0x000fec0000010000 */
[----:B------:R-:W-:-:S02]  /*2510*/  UMOV UR6, 0x400 ;  /* 0x0000040000067882 */ /* 0x000fc40000000000 */
[----:B---3--:R-:W-:-:S06]  /*2520*/  ULEA UR6, UR7, UR6, 0x18 ;  /* 0x0000000607067291 */ /* 0x008fcc000f8ec0ff */
[----:B----4-:R-:W-:-:S05]  /*2530*/  MOV R0, UR6 ;  /* 0x0000000600007c02 */ /* 0x010fca0008000f00 */
[----:B-1----:R-:W1:Y:S02]  /*2540*/  LDS.U8 R2, [R0+0x34] ;  /* 0x0000340000027984 */ /* 0x002e640000000000 */
[----:B-1----:R-:W-:-:S13]  /*2550*/  ISETP.NE.AND P0, PT, R2, RZ, PT ;  /* 0x000000ff0200720c */ /* 0x002fda0003f05270 */
[----:B------:R-:W-:Y:S05]  /*2560*/  @P0 BRA `(.L_x_609) ;  /* 0x0000000c00dc0947 */ /* 0x000fea0003800000 */
.L_x_641:
[----:B------:R-:W1:Y:S01]  /*2570*/  S2UR UR7, SR_CgaCtaId ;  /* 0x00000000000779c3 */ /* 0x000e620000008800 */
[----:B------:R-:W3:Y:S01]  /*2580*/  LDCU UR13, c[0x0][0x390] ;  /* 0x00007200ff0d77ac */ /* 0x000ee20008000800 */
[----:B------:R-:W-:Y:S01]  /*2590*/  IMAD.MOV.U32 R0, RZ, RZ, 0x1 ;  /* 0x00000001ff007424 */ /* 0x000fe200078e00ff */
[----:B------:R-:W-:Y:S01]  /*25a0*/  UMOV UR6, 0x400 ;  /* 0x0000040000067882 */ /* 0x000fe20000000000 */
[----:B---3--:R-:W-:-:S04]  /*25b0*/  MOV R7, UR13 ;  /* 0x0000000d00077c02 */ /* 0x008fc80008000f00 */
[----:B------:R-:W-:Y:S01]  /*25c0*/  BAR.SYNC.DEFER_BLOCKING 0x0 ;  /* 0x0000000000007b1d */ /* 0x000fe20000010000 */
[----:B------:R-:W-:Y:S01]  /*25d0*/  ISETP.GE.AND P0, PT, R4, R7, PT ;  /* 0x000000070400720c */ /* 0x000fe20003f06270 */
[----:B-1----:R-:W-:-:S09]  /*25e0*/  ULEA UR6, UR7, UR6, 0x18 ;  /* 0x0000000607067291 */ /* 0x002fd2000f8ec0ff */
[----:B------:R1:W-:Y:S01]  /*25f0*/  STS.U8 [UR6+0x34], R0 ;  /* 0x00003400ff007988 */ /* 0x0003e20008000006 */
[----:B------:R-:W-:Y:S06]  /*2600*/  BAR.SYNC.DEFER_BLOCKING 0x0 ;  /* 0x0000000000007b1d */ /* 0x000fec0000010000 */
[----:B0-----:R-:W-:Y:S05]  /*2610*/  @P0 BRA `(.L_x_610) ;  /* 0x0000000800f00947 */ /* 0x001fea0003800000 */
[----:B--2---:R-:W-:-:S07]  /*2620*/  IMAD.MOV.U32 R14, RZ, RZ, R4 ;  /* 0x000000ffff0e7224 */ /* 0x004fce00078e0004 */
.L_x_633:
[----:B0-----:R-:W0:Y:S01]  /*2630*/  LDC.64 R2, c[0x0][0x3b0] ;  /* 0x0000ec00ff027b82 */ /* 0x001e220000000a00 */
[----:B------:R-:W2:Y:S01]  /*2640*/  LDCU UR6, c[0x0][0x390] ;  /* 0x00007200ff0677ac */ /* 0x000ea20008000800 */
[----:B0-----:R-:W3:Y:S01]  /*2650*/  LDG.E.64 R8, desc[UR8][R2.64+0x28] ;  /* 0x0000280802087981 */ /* 0x001ee2000c1e1b00 */
[----:B--2---:R-:W-:-:S05]  /*2660*/  MOV R7, UR6 ;  /* 0x0000000600077c02 */ /* 0x004fca0008000f00 */
[----:B------:R-:W-:-:S04]  /*2670*/  IMAD R15, R7, UR11, R14 ;  /* 0x0000000b070f7c24 */ /* 0x000fc8000f8e020e */
[----:B---3--:R-:W-:-:S06]  /*2680*/  IMAD.WIDE.U32 R8, R15, 0x4, R8 ;  /* 0x000000040f087825 */ /* 0x008fcc00078e0008 */
[----:B------:R-:W2:Y:S01]  /*2690*/  LD.E R8, desc[UR8][R8.64] ;  /* 0x0000000808087980 */ /* 0x000ea2000c101900 */
[----:B------:R-:W-:Y:S01]  /*26a0*/  BSSY B0, `(.L_x_611) ;  /* 0x00000b0000007945 */ /* 0x000fe20003800000 */
[----:B--2---:R-:W-:-:S13]  /*26b0*/  ISETP.NE.AND P0, PT, R8, RZ, PT ;  /* 0x000000ff0800720c */ /* 0x004fda0003f05270 */
[----:B------:R-:W-:Y:S05]  /*26c0*/  @!P0 BRA `(.L_x_612) ;  /* 0x0000000800b48947 */ /* 0x000fea0003800000 */
[----:B------:R-:W0:Y:S02]  /*26d0*/  LDC.64 R12, c[0x0][0x388] ;  /* 0x0000e200ff0c7b82 */ /* 0x000e240000000a00 */
        /* <DEDUP_REMOVED lines=11> */
.L_x_632:
[----:B------:R-:W2:Y:S04]  /*2790*/  LDG.E.64 R8, desc[UR8][R12.64] ;  /* 0x000000080c087981 */ /* 0x000ea8000c1e1b00 */
[----:B------:R-:W3:Y:S01]  /*27a0*/  LDG.E.64 R20, desc[UR8][R2.64+0x20] ;  /* 0x0000200802147981 */ /* 0x000ee2000c1e1b00 */
[----:B------:R-:W-:Y:S05]  /*27b0*/  YIELD ;  /* 0x0000000000007946 */ /* 0x000fea0003800000 */
[----:B------:R-:W0:Y:S01]  /*27c0*/  LDCU UR6, c[0x0][0x390] ;  /* 0x00007200ff0677ac */ /* 0x000e220008000800 */
[----:B--2---:R-:W-:-:S02]  /*27d0*/  IMAD.WIDE R22, R16, 0x4, R8 ;  /* 0x0000000410167825 */ /* 0x004fc400078e0208 */
[----:B------:R-:W2:Y:S04]  /*27e0*/  LDS.64 R8, [R17+0x10] ;  /* 0x0000100011087984 */ /* 0x000ea80000000a00 */
[----:B------:R-:W1:Y:S01]  /*27f0*/  LD.E R22, desc[UR8][R22.64] ;  /* 0x0000000816167980 */ /* 0x000e62000c101900 */
[----:B0-----:R-:W-:Y:S01]  /*2800*/  MOV R7, UR6 ;  /* 0x0000000600077c02 */ /* 0x001fe20008000f00 */
[----:B---3--:R-:W-:-:S06]  /*2810*/  IMAD.WIDE.U32 R18, R15, 0x4, R20 ;  /* 0x000000040f127825 */ /* 0x008fcc00078e0014 */
[----:B------:R-:W3:Y:S01]  /*2820*/  LD.E R18, desc[UR8][R18.64] ;  /* 0x0000000812127980 */ /* 0x000ee2000c101900 */
[----:B--2---:R-:W-:-:S06]  /*2830*/  IMAD.WIDE R10, R14, 0x4, R8 ;  /* 0x000000040e0a7825 */ /* 0x004fcc00078e0208 */
[----:B------:R-:W2:Y:S01]  /*2840*/  LD.E R10, desc[UR8][R10.64] ;  /* 0x000000080a0a7980 */ /* 0x000ea2000c101900 */
[----:B-1----:R-:W-:-:S04]  /*2850*/  IMAD R0, R7, UR11, R22 ;  /* 0x0000000b07007c24 */ /* 0x002fc8000f8e0216 */
[----:B------:R-:W-:-:S04]  /*2860*/  IMAD.WIDE.U32 R20, R0, 0x4, R20 ;  /* 0x0000000400147825 */ /* 0x000fc800078e0014 */
[----:B------:R-:W-:Y:S02]  /*2870*/  IMAD.WIDE R8, R22, 0x4, R8 ;  /* 0x0000000416087825 */ /* 0x000fe400078e0208 */
[----:B------:R-:W3:Y:S04]  /*2880*/  LD.E R21, desc[UR8][R20.64] ;  /* 0x0000000814157980 */ /* 0x000ee8000c101900 */
[----:B------:R-:W4:Y:S01]  /*2890*/  LD.E R8, desc[UR8][R8.64] ;  /* 0x0000000808087980 */ /* 0x000f22000c101900 */
[----:B------:R-:W-:Y:S01]  /*28a0*/  BSSY.RECONVERGENT B2, `(.L_x_615) ;  /* 0x0000076000027945 */ /* 0x000fe20003800200 */
[----:B--2---:R-:W-:-:S04]  /*28b0*/  LOP3.LUT R22, RZ, R10, RZ, 0x33, !PT ;  /* 0x0000000aff167212 */ /* 0x004fc800078e33ff */
[----:B---3--:R-:W-:-:S05]  /*28c0*/  IADD3 R23, PT, PT, R22, R18, -R21 ;  /* 0x0000001216177210 */ /* 0x008fca0007ffe815 */
[----:B----4-:R-:W-:-:S05]  /*28d0*/  IMAD.IADD R22, R8, 0x1, R23 ;  /* 0x0000000108167824 */ /* 0x010fca00078e0217 */
        /* <DEDUP_REMOVED lines=12> */
.L_x_620:
[----:B------:R-:W0:Y:S02]  /*29a0*/  LDS.64 R8, [R21] ;  /* 0x0000000015087984 */ /* 0x000e240000000a00 */
[----:B0-----:R-:W-:-:S04]  /*29b0*/  IADD3 R10, P0, PT, R18, R8, RZ ;  /* 0x00000008120a7210 */ /* 0x001fc80007f1e0ff */
[----:B------:R-:W-:-:S08]  /*29c0*/  IADD3.X R11, PT, PT, R19, R9, RZ, P0, !PT ;  /* 0x00000009130b7210 */ /* 0x000fd000007fe4ff */
[----:B------:R-:W0:Y:S02]  /*29d0*/  ATOMS.CAST.SPIN.64 P0, [R21], R8, R10 ;  /* 0x000000081500758d */ /* 0x000e24000180040a */
[----:B0-----:R-:W-:Y:S05]  /*29e0*/  @!P0 BRA `(.L_x_620) ;  /* 0xfffffffc00ec8947 */ /* 0x001fea000383ffff */
[----:B------:R-:W-:Y:S05]  /*29f0*/  BRA `(.L_x_618) ;  /* 0x0000000000107947 */ /* 0x000fea0003800000 */
.L_x_619:
[----:B------:R-:W2:Y:S02]  /*2a00*/  LD.E.64 R10, desc[UR8][R8.64] ;  /* 0x00000008080a7980 */ /* 0x000ea4000c101b00 */
[----:B--2---:R-:W-:-:S05]  /*2a10*/  IADD3 R10, P0, PT, R18, R10, RZ ;  /* 0x0000000a120a7210 */ /* 0x004fca0007f1e0ff */
[----:B------:R-:W-:-:S05]  /*2a20*/  IMAD.X R11, R19, 0x1, R11, P0 ;  /* 0x00000001130b7824 */ /* 0x000fca00000e060b */
[----:B------:R0:W-:Y:S03]  /*2a30*/  ST.E.64 desc[UR8][R8.64], R10 ;  /* 0x0000000a08007985 */ /* 0x0001e6000c101b08 */
.L_x_618:
[----:B------:R-:W-:Y:S05]  /*2a40*/  BSYNC.RECONVERGENT B3 ;  /* 0x0000000000037941 */ /* 0x000fea0003800200 */
.L_x_617:
        /* <DEDUP_REMOVED lines=23> */
.L_x_622:
[----:B------:R-:W-:Y:S05]  /*2bc0*/  BSYNC.RECONVERGENT B3 ;  /* 0x0000000000037941 */ /* 0x000fea0003800200 */
.L_x_621:
[----:B------:R-:W-:Y:S05]  /*2bd0*/  BRA `(.L_x_623) ;  /* 0x0000000400087947 */ /* 0x000fea0003800000 */
.L_x_616:
        /* <DEDUP_REMOVED lines=17> */
[----:B------:R-:W-:-:S04]  /*2cf0*/  MOV R8, R10 ;  /* 0x0000000a00087202 */ /* 0x000fc80000000f00 */
[----:B------:R-:W-:-:S07]  /*2d00*/  MOV R17, R8 ;  /* 0x0000000800117202 */ /* 0x000fce0000000f00 */
.L_x_629:
[----:B------:R-:W0:Y:S02]  /*2d10*/  LDS.64 R8, [R17] ;  /* 0x0000000011087984 */ /* 0x000e240000000a00 */
[----:B0-----:R-:W-:-:S05]  /*2d20*/  IADD3 R10, P0, PT, R18, R8, RZ ;  /* 0x00000008120a7210 */ /* 0x001fca0007f1e0ff */
[----:B------:R-:W-:-:S07]  /*2d30*/  IMAD.X R11, R19, 0x1, R9, P0 ;  /* 0x00000001130b7824 */ /* 0x000fce00000e0609 */
[----:B------:R-:W0:Y:S02]  /*2d40*/  ATOMS.CAST.SPIN.64 P0, [R17], R8, R10 ;  /* 0x000000081100758d */ /* 0x000e24000180040a */
[----:B0-----:R-:W-:Y:S05]  /*2d50*/  @!P0 BRA `(.L_x_629) ;  /* 0xfffffffc00ec8947 */ /* 0x001fea000383ffff */
[----:B------:R-:W-:Y:S05]  /*2d60*/  BRA `(.L_x_627) ;  /* 0x0000000000107947 */ /* 0x000fea0003800000 */
.L_x_628:
[----:B------:R-:W2:Y:S02]  /*2d70*/  LD.E.64 R8, desc[UR8][R10.64] ;  /* 0x000000080a087980 */ /* 0x000ea4000c101b00 */
[----:B--2---:R-:W-:-:S04]  /*2d80*/  IADD3 R8, P0, PT, R18, R8, RZ ;  /* 0x0000000812087210 */ /* 0x004fc80007f1e0ff */
[----:B------:R-:W-:-:S05]  /*2d90*/  IADD3.X R9, PT, PT, R19, R9, RZ, P0, !PT ;  /* 0x0000000913097210 */ /* 0x000fca00007fe4ff */
[----:B------:R0:W-:Y:S04]  /*2da0*/  ST.E.64 desc[UR8][R10.64], R8 ;  /* 0x000000080a007985 */ /* 0x0001e8000c101b08 */
.L_x_627:
[----:B------:R-:W-:Y:S05]  /*2db0*/  BSYNC.RECONVERGENT B3 ;  /* 0x0000000000037941 */ /* 0x000fea0003800200 */
.L_x_626:
[----:B0-----:R-:W2:Y:S01]  /*2dc0*/  LDG.E.64 R8, desc[UR8][R2.64+0x30] ;  /* 0x0000300802087981 */ /* 0x001ea2000c1e1b00 */
[----:B------:R-:W0:Y:S01]  /*2dd0*/  S2UR UR7, SR_CgaCtaId ;  /* 0x00000000000779c3 */ /* 0x000e220000008800 */
[----:B------:R-:W-:Y:S01]  /*2de0*/  UMOV UR6, 0x400 ;  /* 0x0000040000067882 */ /* 0x000fe20000000000 */
[----:B------:R-:W-:Y:S01]  /*2df0*/  IMAD.MOV.U32 R11, RZ, RZ, 0x1 ;  /* 0x00000001ff0b7424 */ /* 0x000fe200078e00ff */
[----:B0-----:R-:W-:-:S06]  /*2e00*/  ULEA UR6, UR7, UR6, 0x18 ;  /* 0x0000000607067291 */ /* 0x001fcc000f8ec0ff */
[----:B------:R-:W-:-:S05]  /*2e10*/  MOV R17, UR6 ;  /* 0x0000000600117c02 */ /* 0x000fca0008000f00 */
[----:B------:R3:W-:Y:S01]  /*2e20*/  STS.U8 [R17+0x34], RZ ;  /* 0x000034ff11007388 */ /* 0x0007e20000000000 */
[----:B--2---:R-:W-:-:S05]  /*2e30*/  IMAD.WIDE.U32 R8, R0, 0x4, R8 ;  /* 0x0000000400087825 */ /* 0x004fca00078e0008 */
[----:B------:R3:W-:Y:S01]  /*2e40*/  ST.E desc[UR8][R8.64], R11 ;  /* 0x0000000b08007985 */ /* 0x0007e2000c101908 */
[----:B------:R-:W-:Y:S05]  /*2e50*/  BRA `(.L_x_623) ;  /* 0x0000000000687947 */ /* 0x000fea0003800000 */
.L_x_625:
[----:B------:R0:W5:Y:S02]  /*2e60*/  LDG.E.64 R8, desc[UR8][R2.64] ;  /* 0x0000000802087981 */ /* 0x000164000c1e1b00 */
.L_x_624:
        /* <DEDUP_REMOVED lines=13> */
[----:B------:R-:W-:-:S05]  /*2f40*/  IMAD.MOV.U32 R8, RZ, RZ, R10 ;  /* 0x000000ffff087224 */ /* 0x000fca00078e000a */
[----:B------:R-:W-:-:S07]  /*2f50*/  MOV R21, R8 ;  /* 0x0000000800157202 */ /* 0x000fce0000000f00 */
.L_x_631:
[----:B------:R-:W1:Y:S02]  /*2f60*/  LDS.64 R8, [R21] ;  /* 0x0000000015087984 */ /* 0x000e640000000a00 */
[----:B-1----:R-:W-:-:S04]  /*2f70*/  IADD3 R10, P0, PT, R18, R8, RZ ;  /* 0x00000008120a7210 */ /* 0x002fc80007f1e0ff */
[----:B------:R-:W-:-:S08]  /*2f80*/  IADD3.X R11, PT, PT, R19, R9, RZ, P0, !PT ;  /* 0x00000009130b7210 */ /* 0x000fd000007fe4ff */
[----:B------:R-:W1:Y:S02]  /*2f90*/  ATOMS.CAST.SPIN.64 P0, [R21], R8, R10 ;  /* 0x000000081500758d */ /* 0x000e64000180040a */
[----:B-1----:R-:W-:Y:S05]  /*2fa0*/  @!P0 BRA `(.L_x_631) ;  /* 0xfffffffc00ec8947 */ /* 0x002fea000383ffff */
[----:B------:R-:W-:Y:S05]  /*2fb0*/  BRA `(.L_x_623) ;  /* 0x0000000000107947 */ /* 0x000fea0003800000 */
.L_x_630:
[----:B------:R-:W2:Y:S02]  /*2fc0*/  LD.E.64 R8, desc[UR8][R10.64] ;  /* 0x000000080a087980 */ /* 0x000ea4000c101b00 */
[----:B--2---:R-:W-:-:S05]  /*2fd0*/  IADD3 R8, P0, PT, R18, R8, RZ ;  /* 0x0000000812087210 */ /* 0x004fca0007f1e0ff */
[----:B------:R-:W-:-:S05]  /*2fe0*/  IMAD.X R9, R19, 0x1, R9, P0 ;  /* 0x0000000113097824 */ /* 0x000fca00000e0609 */
[----:B------:R1:W-:Y:S03]  /*2ff0*/  ST.E.64 desc[UR8][R10.64], R8 ;  /* 0x000000080a007985 */ /* 0x0003e6000c101b08 */
.L_x_623:
[----:B------:R-:W-:Y:S05]  /*3000*/  BSYNC.RECONVERGENT B2 ;  /* 0x0000000000027941 */ /* 0x000fea0003800200 */
.L_x_615:
[----:B01-3--:R-:W2:Y:S02]  /*3010*/  LDG.E.64 R8, desc[UR8][R12.64+0x10] ;  /* 0x000010080c087981 */ /* 0x00bea4000c1e1b00 */
[----:B--2---:R-:W-:-:S06]  /*3020*/  IMAD.WIDE R8, R14, 0x4, R8 ;  /* 0x000000040e087825 */ /* 0x004fcc00078e0208 */
[----:B------:R-:W2:Y:S01]  /*3030*/  LD.E R9, desc[UR8][R8.64+0x4] ;  /* 0x0000040808097980 */ /* 0x000ea2000c101900 */
[----:B------:R-:W-:-:S04]  /*3040*/  IADD3 R16, PT, PT, R16, 0x1, RZ ;  /* 0x0000000110107810 */ /* 0x000fc80007ffe0ff */
[----:B--2---:R-:W-:-:S13]  /*3050*/  ISETP.GE.AND P0, PT, R16, R9, PT ;  /* 0x000000091000720c */ /* 0x004fda0003f06270 */
[----:B------:R-:W-:Y:S05]  /*3060*/  @!P0 BRA `(.L_x_632) ;  /* 0xfffffff400c88947 */ /* 0x000fea000383ffff */
.L_x_614:
[----:B------:R-:W-:Y:S05]  /*3070*/  BSYNC B1 ;  /* 0x0000000000017941 */ /* 0x000fea0003800000 */
.L_x_613:
        /* <DEDUP_REMOVED lines=18> */
.L_x_612:
[----:B------:R-:W-:Y:S05]  /*31a0*/  BSYNC B0 ;  /* 0x0000000000007941 */ /* 0x000fea0003800000 */
.L_x_611:
[----:B------:R-:W-:-:S05]  /*31b0*/  VIADD R14, R14, UR10 ;  /* 0x0000000a0e0e7c36 */ /* 0x000fca0008000000 */
[----:B------:R-:W-:-:S13]  /*31c0*/  ISETP.GE.AND P0, PT, R14, R7, PT ;  /* 0x000000070e00720c */ /* 0x000fda0003f06270 */
[----:B------:R-:W-:Y:S05]  /*31d0*/  @!P0 BRA `(.L_x_633) ;  /* 0xfffffff400148947 */ /* 0x000fea000383ffff */
.L_x_610:
[----:B------:R-:W-:Y:S01]  /*31e0*/  ISETP.GE.AND P0, PT, R4, R7, PT ;  /* 0x000000070400720c */ /* 0x000fe20003f06270 */
[----:B------:R-:W-:Y:S05]  /*31f0*/  WARPSYNC.ALL ;  /* 0x0000000000007948 */ /* 0x000fea0003800000 */
[----:B------:R-:W-:Y:S06]  /*3200*/  BAR.SYNC.DEFER_BLOCKING 0x0 ;  /* 0x0000000000007b1d */ /* 0x000fec0000010000 */
[----:B------:R-:W-:Y:S04]  /*3210*/  BSSY.RECONVERGENT B0, `(.L_x_634) ;  /* 0x0000017000007945 */ /* 0x000fe80003800200 */
[----:B------:R-:W-:Y:S05]  /*3220*/  @P0 BRA `(.L_x_635) ;  /* 0x0000000000540947 */ /* 0x000fea0003800000 */
[----:B------:R-:W3:Y:S01]  /*3230*/  LDC R7, c[0x0][0x390] ;  /* 0x0000e400ff077b82 */ /* 0x000ee20000000800 */
[----:B-1----:R-:W-:-:S07]  /*3240*/  MOV R0, R4 ;  /* 0x0000000400007202 */ /* 0x002fce0000000f00 */
[----:B0-----:R-:W0:Y:S02]  /*3250*/  LDC.64 R2, c[0x0][0x3b0] ;  /* 0x0000ec00ff027b82 */ /* 0x001e240000000a00 */
.L_x_638:
[----:B0-----:R-:W4:Y:S01]  /*3260*/  LDG.E.64 R8, desc[UR8][R2.64+0x30] ;  /* 0x0000300802087981 */ /* 0x001f22000c1e1b00 */
[----:B--23--:R-:W-:-:S04]  /*3270*/  IMAD R13, R7, UR11, R0 ;  /* 0x0000000b070d7c24 */ /* 0x00cfc8000f8e0200 */
[----:B----4-:R-:W-:-:S06]  /*3280*/  IMAD.WIDE.U32 R8, R13, 0x4, R8 ;  /* 0x000000040d087825 */ /* 0x010fcc00078e0008 */
        /* <DEDUP_REMOVED lines=13> */
.L_x_637:
[----:B------:R-:W-:Y:S05]  /*3360*/  BSYNC.RECONVERGENT B1 ;  /* 0x0000000000017941 */ /* 0x000fea0003800200 */
.L_x_636:
[----:B------:R-:W-:Y:S05]  /*3370*/  @!P1 BRA `(.L_x_638) ;  /* 0xfffffffc00b89947 */ /* 0x000fea000383ffff */
.L_x_635:
[----:B------:R-:W-:Y:S05]  /*3380*/  BSYNC.RECONVERGENT B0 ;  /* 0x0000000000007941 */ /* 0x000fea0003800200 */
.L_x_634:
        /* <DEDUP_REMOVED lines=13> */
.L_x_640:
[----:B------:R-:W-:Y:S05]  /*3460*/  BSYNC.RECONVERGENT B0 ;  /* 0x0000000000007941 */ /* 0x000fea0003800200 */
.L_x_639:
[----:B------:R-:W4:Y:S01]  /*3470*/  S2UR UR7, SR_CgaCtaId ;  /* 0x00000000000779c3 */ /* 0x000f220000008800 */
[----:B------:R-:W-:Y:S02]  /*3480*/  UMOV UR6, 0x400 ;  /* 0x0000040000067882 */ /* 0x000fe40000000000 */
[----:B----4-:R-:W-:-:S06]  /*3490*/  ULEA UR6, UR7, UR6, 0x18 ;  /* 0x0000000607067291 */ /* 0x010fcc000f8ec0ff */
[----:B-1-3--:R-:W-:-:S05]  /*34a0*/  MOV R0, UR6 ;  /* 0x0000000600007c02 */ /* 0x00afca0008000f00 */
[----:B------:R-:W1:Y:S02]  /*34b0*/  LDS.U8 R2, [R0+0x34] ;  /* 0x0000340000027984 */ /* 0x000e640000000000 */
[----:B-1----:R-:W-:-:S13]  /*34c0*/  ISETP.NE.AND P0, PT, R2, RZ, PT ;  /* 0x000000ff0200720c */ /* 0x002fda0003f05270 */
[----:B------:R-:W-:Y:S05]  /*34d0*/  @!P0 BRA `(.L_x_641) ;  /* 0xfffffff000248947 */ /* 0x000fea000383ffff */
.L_x_609:
[----:B------:R-:W-:Y:S01]  /*34e0*/  BAR.SYNC.DEFER_BLOCKING 0x0 ;  /* 0x0000000000007b1d */ /* 0x000fe20000010000 */
[----:B------:R-:W-:-:S05]  /*34f0*/  ISETP.GE.AND P0, PT, R4, R7, PT ;  /* 0x000000070400720c */ /* 0x000fca0003f06270 */
[----:B------:R-:W-:Y:S08]  /*3500*/  BSSY.RECONVERGENT B0, `(.L_x_642) ;  /* 0x000002f000007945 */ /* 0x000ff00003800200 */
[----:B------:R-:W-:Y:S05]  /*3510*/  @P0 BRA `(.L_x_643) ;  /* 0x0000000000b40947 */ /* 0x000fea0003800000 */
[----:B0-----:R-:W0:Y:S01]  /*3520*/  LDC.64 R2, c[0x0][0x3b0] ;  /* 0x0000ec00ff027b82 */ /* 0x001e220000000a00 */
[----:B------:R-:W-:-:S07]  /*3530*/  IMAD.MOV.U32 R8, RZ, RZ, R4 ;  /* 0x000000ffff087224 */ /* 0x000fce00078e0004 */
.L_x_649:
[----:B-1----:R-:W1:Y:S01]  /*3540*/  LDS R7, [R0+0x8] ;  /* 0x0000080000077984 */ /* 0x002e620000000800 */
[----:B------:R-:W-:Y:S04]  /*3550*/  BSSY.RECONVERGENT B1, `(.L_x_644) ;  /* 0x0000023000017945 */ /* 0x000fe80003800200 */
[----:B------:R-:W-:Y:S01]  /*3560*/  BSSY.RELIABLE B2, `(.L_x_645) ;  /* 0x0000014000027945 */ /* 0x000fe20003800100 */
[----:B-1----:R-:W-:-:S13]  /*3570*/  ISETP.NE.AND P0, PT, R8, R7, PT ;  /* 0x000000070800720c */ /* 0x002fda0003f05270 */
[----:B0-----:R-:W-:Y:S05]  /*3580*/  @!P0 BRA `(.L_x_646) ;  /* 0x0000000000208947 */ /* 0x001fea0003800000 */
[----:B0-2---:R-:W2:Y:S01]  /*3590*/  LDG.E.64 R10, desc[UR8][R2.64+0x18] ;  /* 0x00001808020a7981 */ /* 0x005ea2000c1e1b00 */
[----:B------:R-:W0:Y:S02]  /*35a0*/  LDCU UR6, c[0x0][0x390] ;  /* 0x00007200ff0677ac */ /* 0x000e240008000800 */
[----:B0-----:R-:W-:-:S05]  /*35b0*/  MOV R7, UR6 ;  /* 0x0000000600077c02 */ /* 0x001fca0008000f00 */
[----:B------:R-:W-:-:S04]  /*35c0*/  IMAD R9, R7, UR11, R8 ;  /* 0x0000000b07097c24 */ /* 0x000fc8000f8e0208 */
[----:B--2---:R-:W-:-:S06]  /*35d0*/  IMAD.WIDE.U32 R10, R9, 0x4, R10 ;  /* 0x00000004090a7825 */ /* 0x004fcc00078e000a */
[----:B------:R-:W2:Y:S02]  /*35e0*/  LD.E R10, desc[UR8][R10.64] ;  /* 0x000000080a0a7980 */ /* 0x000ea4000c101900 */
[----:B--2---:R-:W-:-:S13]  /*35f0*/  ISETP.NE.AND P0, PT, R10, RZ, PT ;  /* 0x000000ff0a00720c */ /* 0x004fda0003f05270 */
[----:B------:R-:W-:Y:S05]  /*3600*/  @!P0 BRA `(.L_x_647) ;  /* 0x0000000000248947 */ /* 0x000fea0003800000 */
.L_x_646:
[----:B0-2---:R-:W2:Y:S01]  /*3610*/  LDG.E.64 R10, desc[UR8][R2.64] ;  /* 0x00000008020a7981 */ /* 0x005ea2000c1e1b00 */
[----:B------:R-:W0:Y:S02]  /*3620*/  LDCU UR6, c[0x0][0x390] ;  /* 0x00007200ff0677ac */ /* 0x000e240008000800 */
[----:B0-----:R-:W-:-:S04]  /*3630*/  IMAD.U32 R7, RZ, RZ, UR6 ;  /* 0x00000006ff077e24 */ /* 0x001fc8000f8e00ff */
[----:B------:R-:W-:-:S04]  /*3640*/  IMAD R9, R7, UR11, R8 ;  /* 0x0000000b07097c24 */ /* 0x000fc8000f8e0208 */
[----:B--2---:R-:W-:-:S06]  /*3650*/  IMAD.WIDE.U32 R10, R9, 0x4, R10 ;  /* 0x00000004090a7825 */ /* 0x004fcc00078e000a */
[----:B------:R-:W2:Y:S02]  /*3660*/  LD.E R10, desc[UR8][R10.64] ;  /* 0x000000080a0a7980 */ /* 0x000ea4000c101900 */
[----:B--2---:R-:W-:-:S13]  /*3670*/  ISETP.NE.AND P0, PT, R10, RZ, PT ;  /* 0x000000ff0a00720c */ /* 0x004fda0003f05270 */
[----:B------:R-:W-:Y:S05]  /*3680*/  @P0 BREAK.RELIABLE B2 ;  /* 0x0000000000020942 */ /* 0x000fea0003800100 */
[----:B------:R-:W-:Y:S05]  /*3690*/  @P0 BRA `(.L_x_648) ;  /* 0x0000000000380947 */ /* 0x000fea0003800000 */
.L_x_647:
[----:B------:R-:W-:Y:S05]  /*36a0*/  BSYNC.RELIABLE B2 ;  /* 0x0000000000027941 */ /* 0x000fea0003800100 */
.L_x_645:
        /* <DEDUP_REMOVED lines=13> */
.L_x_648:
[----:B------:R-:W-:Y:S05]  /*3780*/  BSYNC.RECONVERGENT B1 ;  /* 0x0000000000017941 */ /* 0x000fea0003800200 */
.L_x_644:
[----:B------:R-:W2:Y:S01]  /*3790*/  LDG.E.64 R10, desc[UR8][R2.64+0x30] ;  /* 0x00003008020a7981 */ /* 0x000ea2000c1e1b00 */
[----:B------:R-:W-:-:S04]  /*37a0*/  IADD3 R8, PT, PT, R8, UR10, RZ ;  /* 0x0000000a08087c10 */ /* 0x000fc8000fffe0ff */
[----:B------:R-:W-:Y:S01]  /*37b0*/  ISETP.GE.AND P0, PT, R8, R7, PT ;  /* 0x000000070800720c */ /* 0x000fe20003f06270 */
[----:B--2---:R-:W-:-:S05]  /*37c0*/  IMAD.WIDE.U32 R10, R9, 0x4, R10 ;  /* 0x00000004090a7825 */ /* 0x004fca00078e000a */
[----:B------:R1:W-:Y:S07]  /*37d0*/  ST.E desc[UR8][R10.64], RZ ;  /* 0x000000ff0a007985 */ /* 0x0003ee000c101908 */
[----:B------:R-:W-:Y:S05]  /*37e0*/  @!P0 BRA `(.L_x_649) ;  /* 0xfffffffc00548947 */ /* 0x000fea000383ffff */
.L_x_643:
[----:B------:R-:W-:Y:S05]  /*37f0*/  BSYNC.RECONVERGENT B0 ;  /* 0x0000000000007941 */ /* 0x000fea0003800200 */
.L_x_642:
        /* <DEDUP_REMOVED lines=13> */
.L_x_694:
[----:B------:R-:W-:-:S13]  /*38d0*/  ISETP.GE.AND P0, PT, R4, UR4, PT ;  /* 0x0000000404007c0c */ /* 0x000fda000bf06270 */
[----:B-1-3--:R-:W-:Y:S05]  /*38e0*/  @P0 BRA `(.L_x_651) ;  /* 0x0000000c00c00947 */ /* 0x00afea0003800000 */
[----:B0-----:R-:W-:-:S07]  /*38f0*/  MOV R9, R4 ;  /* 0x0000000400097202 */ /* 0x001fce0000000f00 */
.L_x_675:
[----:B-12---:R-:W1:Y:S08]  /*3900*/  LDC.64 R12, c[0x0][0x388] ;  /* 0x0000e200ff0c7b82 */ /* 0x006e700000000a00 */
[----:B0-----:R-:W0:Y:S08]  /*3910*/  LDC.64 R2, c[0x0][0x3b0] ;  /* 0x0000ec00ff027b82 */ /* 0x001e300000000a00 */
[----:B------:R-:W2:Y:S01]  /*3920*/  LDC R17, c[0x0][0x390] ;  /* 0x0000e400ff117b82 */ /* 0x000ea20000000800 */
[----:B-1----:R-:W3:Y:S04]  /*3930*/  LDG.E.64 R10, desc[UR8][R12.64+0x8] ;  /* 0x000008080c0a7981 */ /* 0x002ee8000c1e1b00 */
[----:B0-----:R-:W4:Y:S01]  /*3940*/  LDG.E.64 R18, desc[UR8][R2.64+0x38] ;  /* 0x0000380802127981 */ /* 0x001f22000c1e1b00 */
[----:B---3--:R-:W-:-:S05]  /*3950*/  IMAD.WIDE R14, R9, 0x4, R10 ;  /* 0x00000004090e7825 */ /* 0x008fca00078e020a */
[----:B------:R-:W2:Y:S02]  /*3960*/  LD.E R11, desc[UR8][R14.64] ;  /* 0x000000080e0b7980 */ /* 0x000ea4000c101900 */
[----:B--2---:R-:W-:-:S04]  /*3970*/  IMAD R10, R17, UR11, R11 ;  /* 0x0000000b110a7c24 */ /* 0x004fc8000f8e020b */
[----:B----4-:R-:W-:-:S06]  /*3980*/  IMAD.WIDE.U32 R18, R10, 0x4, R18 ;  /* 0x000000040a127825 */ /* 0x010fcc00078e0012 */
        /* <DEDUP_REMOVED lines=43> */
.L_x_656:
[----:B------:R-:W-:Y:S05]  /*3c40*/  BSYNC.RECONVERGENT B0 ;  /* 0x0000000000007941 */ /* 0x000fea0003800200 */
.L_x_655:
        /* <DEDUP_REMOVED lines=18> */
[----:B-----5:R-:W-:Y:S05]  /*3d70*/  CALL.REL.NOINC `($__internal_3_$__cuda_sm3x_div_rn_noftz_f32_slowpath) ;  /* 0x0000002c00387944 */ /* 0x020fea0003c00000 */
[----:B------:R-:W-:-:S07]  /*3d80*/  MOV R7, R0 ;  /* 0x0000000000077202 */ /* 0x000fce0000000f00 */
.L_x_658:
[----:B------:R-:W-:Y:S05]  /*3d90*/  BSYNC.RECONVERGENT B3 ;  /* 0x0000000000037941 */ /* 0x000fea0003800200 */
.L_x_657:
        /* <DEDUP_REMOVED lines=36> */
[----:B------:R-:W-:Y:S05]  /*3fe0*/  CALL.REL.NOINC `($__internal_3_$__cuda_sm3x_div_rn_noftz_f32_slowpath) ;  /* 0x00000028009c7944 */ /* 0x000fea0003c00000 */
[----:B------:R-:W-:-:S07]  /*3ff0*/  MOV R8, R0 ;  /* 0x0000000000087202 */ /* 0x000fce0000000f00 */
.L_x_662:
[----:B------:R-:W-:Y:S05]  /*4000*/  BSYNC.RECONVERGENT B4 ;  /* 0x0000000000047941 */ /* 0x000fea0003800200 */
.L_x_661:
        /* <DEDUP_REMOVED lines=8> */
.L_x_660:
[----:B------:R-:W-:Y:S05]  /*4090*/  BSYNC.RECONVERGENT B3 ;  /* 0x0000000000037941 */ /* 0x000fea0003800200 */
.L_x_659:
[----:B------:R-:W-:-:S05]  /*40a0*/  IMAD.WIDE.U32 R2, R17, 0x4, R14 ;  /* 0x0000000411027825 */ /* 0x000fca00078e000e */
[----:B------:R0:W-:Y:S02]  /*40b0*/  ATOM.E.ADD.F32.FTZ.RN.STRONG.GPU P0, RZ, desc[UR8][R2.64], R13 ;  /* 0x8000000d02ff79a2 */ /* 0x0001e4000c10f308 */
[----:B0-----:R-:W-:Y:S05]  /*40c0*/  @P0 BRA `(.L_x_653) ;  /* 0x0000000400b80947 */ /* 0x001fea0003800000 */
[----:B------:R-:W0:Y:S02]  /*40d0*/  QSPC.E.S P0, RZ, [R2] ;  /* 0x0000000002ff73aa */ /* 0x000e240000000500 */
[----:B0-----:R-:W-:Y:S05]  /*40e0*/  @!P0 BRA `(.L_x_663) ;  /* 0x0000000000188947 */ /* 0x001fea0003800000 */
[----:B------:R-:W-:-:S07]  /*40f0*/  MOV R0, R2 ;  /* 0x0000000200007202 */ /* 0x000fce0000000f00 */
.L_x_664:
[----:B------:R-:W0:Y:S02]  /*4100*/  LDS R2, [R0] ;  /* 0x0000000000027984 */ /* 0x000e240000000800 */
[----:B0-----:R-:W-:-:S05]  /*4110*/  FADD R3, R13, R2 ;  /* 0x000000020d037221 */ /* 0x001fca0000000000 */
[----:B------:R-:W0:Y:S02]  /*4120*/  ATOMS.CAST.SPIN P0, [R0], R2, R3 ;  /* 0x000000020000758d */ /* 0x000e240001800003 */
[----:B0-----:R-:W-:Y:S05]  /*4130*/  @!P0 BRA `(.L_x_664) ;  /* 0xfffffffc00f08947 */ /* 0x001fea000383ffff */
[----:B------:R-:W-:Y:S05]  /*4140*/  BRA `(.L_x_653) ;  /* 0x0000000400987947 */ /* 0x000fea0003800000 */
.L_x_663:
[----:B------:R-:W0:Y:S02]  /*4150*/  QSPC.E.D P0, RZ, [R2] ;  /* 0x0000000002ff73aa */ /* 0x000e240000000700 */
[----:B0-----:R-:W-:Y:S05]  /*4160*/  @!P0 BRA `(.L_x_665) ;  /* 0x0000000000188947 */ /* 0x001fea0003800000 */
.L_x_666:
[----:B------:R-:W2:Y:S02]  /*4170*/  LD.E R10, [R2] ;  /* 0x00000000020a7980 */ /* 0x000ea40000100900 */
[----:B--2---:R-:W-:-:S06]  /*4180*/  FADD R11, R13, R10 ;  /* 0x0000000a0d0b7221 */ /* 0x004fcc0000000000 */
[----:B------:R-:W2:Y:S02]  /*4190*/  ATOM.E.CAST.SPIN PT, R11, [R2], R10, R11 ;  /* 0x0000000a020b738b */ /* 0x000ea400019e010b */
[----:B--2---:R-:W-:-:S13]  /*41a0*/  ISETP.EQ.U32.AND P0, PT, R11, 0x1, PT ;  /* 0x000000010b00780c */ /* 0x004fda0003f02070 */
[----:B------:R-:W-:Y:S05]  /*41b0*/  @!P0 BRA `(.L_x_666) ;  /* 0xfffffffc00ec8947 */ /* 0x000fea000383ffff */
[----:B------:R-:W-:Y:S05]  /*41c0*/  BRA `(.L_x_653) ;  /* 0x0000000400787947 */ /* 0x000fea0003800000 */
.L_x_665:
[----:B------:R-:W2:Y:S02]  /*41d0*/  LD.E R0, desc[UR8][R2.64] ;  /* 0x0000000802007980 */ /* 0x000ea4000c101900 */
[----:B--2---:R-:W-:-:S05]  /*41e0*/  FADD R13, R13, R0 ;  /* 0x000000000d0d7221 */ /* 0x004fca0000000000 */
[----:B------:R1:W-:Y:S01]  /*41f0*/  ST.E desc[UR8][R2.64], R13 ;  /* 0x0000000d02007985 */ /* 0x0003e2000c101908 */
[----:B------:R-:W-:Y:S05]  /*4200*/  BRA `(.L_x_653) ;  /* 0x0000000400687947 */ /* 0x000fea0003800000 */
.L_x_654:
        /* <DEDUP_REMOVED lines=35> */
.L_x_668:
[----:B------:R-:W-:Y:S05]  /*4440*/  BSYNC.RECONVERGENT B0 ;  /* 0x0000000000007941 */ /* 0x000fea0003800200 */
.L_x_667:
        /* <DEDUP_REMOVED lines=18> */
[----:B-----5:R-:W-:Y:S05]  /*4570*/  CALL.REL.NOINC `($__internal_3_$__cuda_sm3x_div_rn_noftz_f32_slowpath) ;  /* 0x0000002400387944 */ /* 0x020fea0003c00000 */
[----:B------:R-:W-:-:S07]  /*4580*/  MOV R7, R0 ;  /* 0x0000000000077202 */ /* 0x000fce0000000f00 */
.L_x_670:
[----:B------:R-:W-:Y:S05]  /*4590*/  BSYNC.RECONVERGENT B3 ;  /* 0x0000000000037941 */ /* 0x000fea0003800200 */
.L_x_669:
        /* <DEDUP_REMOVED lines=17> */
.L_x_672:
[----:B------:R-:W0:Y:S02]  /*46b0*/  LDS R2, [R0] ;  /* 0x0000000000027984 */ /* 0x000e240000000800 */
[----:B0-----:R-:W-:-:S05]  /*46c0*/  FADD R3, R7, R2 ;  /* 0x0000000207037221 */ /* 0x001fca0000000000 */
[----:B------:R-:W0:Y:S02]  /*46d0*/  ATOMS.CAST.SPIN P0, [R0], R2, R3 ;  /* 0x000000020000758d */ /* 0x000e240001800003 */
[----:B0-----:R-:W-:Y:S05]  /*46e0*/  @!P0 BRA `(.L_x_672) ;  /* 0xfffffffc00f08947 */ /* 0x001fea000383ffff */
[----:B------:R-:W-:Y:S05]  /*46f0*/  BRA `(.L_x_653) ;  /* 0x00000000002c7947 */ /* 0x000fea0003800000 */
.L_x_671:
[----:B------:R-:W0:Y:S02]  /*4700*/  QSPC.E.D P0, RZ, [R14] ;  /* 0x000000000eff73aa */ /* 0x000e240000000700 */
[----:B0-----:R-:W-:Y:S05]  /*4710*/  @!P0 BRA `(.L_x_673) ;  /* 0x0000000000188947 */ /* 0x001fea0003800000 */
.L_x_674:
[----:B------:R-:W2:Y:S02]  /*4720*/  LD.E R2, [R14] ;  /* 0x000000000e027980 */ /* 0x000ea40000100900 */
[----:B--2---:R-:W-:-:S06]  /*4730*/  FADD R3, R7, R2 ;  /* 0x0000000207037221 */ /* 0x004fcc0000000000 */
[----:B------:R-:W2:Y:S02]  /*4740*/  ATOM.E.CAST.SPIN PT, R3, [R14], R2, R3 ;  /* 0x000000020e03738b */ /* 0x000ea400019e0103 */
[----:B--2---:R-:W-:-:S13]  /*4750*/  ISETP.EQ.U32.AND P0, PT, R3, 0x1, PT ;  /* 0x000000010300780c */ /* 0x004fda0003f02070 */
[----:B------:R-:W-:Y:S05]  /*4760*/  @!P0 BRA `(.L_x_674) ;  /* 0xfffffffc00ec8947 */ /* 0x000fea000383ffff */
[----:B------:R-:W-:Y:S05]  /*4770*/  BRA `(.L_x_653) ;  /* 0x00000000000c7947 */ /* 0x000fea0003800000 */
.L_x_673:
[----:B------:R-:W2:Y:S02]  /*4780*/  LD.E R0, desc[UR8][R14.64] ;  /* 0x000000080e007980 */ /* 0x000ea4000c101900 */
[----:B--2---:R-:W-:-:S05]  /*4790*/  FADD R3, R7, R0 ;  /* 0x0000000007037221 */ /* 0x004fca0000000000 */
[----:B------:R0:W-:Y:S02]  /*47a0*/  ST.E desc[UR8][R14.64], R3 ;  /* 0x000000030e007985 */ /* 0x0001e4000c101908 */
.L_x_653:
[----:B------:R-:W-:Y:S05]  /*47b0*/  BSYNC.RECONVERGENT B2 ;  /* 0x0000000000027941 */ /* 0x000fea0003800200 */
.L_x_652:
[----:B------:R-:W-:-:S05]  /*47c0*/  VIADD R9, R9, UR10 ;  /* 0x0000000a09097c36 */ /* 0x000fca0008000000 */
[----:B------:R-:W-:-:S13]  /*47d0*/  ISETP.GE.AND P0, PT, R9, UR4, PT ;  /* 0x0000000409007c0c */ /* 0x000fda000bf06270 */
[----:B------:R-:W-:Y:S05]  /*47e0*/  @!P0 BRA `(.L_x_675) ;  /* 0xfffffff000448947 */ /* 0x000fea000383ffff */
.L_x_651:
        /* <DEDUP_REMOVED lines=19> */
[----:B------:R-:W-:-:S07]  /*4920*/  HFMA2 R7, -RZ, RZ, 0, 0 ;  /* 0x00000000ff077431 */ /* 0x000fce00000001ff */
[----:B------:R-:W1:Y:S02]  /*4930*/  LDC.64 R2, c[0x0][0x3b0] ;  /* 0x0000ec00ff027b82 */ /* 0x000e640000000a00 */
.L_x_688:
[----:B-1----:R-:W3:Y:S01]  /*4940*/  LDG.E.64 R8, desc[UR8][R2.64+0x38] ;  /* 0x0000380802087981 */ /* 0x002ee2000c1e1b00 */
[----:B0-2---:R-:W-:-:S04]  /*4950*/  IMAD R13, R0, UR11, R7 ;  /* 0x0000000b000d7c24 */ /* 0x005fc8000f8e0207 */
[----:B---3--:R-:W-:-:S05]  /*4960*/  IMAD.WIDE.U32 R10, R13, 0x4, R8 ;  /* 0x000000040d0a7825 */ /* 0x008fca00078e0008 */
        /* <DEDUP_REMOVED lines=16> */
.L_x_681:
[----:B------:R-:W-:Y:S05]  /*4a70*/  BSYNC.RECONVERGENT B1 ;  /* 0x0000000000017941 */ /* 0x000fea0003800200 */
.L_x_680:
        /* <DEDUP_REMOVED lines=17> */
.L_x_683:
[----:B------:R-:W-:Y:S05]  /*4b90*/  BSYNC.RECONVERGENT B1 ;  /* 0x0000000000017941 */ /* 0x000fea0003800200 */
.L_x_682:
        /* <DEDUP_REMOVED lines=17> */
.L_x_685:
[----:B------:R-:W-:Y:S05]  /*4cb0*/  BSYNC.RECONVERGENT B1 ;  /* 0x0000000000017941 */ /* 0x000fea0003800200 */
.L_x_684:
[----:B0----5:R-:W-:-:S05]  /*4cc0*/  IMAD.WIDE.U32 R10, R17, 0x4, R8 ;  /* 0x00000004110a7825 */ /* 0x021fca00078e0008 */
        /* <DEDUP_REMOVED lines=14> */
.L_x_687:
[----:B------:R-:W-:Y:S05]  /*4db0*/  BSYNC.RECONVERGENT B1 ;  /* 0x0000000000017941 */ /* 0x000fea0003800200 */
.L_x_686:
[----:B------:R-:W-:-:S05]  /*4dc0*/  VIADD R7, R7, 0x4 ;  /* 0x0000000407077836 */ /* 0x000fca0000000000 */
[----:B------:R-:W-:-:S13]  /*4dd0*/  ISETP.NE.AND P0, PT, R7, UR5, PT ;  /* 0x0000000507007c0c */ /* 0x000fda000bf05270 */
[----:B------:R-:W-:Y:S05]  /*4de0*/  @P0 BRA `(.L_x_688) ;  /* 0xfffffff800d40947 */ /* 0x000fea000383ffff */
[----:B------:R-:W-:-:S07]  /*4df0*/  MOV R7, UR5 ;  /* 0x0000000500077c02 */ /* 0x000fce0008000f00 */
.L_x_679:
[----:B------:R-:W-:Y:S01]  /*4e00*/  UISETP.NE.AND UP0, UPT, UR12, URZ, UPT ;  /* 0x000000ff0c00728c */ /* 0x000fe2000bf05270 */
[----:B------:R-:W-:Y:S08]  /*4e10*/  BSSY.RECONVERGENT B1, `(.L_x_678) ;  /* 0x000003b000017945 */ /* 0x000ff00003800200 */
[----:B------:R-:W-:Y:S05]  /*4e20*/  BRA.U !UP0, `(.L_x_689) ;  /* 0x0000000108e47547 */ /* 0x000fea000b800000 */
[----:B------:R-:W1:Y:S02]  /*4e30*/  LDC.64 R2, c[0x0][0x3b0] ;  /* 0x0000ec00ff027b82 */ /* 0x000e640000000a00 */
[----:B-1----:R-:W0:Y:S01]  /*4e40*/  LDG.E.64 R8, desc[UR8][R2.64+0x38] ;  /* 0x0000380802087981 */ /* 0x002e22000c1e1b00 */
[----:B------:R-:W-:-:S04]  /*4e50*/  IMAD R0, R0, UR11, R7 ;  /* 0x0000000b00007c24 */ /* 0x000fc8000f8e0207 */
[----:B0-2---:R-:W-:-:S05]  /*4e60*/  IMAD.WIDE.U32 R10, R0, 0x4, R8 ;  /* 0x00000004000a7825 */ /* 0x005fca00078e0008 */
        /* <DEDUP_REMOVED lines=14> */
.L_x_691:
[----:B------:R-:W-:Y:S05]  /*4f50*/  BSYNC.RECONVERGENT B2 ;  /* 0x0000000000027941 */ /* 0x000fea0003800200 */
.L_x_690:
        /* <DEDUP_REMOVED lines=19> */
.L_x_693:
[----:B------:R-:W-:Y:S05]  /*5090*/  BSYNC.RECONVERGENT B2 ;  /* 0x0000000000027941 */ /* 0x000fea0003800200 */
.L_x_692:
        /* <DEDUP_REMOVED lines=18> */
.L_x_689:
[----:B------:R-:W-:Y:S05]  /*51c0*/  BSYNC.RECONVERGENT B1 ;  /* 0x0000000000017941 */ /* 0x000fea0003800200 */
.L_x_678:
[----:B------:R-:W3:Y:S01]  /*51d0*/  S2UR UR7, SR_CgaCtaId ;  /* 0x00000000000779c3 */ /* 0x000ee20000008800 */
[----:B------:R-:W-:Y:S02]  /*51e0*/  UMOV UR6, 0x400 ;  /* 0x0000040000067882 */ /* 0x000fe40000000000 */
[----:B---3--:R-:W-:-:S06]  /*51f0*/  ULEA UR6, UR7, UR6, 0x18 ;  /* 0x0000000607067291 */ /* 0x008fcc000f8ec0ff */
[----:B------:R-:W-:-:S05]  /*5200*/  MOV R3, UR6 ;  /* 0x0000000600037c02 */ /* 0x000fca0008000f00 */
[----:B------:R-:W3:Y:S04]  /*5210*/  LDS R0, [R3+0x30] ;  /* 0x0000300003007984 */ /* 0x000ee80000000800 */
[----:B------:R4:W-:Y:S01]  /*5220*/  STS.U8 [R3+0x36], RZ ;  /* 0x000036ff03007388 */ /* 0x0009e20000000000 */
[----:B---3--:R-:W-:-:S05]  /*5230*/  IADD3 R0, PT, PT, R0, 0x1, RZ ;  /* 0x0000000100007810 */ /* 0x008fca0007ffe0ff */
[----:B------:R4:W-:Y:S02]  /*5240*/  STS [R3+0x30], R0 ;  /* 0x0000300003007388 */ /* 0x0009e40000000800 */
.L_x_677:
[----:B------:R-:W-:Y:S05]  /*5250*/  BSYNC.RECONVERGENT B0 ;  /* 0x0000000000007941 */ /* 0x000fea0003800200 */
.L_x_676:
[----:B------:R-:W-:Y:S06]  /*5260*/  BAR.SYNC.DEFER_BLOCKING 0x0 ;  /* 0x0000000000007b1d */ /* 0x000fec0000010000 */
[----:B------:R-:W4:Y:S02]  /*5270*/  LDS R2, [R3+0x30] ;  /* 0x0000300003027984 */ /* 0x000f240000000800 */
[C---:B----4-:R-:W-:Y:S01]  /*5280*/  VIADD R0, R2.reuse, 0xffffffff ;  /* 0xffffffff02007836 */ /* 0x050fe20000000000 */
[----:B------:R-:W-:-:S04]  /*5290*/  ISETP.GT.AND P0, PT, R2, 0x1, PT ;  /* 0x000000010200780c */ /* 0x000fc80003f04270 */
[----:B------:R3:W-:Y:S09]  /*52a0*/  STS [R3+0x30], R0 ;  /* 0x0000300003007388 */ /* 0x0007f20000000800 */
[----:B------:R-:W-:Y:S05]  /*52b0*/  @P0 BRA `(.L_x_694) ;  /* 0xffffffe400840947 */ /* 0x000fea000383ffff */
.L_x_650:
[----:B------:R-:W4:Y:S02]  /*52c0*/  LDCU UR6, c[0x0][0x390] ;  /* 0x00007200ff0677ac */ /* 0x000f240008000800 */
[----:B----4-:R-:W-:-:S13]  /*52d0*/  ISETP.GE.AND P0, PT, R4, UR6, PT ;  /* 0x0000000604007c0c */ /* 0x010fda000bf06270 */
[----:B------:R-:W-:Y:S05]  /*52e0*/  @P0 BRA `(.L_x_695) ;  /* 0x0000000400440947 */ /* 0x000fea0003800000 */
[----:B012---:R-:W0:Y:S01]  /*52f0*/  LDC R11, c[0x0][0x390] ;  /* 0x0000e400ff0b7b82 */ /* 0x007e220000000800 */
[----:B------:R-:W-:Y:S01]  /*5300*/  BSSY.RECONVERGENT B0, `(.L_x_696) ;  /* 0x000000c000007945 */ /* 0x000fe20003800200 */
[----:B---3--:R-:W-:-:S06]  /*5310*/  MOV R0, R4 ;  /* 0x0000000400007202 */ /* 0x008fcc0000000f00 */
[----:B------:R-:W1:Y:S02]  /*5320*/  LDC.64 R8, c[0x0][0x3b0] ;  /* 0x0000ec00ff087b82 */ /* 0x000e640000000a00 */
.L_x_697:
[----:B-1----:R-:W2:Y:S01]  /*5330*/  LDG.E.64 R2, desc[UR8][R8.64+0x10] ;  /* 0x0000100808027981 */ /* 0x002ea2000c1e1b00 */
[----:B0-----:R-:W-:-:S04]  /*5340*/  IMAD R7, R11, UR11, R0 ;  /* 0x0000000b0b077c24 */ /* 0x001fc8000f8e0200 */
[----:B--2---:R-:W-:-:S05]  /*5350*/  IMAD.WIDE.U32 R2, R7, 0x4, R2 ;  /* 0x0000000407027825 */ /* 0x004fca00078e0002 */
[----:B------:R-:W2:Y:S01]  /*5360*/  LD.E R7, desc[UR8][R2.64] ;  /* 0x0000000802077980 */ /* 0x000ea2000c101900 */
[----:B------:R-:W-:Y:S02]  /*5370*/  IADD3 R0, PT, PT, R0, UR10, RZ ;  /* 0x0000000a00007c10 */ /* 0x000fe4000fffe0ff */
[----:B--2---:R-:W-:-:S13]  /*5380*/  FSETP.GEU.AND P0, PT, R7, RZ, PT ;  /* 0x000000ff0700720b */ /* 0x004fda0003f0e000 */
[----:B------:R2:W-:Y:S01]  /*5390*/  @!P0 ST.E desc[UR8][R2.64], RZ ;  /* 0x000000ff02008985 */ /* 0x0005e2000c101908 */
[----:B------:R-:W-:-:S13]  /*53a0*/  ISETP.GE.AND P0, PT, R0, R11, PT ;  /* 0x0000000b0000720c */ /* 0x000fda0003f06270 */
[----:B--2---:R-:W-:Y:S05]  /*53b0*/  @!P0 BRA `(.L_x_697) ;  /* 0xfffffffc00dc8947 */ /* 0x004fea000383ffff */
[----:B------:R-:W-:Y:S05]  /*53c0*/  BSYNC.RECONVERGENT B0 ;  /* 0x0000000000007941 */ /* 0x000fea0003800200 */
.L_x_696:
[----:B------:R-:W0:Y:S01]  /*53d0*/  LDC R0, c[0x0][0x390] ;  /* 0x0000e400ff007b82 */ /* 0x000e220000000800 */
[----:B------:R-:W-:Y:S01]  /*53e0*/  BSSY B0, `(.L_x_698) ;  /* 0x000001f000007945 */ /* 0x000fe20003800000 */
[----:B------:R-:W-:-:S06]  /*53f0*/  IMAD.MOV.U32 R7, RZ, RZ, R4 ;  /* 0x000000ffff077224 */ /* 0x000fcc00078e0004 */
[----:B------:R-:W1:Y:S02]  /*5400*/  LDC.64 R2, c[0x0][0x380] ;  /* 0x0000e000ff027b82 */ /* 0x000e640000000a00 */
.L_x_701:
[----:B------:R-:W-:Y:S01]  /*5410*/  ISETP.NE.AND P0, PT, R7, R5, PT ;  /* 0x000000050700720c */ /* 0x000fe20003f05270 */
        /* <DEDUP_REMOVED lines=22> */
.L_x_700:
[----:B------:R-:W-:Y:S05]  /*5580*/  BSYNC.RECONVERGENT B1 ;  /* 0x0000000000017941 */ /* 0x000fea0003800200 */
.L_x_699:
[----:B------:R-:W3:Y:S01]  /*5590*/  LDCU UR6, c[0x0][0x390] ;  /* 0x00007200ff0677ac */ /* 0x000ee20008000800 */
[----:B------:R-:W-:-:S04]  /*55a0*/  IADD3 R7, PT, PT, R7, UR10, RZ ;  /* 0x0000000a07077c10 */ /* 0x000fc8000fffe0ff */
[----:B---3--:R-:W-:-:S13]  /*55b0*/  ISETP.GE.AND P0, PT, R7, UR6, PT ;  /* 0x0000000607007c0c */ /* 0x008fda000bf06270 */
[----:B------:R-:W-:Y:S05]  /*55c0*/  @!P0 BRA `(.L_x_701) ;  /* 0xfffffffc00908947 */ /* 0x000fea000383ffff */
[----:B------:R-:W-:Y:S05]  /*55d0*/  BSYNC B0 ;  /* 0x0000000000007941 */ /* 0x000fea0003800000 */
.L_x_698:
[----:B------:R-:W3:Y:S01]  /*55e0*/  S2UR UR7, SR_CgaCtaId ;  /* 0x00000000000779c3 */ /* 0x000ee20000008800 */
[----:B------:R-:W-:Y:S01]  /*55f0*/  UMOV UR6, 0x400 ;  /* 0x0000040000067882 */ /* 0x000fe20000000000 */
[----:B------:R-:W-:-:S06]  /*5600*/  MOV R7, R4 ;  /* 0x0000000400077202 */ /* 0x000fcc0000000f00 */
[----:B0-----:R-:W0:Y:S08]  /*5610*/  LDC R0, c[0x0][0x390] ;  /* 0x0000e400ff007b82 */ /* 0x001e300000000800 */
[----:B-1----:R-:W1:Y:S01]  /*5620*/  LDC.64 R2, c[0x0][0x3b0] ;  /* 0x0000ec00ff027b82 */ /* 0x002e620000000a00 */
[----:B---3--:R-:W-:-:S06]  /*5630*/  ULEA UR6, UR7, UR6, 0x18 ;  /* 0x0000000607067291 */ /* 0x008fcc000f8ec0ff */
[----:B------:R-:W-:-:S07]  /*5640*/  IMAD.U32 R14, RZ, RZ, UR6 ;  /* 0x00000006ff0e7e24 */ /* 0x000fce000f8e00ff */
.L_x_704:
        /* <DEDUP_REMOVED lines=23> */
.L_x_703:
[----:B------:R-:W-:Y:S05]  /*57c0*/  BSYNC.RECONVERGENT B0 ;  /* 0x0000000000007941 */ /* 0x000fea0003800200 */
.L_x_702:
[----:B------:R-:W-:-:S04]  /*57d0*/  IADD3 R7, PT, PT, R7, UR10, RZ ;  /* 0x0000000a07077c10 */ /* 0x000fc8000fffe0ff */
[----:B------:R-:W-:-:S13]  /*57e0*/  ISETP.GE.AND P0, PT, R7, R0, PT ;  /* 0x000000000700720c */ /* 0x000fda0003f06270 */
[----:B------:R-:W-:Y:S05]  /*57f0*/  @!P0 BRA `(.L_x_704) ;  /* 0xfffffffc00948947 */ /* 0x000fea000383ffff */
.L_x_695:
[----:B------:R-:W-:Y:S05]  /*5800*/  WARPSYNC.ALL ;  /* 0x0000000000007948 */ /* 0x000fea0003800000 */
[----:B------:R-:W-:Y:S06]  /*5810*/  BAR.SYNC.DEFER_BLOCKING 0x0 ;  /* 0x0000000000007b1d */ /* 0x000fec0000010000 */
[----:B------:R-:W-:Y:S05]  /*5820*/  BRA `(.L_x_554) ;  /* 0x00000010006c7947 */ /* 0x000fea0003800000 */
.L_x_552:
[----:B------:R-:W2:Y:S02]  /*5830*/  LDCU UR6, c[0x0][0x390] ;  /* 0x00007200ff0677ac */ /* 0x000ea40008000800 */
[----:B--2---:R-:W-:-:S13]  /*5840*/  ISETP.GE.AND P0, PT, R4, UR6, PT ;  /* 0x0000000604007c0c */ /* 0x004fda000bf06270 */
[----:B------:R-:W-:Y:S05]  /*5850*/  @P0 BRA `(.L_x_705) ;  /* 0x0000000000e80947 */ /* 0x000fea0003800000 */
[----:B0-----:R-:W0:Y:S01]  /*5860*/  LDC.64 R10, c[0x0][0x380] ;  /* 0x0000e000ff0a7b82 */ /* 0x001e220000000a00 */
[----:B------:R-:W-:Y:S01]  /*5870*/  BSSY B0, `(.L_x_706) ;  /* 0x0000014000007945 */ /* 0x000fe20003800000 */
[----:B------:R-:W-:-:S07]  /*5880*/  IMAD.MOV.U32 R7, RZ, RZ, R4 ;  /* 0x000000ffff077224 */ /* 0x000fce00078e0004 */
.L_x_709:
[----:B------:R-:W-:Y:S01]  /*5890*/  ISETP.NE.AND P0, PT, R7, R5, PT ;  /* 0x000000050700720c */ /* 0x000fe20003f05270 */
[----:B------:R-:W-:Y:S05]  /*58a0*/  YIELD ;  /* 0x0000000000007946 */ /* 0x000fea0003800000 */
[----:B------:R-:W-:Y:S07]  /*58b0*/  BSSY.RECONVERGENT B1, `(.L_x_707) ;  /* 0x000000b000017945 */ /* 0x000fee0003800200 */
[----:B--2---:R-:W-:Y:S05]  /*58c0*/  @!P0 BRA `(.L_x_708) ;  /* 0x0000000000248947 */ /* 0x004fea0003800000 */
[----:B------:R-:W2:Y:S01]  /*58d0*/  S2UR UR7, SR_CgaCtaId ;  /* 0x00000000000779c3 */ /* 0x000ea20000008800 */
[----:B------:R-:W-:Y:S02]  /*58e0*/  UMOV UR6, 0x400 ;  /* 0x0000040000067882 */ /* 0x000fe40000000000 */
[----:B--2---:R-:W-:-:S09]  /*58f0*/  ULEA UR6, UR7, UR6, 0x18 ;  /* 0x0000000607067291 */ /* 0x004fd2000f8ec0ff */
[----:B-1----:R-:W1:Y:S02]  /*5900*/  LDS.64 R2, [UR6+0x20] ;  /* 0x00002006ff027984 */ /* 0x002e640008000a00 */
[----:B-1----:R-:W-:-:S06]  /*5910*/  IMAD.WIDE R8, R7, 0x4, R2 ;  /* 0x0000000407087825 */ /* 0x002fcc00078e0202 */
[----:B------:R-:W2:Y:S01]  /*5920*/  LD.E R8, desc[UR8][R8.64] ;  /* 0x0000000808087980 */ /* 0x000ea2000c101900 */
[----:B0-----:R-:W-:-:S04]  /*5930*/  IMAD.WIDE R2, R7, 0x4, R10 ;  /* 0x0000000407027825 */ /* 0x001fc800078e020a */
[----:B--2---:R-:W-:-:S05]  /*5940*/  FADD R13, -R8, -RZ ;  /* 0x800000ff080d7221 */ /* 0x004fca0000000100 */
[----:B------:R2:W-:Y:S02]  /*5950*/  REDG.E.ADD.F32.FTZ.RN.STRONG.GPU desc[UR8][R2.64], R13 ;  /* 0x0000000d020079a6 */ /* 0x0005e4000c12f308 */
.L_x_708:
[----:B------:R-:W-:Y:S05]  /*5960*/  BSYNC.RECONVERGENT B1 ;  /* 0x0000000000017941 */ /* 0x000fea0003800200 */
.L_x_707:
[----:B------:R-:W3:Y:S01]  /*5970*/  LDCU UR6, c[0x0][0x390] ;  /* 0x00007200ff0677ac */ /* 0x000ee20008000800 */
[----:B------:R-:W-:-:S04]  /*5980*/  IADD3 R7, PT, PT, R7, UR10, RZ ;  /* 0x0000000a07077c10 */ /* 0x000fc8000fffe0ff */
[----:B---3--:R-:W-:-:S13]  /*5990*/  ISETP.GE.AND P0, PT, R7, UR6, PT ;  /* 0x0000000607007c0c */ /* 0x008fda000bf06270 */
[----:B------:R-:W-:Y:S05]  /*59a0*/  @!P0 BRA `(.L_x_709) ;  /* 0xfffffffc00b88947 */ /* 0x000fea000383ffff */
[----:B------:R-:W-:Y:S05]  /*59b0*/  BSYNC B0 ;  /* 0x0000000000007941 */ /* 0x000fea0003800000 */
.L_x_706:
[----:B------:R-:W-:-:S07]  /*59c0*/  MOV R7, R4 ;  /* 0x0000000400077202 */ /* 0x000fce0000000f00 */
.L_x_713:
[----:B------:R-:W-:Y:S01]  /*59d0*/  ISETP.NE.AND P0, PT, R7, R5, PT ;  /* 0x000000050700720c */ /* 0x000fe20003f05270 */
[----:B------:R-:W-:-:S12]  /*59e0*/  BSSY.RECONVERGENT B0, `(.L_x_710) ;  /* 0x000001a000007945 */ /* 0x000fd80003800200 */
[----:B-1----:R-:W-:Y:S05]  /*59f0*/  @P0 BRA `(.L_x_711) ;  /* 0x0000000000340947 */ /* 0x002fea0003800000 */
[----:B------:R-:W3:Y:S01]  /*5a00*/  S2UR UR7, SR_CgaCtaId ;  /* 0x00000000000779c3 */ /* 0x000ee20000008800 */
[----:B------:R-:W-:Y:S01]  /*5a10*/  UMOV UR6, 0x400 ;  /* 0x0000040000067882 */ /* 0x000fe20000000000 */
[----:B------:R-:W-:Y:S01]  /*5a20*/  HFMA2 R12, -RZ, RZ, 0, 5.9604644775390625e-08 ;  /* 0x00000001ff0c7431 */ /* 0x000fe200000001ff */
[----:B--2---:R-:W-:Y:S01]  /*5a30*/  MOV R13, 0x0 ;  /* 0x00000000000d7802 */ /* 0x004fe20000000f00 */
[----:B---3--:R-:W-:-:S06]  /*5a40*/  ULEA UR6, UR7, UR6, 0x18 ;  /* 0x0000000607067291 */ /* 0x008fcc000f8ec0ff */
[----:B-1----:R-:W-:-:S05]  /*5a50*/  IMAD.U32 R3, RZ, RZ, UR6 ;  /* 0x00000006ff037e24 */ /* 0x002fca000f8e00ff */
[----:B------:R-:W1:Y:S02]  /*5a60*/  LDS.64 R8, [R3+0x18] ;  /* 0x0000180003087984 */ /* 0x000e640000000a00 */
[----:B-1----:R-:W-:-:S05]  /*5a70*/  IMAD.WIDE.U32 R8, R5, 0x8, R8 ;  /* 0x0000000805087825 */ /* 0x002fca00078e0008 */
[----:B------:R-:W-:Y:S04]  /*5a80*/  ST.E.64 desc[UR8][R8.64], R12 ;  /* 0x0000000c08007985 */ /* 0x000fe8000c101b08 */
[----:B0-----:R-:W0:Y:S02]  /*5a90*/  LDS.64 R10, [R3+0x10] ;  /* 0x00001000030a7984 */ /* 0x001e240000000a00 */
[----:B0-----:R-:W-:-:S05]  /*5aa0*/  IMAD.WIDE.U32 R10, R5, 0x4, R10 ;  /* 0x00000004050a7825 */ /* 0x001fca00078e000a */
[----:B------:R0:W-:Y:S01]  /*5ab0*/  ST.E desc[UR8][R10.64], RZ ;  /* 0x000000ff0a007985 */ /* 0x0001e2000c101908 */
[----:B------:R-:W-:Y:S05]  /*5ac0*/  BRA `(.L_x_712) ;  /* 0x00000000002c7947 */ /* 0x000fea0003800000 */
.L_x_711:
[----:B------:R-:W3:Y:S01]  /*5ad0*/  S2UR UR7, SR_CgaCtaId ;  /* 0x00000000000779c3 */ /* 0x000ee20000008800 */
[----:B------:R-:W-:Y:S01]  /*5ae0*/  UMOV UR6, 0x400 ;  /* 0x0000040000067882 */ /* 0x000fe20000000000 */
[----:B--2---:R-:W-:Y:S01]  /*5af0*/  MOV R13, 0x7fffffff ;  /* 0x7fffffff000d7802 */ /* 0x004fe20000000f00 */
[----:B---3--:R-:W-:-:S06]  /*5b00*/  ULEA UR6, UR7, UR6, 0x18 ;  /* 0x0000000607067291 */ /* 0x008fcc000f8ec0ff */
[----:B-1----:R-:W-:-:S05]  /*5b10*/  IMAD.U32 R3, RZ, RZ, UR6 ;  /* 0x00000006ff037e24 */ /* 0x002fca000f8e00ff */
[----:B------:R-:W1:Y:S02]  /*5b20*/  LDS.64 R8, [R3+0x18] ;  /* 0x0000180003087984 */ /* 0x000e640000000a00 */
[----:B-1----:R-:W-:-:S05]  /*5b30*/  IMAD.WIDE R8, R7, 0x8, R8 ;  /* 0x0000000807087825 */ /* 0x002fca00078e0208 */
[----:B------:R-:W-:Y:S04]  /*5b40*/  ST.E.64 desc[UR8][R8.64], RZ ;  /* 0x000000ff08007985 */ /* 0x000fe8000c101b08 */
[----:B0-----:R-:W0:Y:S02]  /*5b50*/  LDS.64 R10, [R3+0x10] ;  /* 0x00001000030a7984 */ /* 0x001e240000000a00 */
[----:B0-----:R-:W-:-:S05]  /*5b60*/  IMAD.WIDE R10, R7, 0x4, R10 ;  /* 0x00000004070a7825 */ /* 0x001fca00078e020a */
[----:B------:R1:W-:Y:S02]  /*5b70*/  ST.E desc[UR8][R10.64], R13 ;  /* 0x0000000d0a007985 */ /* 0x0003e4000c101908 */
.L_x_712:
[----:B------:R-:W-:Y:S05]  /*5b80*/  BSYNC.RECONVERGENT B0 ;  /* 0x0000000000007941 */ /* 0x000fea0003800200 */
.L_x_710:
[----:B------:R-:W2:Y:S01]  /*5b90*/  LDS.64 R8, [R3+0x20] ;  /* 0x0000200003087984 */ /* 0x000ea20000000a00 */
[----:B------:R-:W3:Y:S01]  /*5ba0*/  LDCU UR6, c[0x0][0x390] ;  /* 0x00007200ff0677ac */ /* 0x000ee20008000800 */
[C---:B--2---:R-:W-:Y:S01]  /*5bb0*/  IMAD.WIDE R8, R7.reuse, 0x4, R8 ;  /* 0x0000000407087825 */ /* 0x044fe200078e0208 */
[----:B------:R-:W-:-:S04]  /*5bc0*/  IADD3 R7, PT, PT, R7, UR10, RZ ;  /* 0x0000000a07077c10 */ /* 0x000fc8000fffe0ff */
[----:B------:R4:W-:Y:S01]  /*5bd0*/  ST.E desc[UR8][R8.64], RZ ;  /* 0x000000ff08007985 */ /* 0x0009e2000c101908 */
[----:B---3--:R-:W-:-:S13]  /*5be0*/  ISETP.GE.AND P0, PT, R7, UR6, PT ;  /* 0x0000000607007c0c */ /* 0x008fda000bf06270 */
[----:B----4-:R-:W-:Y:S05]  /*5bf0*/  @!P0 BRA `(.L_x_713) ;  /* 0xfffffffc00748947 */ /* 0x010fea000383ffff */
.L_x_705:
        /* <DEDUP_REMOVED lines=8> */
.L_x_725:
[----:B01----:R-:W0:Y:S01]  /*5c80*/  S2R R3, SR_CgaCtaId ;  /* 0x0000000000037919 */ /* 0x003e220000008800 */
        /* <DEDUP_REMOVED lines=8> */
[----:B------:R-:W-:Y:S05]  /*5d10*/  @P0 BRA `(.L_x_715) ;  /* 0x0000000400040947 */ /* 0x000fea0003800000 */
[----:B------:R1:W2:Y:S01]  /*5d20*/  LDS R7, [R10+0x38] ;  /* 0x000038000a077984 */ /* 0x0002a20000000800 */
[----:B------:R-:W3:Y:S01]  /*5d30*/  LDC.64 R2, c[0x0][0x388] ;  /* 0x0000e200ff027b82 */ /* 0x000ee20000000a00 */
[----:B0-----:R-:W-:Y:S02]  /*5d40*/  MOV R0, R4 ;  /* 0x0000000400007202 */ /* 0x001fe40000000f00 */
[----:B------:R1:W0:Y:S05]  /*5d50*/  LDS.64 R8, [R10+0x10] ;  /* 0x000010000a087984 */ /* 0x00022a0000000a00 */
.L_x_724:
[----:B-1-3--:R-:W3:Y:S02]  /*5d60*/  LDG.E.64 R10, desc[UR8][R2.64+0x8] ;  /* 0x00000808020a7981 */ /* 0x00aee4000c1e1b00 */
[----:B---3--:R-:W-:-:S06]  /*5d70*/  IMAD.WIDE R10, R0, 0x4, R10 ;  /* 0x00000004000a7825 */ /* 0x008fcc00078e020a */
        /* <DEDUP_REMOVED lines=25> */
.L_x_719:
[----:B------:R-:W-:Y:S05]  /*5f10*/  BSYNC.RECONVERGENT B1 ;  /* 0x0000000000017941 */ /* 0x000fea0003800200 */
.L_x_718:
[----:B01----:R-:W-:-:S05]  /*5f20*/  VIADD R13, R7, 0x1 ;  /* 0x00000001070d7836 */ /* 0x003fca0000000000 */
[----:B-----5:R-:W-:-:S13]  /*5f30*/  ISETP.NE.AND P0, PT, R10, R13, PT ;  /* 0x0000000d0a00720c */ /* 0x020fda0003f05270 */
[----:B------:R-:W-:Y:S05]  /*5f40*/  @P0 BRA `(.L_x_717) ;  /* 0x0000000000680947 */ /* 0x000fea0003800000 */
[----:B------:R-:W0:Y:S01]  /*5f50*/  S2R R9, SR_CgaCtaId ;  /* 0x0000000000097919 */ /* 0x000e220000008800 */
[----:B------:R-:W-:-:S04]  /*5f60*/  MOV R14, 0x400 ;  /* 0x00000400000e7802 */ /* 0x000fc80000000f00 */
[----:B0-----:R-:W-:-:S05]  /*5f70*/  LEA R14, R9, R14, 0x18 ;  /* 0x0000000e090e7211 */ /* 0x001fca00078ec0ff */
        /* <DEDUP_REMOVED lines=11> */
.L_x_723:
[----:B------:R-:W0:Y:S02]  /*6030*/  LDS.64 R8, [R15] ;  /* 0x000000000f087984 */ /* 0x000e240000000a00 */
[----:B0-----:R-:W-:-:S04]  /*6040*/  IADD3 R10, P0, PT, R12, R8, RZ ;  /* 0x000000080c0a7210 */ /* 0x001fc80007f1e0ff */
[----:B------:R-:W-:-:S08]  /*6050*/  IADD3.X R11, PT, PT, R13, R9, RZ, P0, !PT ;  /* 0x000000090d0b7210 */ /* 0x000fd000007fe4ff */
[----:B------:R-:W0:Y:S02]  /*6060*/  ATOMS.CAST.SPIN.64 P0, [R15], R8, R10 ;  /* 0x000000080f00758d */ /* 0x000e24000180040a */
[----:B0-----:R-:W-:Y:S05]  /*6070*/  @!P0 BRA `(.L_x_723) ;  /* 0xfffffffc00ec8947 */ /* 0x001fea000383ffff */
[----:B------:R-:W-:Y:S05]  /*6080*/  BRA `(.L_x_721) ;  /* 0x0000000000107947 */ /* 0x000fea0003800000 */
.L_x_722:
[----:B------:R-:W2:Y:S02]  /*6090*/  LD.E.64 R8, desc[UR8][R10.64] ;  /* 0x000000080a087980 */ /* 0x000ea4000c101b00 */
[----:B--2---:R-:W-:-:S05]  /*60a0*/  IADD3 R8, P0, PT, R12, R8, RZ ;  /* 0x000000080c087210 */ /* 0x004fca0007f1e0ff */
[----:B------:R-:W-:-:S05]  /*60b0*/  IMAD.X R9, R13, 0x1, R9, P0 ;  /* 0x000000010d097824 */ /* 0x000fca00000e0609 */
[----:B------:R0:W-:Y:S03]  /*60c0*/  ST.E.64 desc[UR8][R10.64], R8 ;  /* 0x000000080a007985 */ /* 0x0001e6000c101b08 */
.L_x_721:
[----:B------:R-:W-:Y:S05]  /*60d0*/  BSYNC.RECONVERGENT B1 ;  /* 0x0000000000017941 */ /* 0x000fea0003800200 */
.L_x_720:
[----:B0-----:R0:W1:Y:S02]  /*60e0*/  LDS.64 R8, [R14+0x10] ;  /* 0x000010000e087984 */ /* 0x0010640000000a00 */
.L_x_717:
[----:B------:R-:W-:Y:S05]  /*60f0*/  BSYNC.RECONVERGENT B0 ;  /* 0x0000000000007941 */ /* 0x000fea0003800200 */
.L_x_716:
[----:B------:R-:W-:-:S04]  /*6100*/  IADD3 R0, PT, PT, R0, UR10, RZ ;  /* 0x0000000a00007c10 */ /* 0x000fc8000fffe0ff */
[----:B------:R-:W-:-:S13]  /*6110*/  ISETP.GE.AND P0, PT, R0, UR4, PT ;  /* 0x0000000400007c0c */ /* 0x000fda000bf06270 */
[----:B------:R-:W-:Y:S05]  /*6120*/  @!P0 BRA `(.L_x_724) ;  /* 0xfffffffc000c8947 */ /* 0x000fea000383ffff */
.L_x_715:
[----:B------:R-:W-:Y:S05]  /*6130*/  WARPSYNC.ALL ;  /* 0x0000000000007948 */ /* 0x000fea0003800000 */
[----:B------:R-:W2:Y:S08]  /*6140*/  S2UR UR7, SR_CgaCtaId ;  /* 0x00000000000779c3 */ /* 0x000eb00000008800 */
[----:B------:R-:W-:Y:S06]  /*6150*/  BAR.SYNC.DEFER_BLOCKING 0x0 ;  /* 0x0000000000007b1d */ /* 0x000fec0000010000 */
[----:B------:R-:W-:-:S02]  /*6160*/  UMOV UR6, 0x400 ;  /* 0x0000040000067882 */ /* 0x000fc40000000000 */
[----:B--2---:R-:W-:-:S06]  /*6170*/  ULEA UR6, UR7, UR6, 0x18 ;  /* 0x0000000607067291 */ /* 0x004fcc000f8ec0ff */
[----:B------:R-:W-:-:S05]  /*6180*/  MOV R3, UR6 ;  /* 0x0000000600037c02 */ /* 0x000fca0008000f00 */
[----:B0-----:R-:W0:Y:S04]  /*6190*/  LDS R0, [R3+0x38] ;  /* 0x0000380003007984 */ /* 0x001e280000000800 */
[----:B------:R-:W2:Y:S01]  /*61a0*/  LDS.U8 R2, [R3+0x3c] ;  /* 0x00003c0003027984 */ /* 0x000ea20000000000 */
[----:B0-----:R-:W-:Y:S01]  /*61b0*/  VIADD R0, R0, 0x1 ;  /* 0x0000000100007836 */ /* 0x001fe20000000000 */
[----:B--2---:R-:W-:-:S04]  /*61c0*/  ISETP.NE.AND P0, PT, R2, RZ, PT ;  /* 0x000000ff0200720c */ /* 0x004fc80003f05270 */
[----:B------:R2:W-:Y:S09]  /*61d0*/  STS [R3+0x38], R0 ;  /* 0x0000380003007388 */ /* 0x0005f20000000800 */
[----:B--2---:R-:W-:Y:S05]  /*61e0*/  @!P0 BRA `(.L_x_725) ;  /* 0xfffffff800a48947 */ /* 0x004fea000383ffff */
.L_x_714:
[----:B------:R-:W-:Y:S06]  /*61f0*/  BAR.SYNC.DEFER_BLOCKING 0x0 ;  /* 0x0000000000007b1d */ /* 0x000fec0000010000 */
[----:B-1----:R-:W1:Y:S02]  /*6200*/  LDS R2, [R3+0x38] ;  /* 0x0000380003027984 */ /* 0x002e640000000800 */
[C---:B-1----:R-:W-:Y:S02]  /*6210*/  IADD3 R0, PT, PT, R2.reuse, -0x1, RZ ;  /* 0xffffffff02007810 */ /* 0x042fe40007ffe0ff */
[----:B------:R-:W-:-:S03]  /*6220*/  ISETP.GE.AND P0, PT, R2, 0x2, PT ;  /* 0x000000020200780c */ /* 0x000fc60003f06270 */
[----:B------:R1:W-:Y:S10]  /*6230*/  STS [R3+0x38], R0 ;  /* 0x0000380003007388 */ /* 0x0003f40000000800 */
[----:B-1----:R-:W-:Y:S05]  /*6240*/  @!P0 BRA `(.L_x_726) ;  /* 0x0000000400848947 */ /* 0x002fea0003800000 */
.L_x_739:
[----:B------:R-:W-:-:S13]  /*6250*/  ISETP.GE.AND P0, PT, R4, UR4, PT ;  /* 0x0000000404007c0c */ /* 0x000fda000bf06270 */
[----:B-12---:R-:W-:Y:S05]  /*6260*/  @P0 BRA `(.L_x_727) ;  /* 0x0000000400540947 */ /* 0x006fea0003800000 */
[----:B------:R-:W1:Y:S01]  /*6270*/  S2UR UR7, SR_CgaCtaId ;  /* 0x00000000000779c3 */ /* 0x000e620000008800 */
[----:B------:R-:W-:Y:S01]  /*6280*/  UMOV UR6, 0x400 ;  /* 0x0000040000067882 */ /* 0x000fe20000000000 */
[----:B0-----:R-:W-:Y:S01]  /*6290*/  MOV R11, R4 ;  /* 0x00000004000b7202 */ /* 0x001fe20000000f00 */
[----:B-1----:R-:W-:-:S09]  /*62a0*/  ULEA UR6, UR7, UR6, 0x18 ;  /* 0x0000000607067291 */ /* 0x002fd2000f8ec0ff */
[----:B------:R-:W0:Y:S03]  /*62b0*/  LDS.64 R2, [UR6+0x10] ;  /* 0x00001006ff027984 */ /* 0x000e260008000a00 */
.L_x_738:
[----:B-1----:R-:W1:Y:S02]  /*62c0*/  LDC.64 R14, c[0x0][0x388] ;  /* 0x0000e200ff0e7b82 */ /* 0x002e640000000a00 */
[----:B-12---:R-:W2:Y:S02]  /*62d0*/  LDG.E.64 R8, desc[UR8][R14.64+0x8] ;  /* 0x000008080e087981 */ /* 0x006ea4000c1e1b00 */
[----:B--2---:R-:W-:-:S05]  /*62e0*/  IMAD.WIDE R8, R11, 0x4, R8 ;  /* 0x000000040b087825 */ /* 0x004fca00078e0208 */
        /* <DEDUP_REMOVED lines=8> */
[----:B--2---:R-:W-:-:S06]  /*6370*/  IMAD.WIDE R8, R11, 0x4, R8 ;  /* 0x000000040b087825 */ /* 0x004fcc00078e0208 */
        /* <DEDUP_REMOVED lines=28> */
[----:B------:R-:W-:-:S07]  /*6540*/  MOV R7, R0 ;  /* 0x0000000000077202 */ /* 0x000fce0000000f00 */
.L_x_731:
[----:B------:R-:W-:Y:S05]  /*6550*/  BSYNC.RECONVERGENT B3 ;  /* 0x0000000000037941 */ /* 0x000fea0003800200 */
.L_x_730:
        /* <DEDUP_REMOVED lines=15> */
.L_x_735:
[----:B------:R-:W0:Y:S02]  /*6650*/  LDS R2, [R0] ;  /* 0x0000000000027984 */ /* 0x000e240000000800 */
[----:B0-----:R-:W-:-:S05]  /*6660*/  FADD R3, R7, R2 ;  /* 0x0000000207037221 */ /* 0x001fca0000000000 */
[----:B------:R-:W0:Y:S02]  /*6670*/  ATOMS.CAST.SPIN P0, [R0], R2, R3 ;  /* 0x000000020000758d */ /* 0x000e240001800003 */
[----:B0-----:R-:W-:Y:S05]  /*6680*/  @!P0 BRA `(.L_x_735) ;  /* 0xfffffffc00f08947 */ /* 0x001fea000383ffff */
[----:B------:R-:W-:Y:S05]  /*6690*/  BRA `(.L_x_733) ;  /* 0x00000000002c7947 */ /* 0x000fea0003800000 */
.L_x_734:
[----:B------:R-:W0:Y:S02]  /*66a0*/  QSPC.E.D P0, RZ, [R2] ;  /* 0x0000000002ff73aa */ /* 0x000e240000000700 */
[----:B0-----:R-:W-:Y:S05]  /*66b0*/  @!P0 BRA `(.L_x_736) ;  /* 0x0000000000188947 */ /* 0x001fea0003800000 */
.L_x_737:
[----:B------:R-:W2:Y:S02]  /*66c0*/  LD.E R8, [R2] ;  /* 0x0000000002087980 */ /* 0x000ea40000100900 */
[----:B--2---:R-:W-:-:S06]  /*66d0*/  FADD R9, R7, R8 ;  /* 0x0000000807097221 */ /* 0x004fcc0000000000 */
[----:B------:R-:W2:Y:S02]  /*66e0*/  ATOM.E.CAST.SPIN PT, R9, [R2], R8, R9 ;  /* 0x000000080209738b */ /* 0x000ea400019e0109 */
[----:B--2---:R-:W-:-:S13]  /*66f0*/  ISETP.EQ.U32.AND P0, PT, R9, 0x1, PT ;  /* 0x000000010900780c */ /* 0x004fda0003f02070 */
[----:B------:R-:W-:Y:S05]  /*6700*/  @!P0 BRA `(.L_x_737) ;  /* 0xfffffffc00ec8947 */ /* 0x000fea000383ffff */
[----:B------:R-:W-:Y:S05]  /*6710*/  BRA `(.L_x_733) ;  /* 0x00000000000c7947 */ /* 0x000fea0003800000 */
.L_x_736:
[----:B------:R-:W2:Y:S02]  /*6720*/  LD.E R0, desc[UR8][R2.64] ;  /* 0x0000000802007980 */ /* 0x000ea4000c101900 */
[----:B--2---:R-:W-:-:S05]  /*6730*/  FADD R7, R7, R0 ;  /* 0x0000000007077221 */ /* 0x004fca0000000000 */
[----:B------:R0:W-:Y:S02]  /*6740*/  ST.E desc[UR8][R2.64], R7 ;  /* 0x0000000702007985 */ /* 0x0001e4000c101908 */
.L_x_733:
[----:B------:R-:W-:Y:S05]  /*6750*/  BSYNC.RECONVERGENT B0 ;  /* 0x0000000000007941 */ /* 0x000fea0003800200 */
.L_x_732:
[----:B------:R1:W2:Y:S04]  /*6760*/  LDS R0, [R14+0x38] ;  /* 0x000038000e007984 */ /* 0x0002a80000000800 */
[----:B0-----:R1:W0:Y:S02]  /*6770*/  LDS.64 R2, [R14+0x10] ;  /* 0x000010000e027984 */ /* 0x0012240000000a00 */
.L_x_729:
[----:B------:R-:W-:Y:S05]  /*6780*/  BSYNC.RECONVERGENT B2 ;  /* 0x0000000000027941 */ /* 0x000fea0003800200 */
.L_x_728:
[----:B------:R-:W-:-:S05]  /*6790*/  VIADD R11, R11, UR10 ;  /* 0x0000000a0b0b7c36 */ /* 0x000fca0008000000 */
[----:B------:R-:W-:-:S13]  /*67a0*/  ISETP.GE.AND P0, PT, R11, UR4, PT ;  /* 0x000000040b007c0c */ /* 0x000fda000bf06270 */
[----:B------:R-:W-:Y:S05]  /*67b0*/  @!P0 BRA `(.L_x_738) ;  /* 0xfffffff800c08947 */ /* 0x000fea000383ffff */
.L_x_727:
        /* <DEDUP_REMOVED lines=10> */
.L_x_726:
[----:B------:R-:W3:Y:S01]  /*6860*/  LDCU UR6, c[0x0][0x390] ;  /* 0x00007200ff0677ac */ /* 0x000ee20008000800 */
[----:B------:R-:W-:Y:S01]  /*6870*/  BSSY.RECONVERGENT B0, `(.L_x_740) ;  /* 0x0000015000007945 */ /* 0x000fe20003800200 */
[----:B---3--:R-:W-:-:S13]  /*6880*/  ISETP.GE.AND P0, PT, R4, UR6, PT ;  /* 0x0000000604007c0c */ /* 0x008fda000bf06270 */
[----:B------:R-:W-:Y:S05]  /*6890*/  @P0 BRA `(.L_x_741) ;  /* 0x0000000000480947 */ /* 0x000fea0003800000 */
[----:B0-----:R-:W0:Y:S01]  /*68a0*/  LDC.64 R10, c[0x0][0x380] ;  /* 0x0000e000ff0a7b82 */ /* 0x001e220000000a00 */
[----:B------:R-:W-:-:S07]  /*68b0*/  MOV R7, R4 ;  /* 0x0000000400077202 */ /* 0x000fce0000000f00 */
.L_x_744:
[----:B------:R-:W-:Y:S01]  /*68c0*/  ISETP.NE.AND P0, PT, R7, R5, PT ;  /* 0x000000050700720c */ /* 0x000fe20003f05270 */
[----:B------:R-:W-:-:S12]  /*68d0*/  BSSY.RECONVERGENT B1, `(.L_x_742) ;  /* 0x000000a000017945 */ /* 0x000fd80003800200 */
[----:B---3--:R-:W-:Y:S05]  /*68e0*/  @!P0 BRA `(.L_x_743) ;  /* 0x0000000000208947 */ /* 0x008fea0003800000 */
[----:B------:R-:W3:Y:S01]  /*68f0*/  S2UR UR7, SR_CgaCtaId ;  /* 0x00000000000779c3 */ /* 0x000ee20000008800 */
[----:B------:R-:W-:Y:S02]  /*6900*/  UMOV UR6, 0x400 ;  /* 0x0000040000067882 */ /* 0x000fe40000000000 */
[----:B---3--:R-:W-:-:S09]  /*6910*/  ULEA UR6, UR7, UR6, 0x18 ;  /* 0x0000000607067291 */ /* 0x008fd2000f8ec0ff */
[----:B------:R-:W3:Y:S02]  /*6920*/  LDS.64 R2, [UR6+0x20] ;  /* 0x00002006ff027984 */ /* 0x000ee40008000a00 */
[----:B---3--:R-:W-:-:S06]  /*6930*/  IMAD.WIDE R8, R7, 0x4, R2 ;  /* 0x0000000407087825 */ /* 0x008fcc00078e0202 */
[----:B------:R-:W3:Y:S01]  /*6940*/  LD.E R9, desc[UR8][R8.64] ;  /* 0x0000000808097980 */ /* 0x000ee2000c101900 */
[----:B0-----:R-:W-:-:S05]  /*6950*/  IMAD.WIDE R2, R7, 0x4, R10 ;  /* 0x0000000407027825 */ /* 0x001fca00078e020a */
[----:B---3--:R3:W-:Y:S02]  /*6960*/  REDG.E.ADD.F32.FTZ.RN.STRONG.GPU desc[UR8][R2.64], R9 ;  /* 0x00000009020079a6 */ /* 0x0087e4000c12f308 */
.L_x_743:
[----:B------:R-:W-:Y:S05]  /*6970*/  BSYNC.RECONVERGENT B1 ;  /* 0x0000000000017941 */ /* 0x000fea0003800200 */
.L_x_742:
[----:B------:R-:W4:Y:S01]  /*6980*/  LDCU UR6, c[0x0][0x390] ;  /* 0x00007200ff0677ac */ /* 0x000f220008000800 */
[----:B------:R-:W-:-:S05]  /*6990*/  VIADD R7, R7, UR10 ;  /* 0x0000000a07077c36 */ /* 0x000fca0008000000 */
[----:B----4-:R-:W-:-:S13]  /*69a0*/  ISETP.GE.AND P0, PT, R7, UR6, PT ;  /* 0x0000000607007c0c */ /* 0x010fda000bf06270 */
[----:B------:R-:W-:Y:S05]  /*69b0*/  @!P0 BRA `(.L_x_744) ;  /* 0xfffffffc00c08947 */ /* 0x000fea000383ffff */
.L_x_741:
[----:B------:R-:W-:Y:S05]  /*69c0*/  BSYNC.RECONVERGENT B0 ;  /* 0x0000000000007941 */ /* 0x000fea0003800200 */
.L_x_740:
[----:B------:R-:W-:Y:S06]  /*69d0*/  BAR.SYNC.DEFER_BLOCKING 0x0 ;  /* 0x0000000000007b1d */ /* 0x000fec0000010000 */
.L_x_554:
[----:B------:R-:W-:Y:S01]  /*69e0*/  BAR.SYNC.DEFER_BLOCKING 0x0 ;  /* 0x0000000000007b1d */ /* 0x000fe20000010000 */
[----:B------:R-:W-:-:S04]  /*69f0*/  ISETP.NE.AND P0, PT, R5, UR11, PT ;  /* 0x0000000b05007c0c */ /* 0x000fc8000bf05270 */
[----:B------:R-:W-:-:S09]  /*6a00*/  SEL R5, R6, R5, !P0 ;  /* 0x0000000506057207 */ /* 0x000fd20004000000 */
.L_x_548:
[----:B------:R-:W5:Y:S01]  /*6a10*/  LDCU UR6, c[0x0][0x3dc] ;  /* 0x00007b80ff0677ac */ /* 0x000f620008000800 */
[----:B------:R-:W-:-:S04]  /*6a20*/  IADD3 R5, PT, PT, R5, 0x1, RZ ;  /* 0x0000000105057810 */ /* 0x000fc80007ffe0ff */
[----:B-----5:R-:W-:-:S13]  /*6a30*/  ISETP.GE.AND P0, PT, R5, UR6, PT ;  /* 0x0000000605007c0c */ /* 0x020fda000bf06270 */
[----:B------:R-:W-:Y:S05]  /*6a40*/  @!P0 BRA `(.L_x_745) ;  /* 0xffffff9400a88947 */ /* 0x000fea000383ffff */
[----:B------:R-:W-:Y:S05]  /*6a50*/  EXIT ;  /* 0x000000000000794d */ /* 0x000fea0003800000 */
        .weak           $__internal_3_$__cuda_sm3x_div_rn_noftz_f32_slowpath
        .type           $__internal_3_$__cuda_sm3x_div_rn_noftz_f32_slowpath,@function
        .size           $__internal_3_$__cuda_sm3x_div_rn_noftz_f32_slowpath,(.L_x_2606 - $__internal_3_$__cuda_sm3x_div_rn_noftz_f32_slowpath)
$__internal_3_$__cuda_sm3x_div_rn_noftz_f32_slowpath:
        /* <DEDUP_REMOVED lines=34> */
.L_x_747:
[----:B------:R-:W-:Y:S01]  /*6c80*/  LEA R20, R7, 0xc0800000, 0x17 ;  /* 0xc080000007147811 */ /* 0x000fe200078eb8ff */
[----:B------:R-:W-:Y:S01]  /*6c90*/  VIADD R19, R19, 0xffffff81 ;  /* 0xffffff8113137836 */ /* 0x000fe20000000000 */
[----:B------:R-:W-:Y:S02]  /*6ca0*/  BSSY.RECONVERGENT B1, `(.L_x_752) ;  /* 0x0000035000017945 */ /* 0x000fe40003800200 */
[----:B------:R-:W-:Y:S01]  /*6cb0*/  IADD3 R23, PT, PT, -R20, R3, RZ ;  /* 0x0000000314177210 */ /* 0x000fe20007ffe1ff */
[C---:B------:R-:W-:Y:S01]  /*6cc0*/  IMAD R0, R19.reuse, -0x800000, R0 ;  /* 0xff80000013007824 */ /* 0x040fe200078e0200 */
[----:B------:R-:W-:Y:S02]  /*6cd0*/  IADD3 R19, PT, PT, R19, 0x7f, -R7 ;  /* 0x0000007f13137810 */ /* 0x000fe40007ffe807 */
[----:B------:R-:W0:Y:S01]  /*6ce0*/  MUFU.RCP R20, R23 ;  /* 0x0000001700147308 */ /* 0x000e220000001000 */
[----:B------:R-:W-:Y:S01]  /*6cf0*/  FADD.FTZ R3, -R23, -RZ ;  /* 0x800000ff17037221 */ /* 0x000fe20000010100 */
[----:B------:R-:W-:-:S03]  /*6d00*/  IADD3 R19, PT, PT, R19, R8, RZ ;  /* 0x0000000813137210 */ /* 0x000fc60007ffe0ff */
[----:B0-----:R-:W-:-:S04]  /*6d10*/  FFMA R21, R20, R3, 1 ;  /* 0x3f80000014157423 */ /* 0x001fc80000000003 */
        /* <DEDUP_REMOVED lines=41> */
.L_x_754:
[----:B------:R-:W-:-:S04]  /*6fb0*/  LOP3.LUT R0, R0, 0x80000000, RZ, 0xc0, !PT ;  /* 0x8000000000007812 */ /* 0x000fc800078ec0ff */
[----:B------:R-:W-:Y:S01]  /*6fc0*/  LOP3.LUT R0, R0, 0x7f800000, RZ, 0xfc, !PT ;  /* 0x7f80000000007812 */ /* 0x000fe200078efcff */
[----:B------:R-:W-:Y:S06]  /*6fd0*/  BRA `(.L_x_755) ;  /* 0x0000000000047947 */ /* 0x000fec0003800000 */
.L_x_753:
[----:B------:R-:W-:-:S07]  /*6fe0*/  LEA R0, R19, R0, 0x17 ;  /* 0x0000000013007211 */ /* 0x000fce00078eb8ff */
.L_x_755:
[----:B------:R-:W-:Y:S05]  /*6ff0*/  BSYNC.RECONVERGENT B1 ;  /* 0x0000000000017941 */ /* 0x000fea0003800200 */
.L_x_752:
[----:B------:R-:W-:Y:S05]  /*7000*/  BRA `(.L_x_756) ;  /* 0x0000000000207947 */ /* 0x000fea0003800000 */
.L_x_751:
[----:B------:R-:W-:-:S04]  /*7010*/  LOP3.LUT R0, R3, 0x80000000, R0, 0x48, !PT ;  /* 0x8000000003007812 */ /* 0x000fc800078e4800 */
[----:B------:R-:W-:Y:S01]  /*7020*/  LOP3.LUT R0, R0, 0x7f800000, RZ, 0xfc, !PT ;  /* 0x7f80000000007812 */ /* 0x000fe200078efcff */
[----:B------:R-:W-:Y:S06]  /*7030*/  BRA `(.L_x_756) ;  /* 0x0000000000147947 */ /* 0x000fec0003800000 */
.L_x_750:
[----:B------:R-:W-:Y:S01]  /*7040*/  LOP3.LUT R0, R3, 0x80000000, R0, 0x48, !PT ;  /* 0x8000000003007812 */ /* 0x000fe200078e4800 */
[----:B------:R-:W-:Y:S06]  /*7050*/  BRA `(.L_x_756) ;  /* 0x00000000000c7947 */ /* 0x000fec0003800000 */
.L_x_749:
[----:B------:R-:W0:Y:S01]  /*7060*/  MUFU.RSQ R0, -QNAN ;  /* 0xffc0000000007908 */ /* 0x000e220000001400 */
[----:B------:R-:W-:Y:S05]  /*7070*/  BRA `(.L_x_756) ;  /* 0x0000000000047947 */ /* 0x000fea0003800000 */
.L_x_748:
[----:B------:R-:W-:-:S07]  /*7080*/  FADD.FTZ R0, R0, R3 ;  /* 0x0000000300007221 */ /* 0x000fce0000010000 */
.L_x_756:
[----:B------:R-:W-:Y:S05]  /*7090*/  BSYNC.RECONVERGENT B0 ;  /* 0x0000000000007941 */ /* 0x000fea0003800200 */
.L_x_746:
[----:B------:R-:W-:-:S04]  /*70a0*/  HFMA2 R3, -RZ, RZ, 0, 0 ;  /* 0x00000000ff037431 */ /* 0x000fc800000001ff */
[----:B0-----:R-:W-:Y:S05]  /*70b0*/  RET.REL.NODEC R2 `(_Z22bc_gpu_update_edge_SOAILb0EEvPfP10graph_dataiiPiPyS0_P11vertex_dataS3_mmPKiiiii) ;  /* 0xffffff8c02d07950 */ /* 0x001fea0003c3ffff */
.L_x_757:
        /* <DEDUP_REMOVED lines=12> */
.L_x_2606:


//--------------------- .text._Z22bc_gpu_update_edge_optILb1ELi2EEvPfPKiS2_S2_iiPiPyS0_S3_S4_S0_S3_S3_S3_S3_S3_S3_S3_mmmmS2_iiii --------------------------
	.section	.text._Z22bc_gpu_update_edge_optILb1ELi2EEvPfPKiS2_S2_iiPiPyS0_S3_S4_S0_S3_S3_S3_S3_S3_S3_S3_mmmmS2_iiii,"ax",@progbits
	.align	128
        .global         _Z22bc_gpu_update_edge_optILb1ELi2EEvPfPKiS2_S2_iiPiPyS0_S3_S4_S0_S3_S3_S3_S3_S3_S3_S3_mmmmS2_iiii
        .type           _Z22bc_gpu_update_edge_optILb1ELi2EEvPfPKiS2_S2_iiPiPyS0_S3_S4_S0_S3_S3_S3_S3_S3_S3_S3_mmmmS2_iiii,@function
        .size           _Z22bc_gpu_update_edge_optILb1ELi2EEvPfPKiS2_S2_iiPiPyS0_S3_S4_S0_S3_S3_S3_S3_S3_S3_S3_mmmmS2_iiii,(.L_x_2607 - _Z22bc_gpu_update_edge_optILb1ELi2EEvPfPKiS2_S2_iiPiPyS0_S3_S4_S0_S3_S3_S3_S3_S3_S3_S3_mmmmS2_iiii)
        .other          _Z22bc_gpu_update_edge_optILb1ELi2EEvPfPKiS2_S2_iiPiPyS0_S3_S4_S0_S3_S3_S3_S3_S3_S3_S3_mmmmS2_iiii,@"STO_CUDA_ENTRY STV_DEFAULT"
_Z22bc_gpu_update_edge_optILb1ELi2EEvPfPKiS2_S2_iiPiPyS0_S3_S4_S0_S3_S3_S3_S3_S3_S3_S3_mmmmS2_iiii:
.text._Z22bc_gpu_update_edge_optILb1ELi2EEvPfPKiS2_S2_iiPiPyS0_S3_S4_S0_S3_S3_S3_S3_S3_S3_S3_mmmmS2_iiii:
[----:B------:R-:W-:Y:S01]  /*0000*/  LDC R1, c[0x0][0x37c] ;  /* 0x0000df00ff017b82 */ /* 0x000fe20000000800 */
[----:B------:R-:W0:Y:S07]  /*0010*/  S2R R4, SR_TID.X ;  /* 0x0000000000047919 */ /* 0x000e2e0000002100 */
[----:B------:R-:W1:Y:S01]  /*0020*/  S2UR UR5, SR_CgaCtaId ;  /* 0x00000000000579c3 */ /* 0x000e620000008800 */
[----:B------:R-:W-:Y:S02]  /*0030*/  UMOV UR4, 0x400 ;  /* 0x0000040000047882 */ /* 0x000fe40000000000 */
[----:B-1----:R-:W-:Y:S01]  /*0040*/  ULEA UR4, UR5, UR4, 0x18 ;  /* 0x0000000405047291 */ /* 0x002fe2000f8ec0ff */
[----:B0-----:R-:W-:-:S13]  /*0050*/  ISETP.NE.AND P0, PT, R4, RZ, PT ;  /* 0x000000ff0400720c */ /* 0x001fda0003f05270 */
[----:B------:R-:W0:Y:S01]  /*0060*/  @!P0 S2R R0, SR_CTAID.X ;  /* 0x0000000000008919 */ /* 0x000e220000002500 */
[----:B------:R-:W0:Y:S02]  /*0070*/  @!P0 LDC R3, c[0x0][0x438] ;  /* 0x00010e00ff038b82 */ /* 0x000e240000000800 */
[----:B0-----:R-:W-:-:S05]  /*0080*/  @!P0 IMAD.IADD R0, R0, 0x1, R3 ;  /* 0x0000000100008824 */ /* 0x001fca00078e0203 */
[----:B------:R-:W-:Y:S01]  /*0090*/  @!P0 STS [UR4], R0 ;  /* 0x00000000ff008988 */ /* 0x000fe20008000804 */
[----:B------:R-:W-:Y:S06]  /*00a0*/  BAR.SYNC.DEFER_BLOCKING 0x0 ;  /* 0x0000000000007b1d */ /* 0x000fec0000010000 */
[----:B------:R-:W0:Y:S01]  /*00b0*/  LDS R2, [UR4] ;  /* 0x00000004ff027984 */ /* 0x000e220008000800 */
[----:B------:R-:W0:Y:S02]  /*00c0*/  LDCU UR4, c[0x0][0x43c] ;  /* 0x00008780ff0477ac */ /* 0x000e240008000800 */
[----:B0-----:R-:W-:-:S13]  /*00d0*/  ISETP.GE.AND P0, PT, R2, UR4, PT ;  /* 0x0000000402007c0c */ /* 0x001fda000bf06270 */
[----:B------:R-:W-:Y:S05]  /*00e0*/  @P0 EXIT ;  /* 0x000000000000094d */ /* 0x000fea0003800000 */
[----:B------:R-:W0:Y:S01]  /*00f0*/  S2UR UR37, SR_CTAID.X ;  /* 0x00000000002579c3 */ /* 0x000e220000002500 */
[----:B------:R-:W0:Y:S01]  /*0100*/  LDCU.128 UR20, c[0x0][0x3c0] ;  /* 0x00007800ff1477ac */ /* 0x000e220008000c00 */
[----:B------:R-:W-:Y:S01]  /*0110*/  BSSY B0, `(.L_x_758) ;  /* 0x000080a000007945 */ /* 0x000fe20003800000 */
[----:B------:R-:W-:Y:S01]  /*0120*/  IMAD.MOV.U32 R19, RZ, RZ, R2 ;  /* 0x000000ffff137224 */ /* 0x000fe200078e0002 */
[----:B------:R-:W0:Y:S01]  /*0130*/  LDCU.128 UR32, c[0x0][0x410] ;  /* 0x00008200ff2077ac */ /* 0x000e220008000c00 */
[----:B------:R-:W1:Y:S01]  /*0140*/  LDCU.128 UR24, c[0x0][0x3d0] ;  /* 0x00007a00ff1877ac */ /* 0x000e620008000c00 */
[----:B------:R-:W2:Y:S01]  /*0150*/  LDCU.128 UR16, c[0x0][0x3f0] ;  /* 0x00007e00ff1077ac */ /* 0x000ea20008000c00 */
[----:B------:R-:W3:Y:S01]  /*0160*/  LDCU.128 UR12, c[0x0][0x3e0] ;  /* 0x00007c00ff0c77ac */ /* 0x000ee20008000c00 */
[----:B------:R-:W4:Y:S01]  /*0170*/  LDCU.128 UR4, c[0x0][0x420] ;  /* 0x00008400ff0477ac */ /* 0x000f220008000c00 */
[----:B------:R-:W5:Y:S01]  /*0180*/  LDCU.64 UR28, c[0x0][0x400] ;  /* 0x00008000ff1c77ac */ /* 0x000f620008000a00 */
[----:B------:R-:W5:Y:S01]  /*0190*/  LDCU UR36, c[0x0][0x3a4] ;  /* 0x00007480ff2477ac */ /* 0x000f620008000800 */
[----:B0-----:R-:W-:-:S02]  /*01a0*/  UIMAD.WIDE.U32 UR22, UR37, UR34, UR22 ;  /* 0x00000022251672a5 */ /* 0x001fc4000f8e0016 */
[----:B-1----:R-:W-:Y:S02]  /*01b0*/  UIMAD.WIDE.U32 UR24, UR37, UR32, UR24 ;  /* 0x00000020251872a5 */ /* 0x002fe4000f8e0018 */
[----:B------:R-:W-:Y:S02]  /*01c0*/  UIMAD UR30, UR37, UR33, URZ ;  /* 0x00000021251e72a4 */ /* 0x000fe4000f8e02ff */
[----:B------:R-:W-:Y:S01]  /*01d0*/  UIMAD.WIDE.U32 UR20, UR37, UR32, UR20 ;  /* 0x00000020251472a5 */ /* 0x000fe2000f8e0014 */
[----:B------:R-:W-:Y:S01]  /*01e0*/  IMAD.U32 R9, RZ, RZ, UR23 ;  /* 0x00000017ff097e24 */ /* 0x000fe2000f8e00ff */
[----:B------:R-:W-:Y:S01]  /*01f0*/  UIMAD.WIDE.U32 UR8, UR37, UR32, UR26 ;  /* 0x00000020250872a5 */ /* 0x000fe2000f8e001a */
[----:B------:R-:W-:Y:S01]  /*0200*/  IMAD.U32 R11, RZ, RZ, UR25 ;  /* 0x00000019ff0b7e24 */ /* 0x000fe2000f8e00ff */
[----:B--2---:R-:W-:Y:S01]  /*0210*/  UIMAD.WIDE.U32 UR26, UR37, UR32, UR18 ;  /* 0x00000020251a72a5 */ /* 0x004fe2000f8e0012 */
[----:B------:R-:W-:Y:S01]  /*0220*/  IMAD.U32 R8, RZ, RZ, UR22 ;  /* 0x00000016ff087e24 */ /* 0x000fe2000f8e00ff */
[----:B------:R-:W-:Y:S01]  /*0230*/  UIMAD UR31, UR37, UR35, UR23 ;  /* 0x00000023251f72a4 */ /* 0x000fe2000f8e0217 */
[----:B------:R-:W-:Y:S01]  /*0240*/  IMAD.U32 R16, RZ, RZ, UR20 ;  /* 0x00000014ff107e24 */ /* 0x000fe2000f8e00ff */
[----:B---3--:R-:W-:Y:S01]  /*0250*/  UIMAD.WIDE.U32 UR10, UR37, UR32, UR12 ;  /* 0x00000020250a72a5 */ /* 0x008fe2000f8e000c */
[----:B------:R-:W-:Y:S01]  /*0260*/  MOV R17, UR21 ;  /* 0x0000001500117c02 */ /* 0x000fe20008000f00 */
[----:B----4-:R-:W-:Y:S01]  /*0270*/  UIMAD.WIDE.U32 UR14, UR37, UR4, UR14 ;  /* 0x00000004250e72a5 */ /* 0x010fe2000f8e000e */
[----:B------:R-:W-:Y:S01]  /*0280*/  MOV R10, UR24 ;  /* 0x00000018000a7c02 */ /* 0x000fe20008000f00 */
[----:B------:R-:W-:Y:S01]  /*0290*/  UIMAD.WIDE.U32 UR18, UR37, UR4, UR16 ;  /* 0x00000004251272a5 */ /* 0x000fe2000f8e0010 */
[----:B------:R-:W-:Y:S01]  /*02a0*/  MOV R9, UR31 ;  /* 0x0000001f00097c02 */ /* 0x000fe20008000f00 */
[----:B------:R-:W-:-:S02]  /*02b0*/  UIADD3 UR35, UPT, UPT, UR30, UR25, URZ ;  /* 0x000000191e237290 */ /* 0x000fc4000fffe0ff */
[----:B-----5:R-:W-:Y:S02]  /*02c0*/  UIMAD.WIDE.U32 UR12, UR37, UR6, UR28 ;  /* 0x00000006250c72a5 */ /* 0x020fe4000f8e001c */
[----:B------:R-:W-:Y:S02]  /*02d0*/  UIADD3 UR4, UPT, UPT, UR21, UR30, URZ ;  /* 0x0000001e15047290 */ /* 0x000fe4000fffe0ff */
[----:B------:R-:W-:Y:S01]  /*02e0*/  UIMAD UR6, UR37, UR5, URZ ;  /* 0x00000005250672a4 */ /* 0x000fe2000f8e02ff */
[----:B------:R-:W-:Y:S01]  /*02f0*/  IMAD.U32 R11, RZ, RZ, UR35 ;  /* 0x00000023ff0b7e24 */ /* 0x000fe2000f8e00ff */
[----:B------:R-:W-:Y:S02]  /*0300*/  UIMAD UR16, UR37, UR7, UR13 ;  /* 0x00000007251072a4 */ /* 0x000fe4000f8e020d */
[----:B------:R-:W-:Y:S01]  /*0310*/  IMAD.U32 R17, RZ, RZ, UR4 ;  /* 0x00000004ff117e24 */ /* 0x000fe2000f8e00ff */
[----:B------:R-:W-:Y:S02]  /*0320*/  UIADD3 UR5, UPT, UPT, UR15, UR6, URZ ;  /* 0x000000060f057290 */ /* 0x000fe4000fffe0ff */
[----:B------:R-:W-:Y:S01]  /*0330*/  UIADD3 UR7, UPT, UPT, UR6, UR19, URZ ;  /* 0x0000001306077290 */ /* 0x000fe2000fffe0ff */
[----:B------:R-:W-:Y:S01]  /*0340*/  UMOV UR4, UR14 ;  /* 0x0000000e00047c82 */ /* 0x000fe20008000000 */
[----:B------:R-:W0:Y:S01]  /*0350*/  LDCU UR32, c[0x0][0x360] ;  /* 0x00006c00ff2077ac */ /* 0x000e220008000800 */
[----:B------:R-:W1:Y:S01]  /*0360*/  LDCU.64 UR28, c[0x0][0x358] ;  /* 0x00006b00ff1c77ac */ /* 0x000e620008000a00 */
[----:B------:R-:W-:-:S02]  /*0370*/  USHF.L.U32 UR17, UR36, 0x1, URZ ;  /* 0x0000000124117899 */ /* 0x000fc400080006ff */
[----:B------:R-:W-:Y:S02]  /*0380*/  UIADD3 UR33, UPT, UPT, UR30, UR9, URZ ;  /* 0x000000091e217290 */ /* 0x000fe4000fffe0ff */
[----:B------:R-:W-:Y:S02]  /*0390*/  UIADD3 UR34, UPT, UPT, UR30, UR11, URZ ;  /* 0x0000000b1e227290 */ /* 0x000fe4000fffe0ff */
[----:B------:R-:W-:Y:S01]  /*03a0*/  UIADD3 UR15, UPT, UPT, UR30, UR27, URZ ;  /* 0x0000001b1e0f7290 */ /* 0x000fe2000fffe0ff */
[----:B------:R-:W-:Y:S01]  /*03b0*/  UMOV UR6, UR18 ;  /* 0x0000001200067c82 */ /* 0x000fe20008000000 */
[----:B------:R-:W-:-:S10]  /*03c0*/  UMOV UR14, UR26 ;  /* 0x0000001a000e7c82 */ /* 0x000fd40008000000 */
.L_x_998:
[----:B------:R-:W-:Y:S01]  /*03d0*/  ISETP.NE.AND P2, PT, R4, RZ, PT ;  /* 0x000000ff0400720c */ /* 0x000fe20003f45270 */
[----:B------:R-:W-:-:S12]  /*03e0*/  BSSY.RECONVERGENT B1, `(.L_x_759) ;  /* 0x0000009000017945 */ /* 0x000fd80003800200 */
[----:B-1--4-:R-:W-:Y:S05]  /*03f0*/  @P2 BRA `(.L_x_760) ;  /* 0x00000000001c2947 */ /* 0x012fea0003800000 */
[----:B------:R-:W2:Y:S02]  /*0400*/  LDC.64 R2, c[0x0][0x430] ;  /* 0x00010c00ff027b82 */ /* 0x000ea40000000a00 */
[----:B--2---:R-:W-:-:S06]  /*0410*/  IMAD.WIDE R2, R19, 0x4, R2 ;  /* 0x0000000413027825 */ /* 0x004fcc00078e0202 */
[----:B-1----:R-:W2:Y:S01]  /*0420*/  LDG.E.CONSTANT R2, desc[UR28][R2.64] ;  /* 0x0000001c02027981 */ /* 0x002ea2000c1e9900 */
[----:B------:R-:W1:Y:S01]  /*0430*/  S2UR UR19, SR_CgaCtaId ;  /* 0x00000000001379c3 */ /* 0x000e620000008800 */
[----:B------:R-:W-:Y:S02]  /*0440*/  UMOV UR18, 0x400 ;  /* 0x0000040000127882 */ /* 0x000fe40000000000 */
[----:B-1----:R-:W-:-:S09]  /*0450*/  ULEA UR18, UR19, UR18, 0x18 ;  /* 0x0000001213127291 */ /* 0x002fd2000f8ec0ff */
[----:B--2---:R2:W-:Y:S03]  /*0460*/  STS [UR18+0x4], R2 ;  /* 0x00000402ff007988 */ /* 0x0045e60008000812 */
.L_x_760:
[----:B01----:R-:W-:Y:S05]  /*0470*/  BSYNC.RECONVERGENT B1 ;  /* 0x0000000000017941 */ /* 0x003fea0003800200 */
.L_x_759:
[----:B------:R-:W-:Y:S06]  /*0480*/  BAR.SYNC.DEFER_BLOCKING 0x0 ;  /* 0x0000000000007b1d */ /* 0x000fec0000010000 */
[----:B------:R-:W-:Y:S04]  /*0490*/  BSSY.RECONVERGENT B1, `(.L_x_761) ;  /* 0x000000e000017945 */ /* 0x000fe80003800200 */
[----:B------:R-:W-:Y:S05]  /*04a0*/  @P2 BRA `(.L_x_762) ;  /* 0x0000000000302947 */ /* 0x000fea0003800000 */
[----:B------:R-:W0:Y:S01]  /*04b0*/  S2UR UR19, SR_CgaCtaId ;  /* 0x00000000001379c3 */ /* 0x000e220000008800 */
[----:B------:R-:W-:Y:S01]  /*04c0*/  UMOV UR18, 0x400 ;  /* 0x0000040000127882 */ /* 0x000fe20000000000 */
[----:B------:R-:W-:-:S06]  /*04d0*/  HFMA2 R7, -RZ, RZ, 0, 5.9604644775390625e-08 ;  /* 0x00000001ff077431 */ /* 0x000fcc00000001ff */
[----:B--2---:R-:W1:Y:S01]  /*04e0*/  LDC.64 R2, c[0x0][0x408] ;  /* 0x00010200ff027b82 */ /* 0x004e620000000a00 */
[----:B0-----:R-:W-:-:S09]  /*04f0*/  ULEA UR18, UR19, UR18, 0x18 ;  /* 0x0000001213127291 */ /* 0x001fd2000f8ec0ff */
[----:B------:R-:W1:Y:S02]  /*0500*/  LDS R5, [UR18] ;  /* 0x00000012ff057984 */ /* 0x000e640008000800 */
[----:B-1----:R-:W-:-:S06]  /*0510*/  IMAD.WIDE R2, R5, 0x4, R2 ;  /* 0x0000000405027825 */ /* 0x002fcc00078e0202 */
[----:B------:R-:W2:Y:S01]  /*0520*/  ATOMG.E.EXCH.STRONG.GPU PT, R2, desc[UR28][R2.64], R7 ;  /* 0x80000007020279a8 */ /* 0x000ea2000c1ef11c */
[----:B------:R-:W-:Y:S01]  /*0530*/  IMAD.MOV.U32 R0, RZ, RZ, 0x1 ;  /* 0x00000001ff007424 */ /* 0x000fe200078e00ff */
[----:B--2---:R-:W-:-:S13]  /*0540*/  ISETP.NE.AND P0, PT, R2, RZ, PT ;  /* 0x000000ff0200720c */ /* 0x004fda0003f05270 */
[----:B------:R0:W-:Y:S04]  /*0550*/  @!P0 STS.U8 [UR18+0x8], R0 ;  /* 0x00000800ff008988 */ /* 0x0001e80008000012 */
[----:B------:R-:W-:Y:S01]  /*0560*/  @P0 STS.U8 [UR18+0x8], RZ ;  /* 0x000008ffff000988 */ /* 0x000fe20008000012 */
.L_x_762:
[----:B------:R-:W-:Y:S05]  /*0570*/  BSYNC.RECONVERGENT B1 ;  /* 0x0000000000017941 */ /* 0x000fea0003800200 */
.L_x_761:
[----:B------:R-:W1:Y:S08]  /*0580*/  S2UR UR19, SR_CgaCtaId ;  /* 0x00000000001379c3 */ /* 0x000e700000008800 */
[----:B------:R-:W-:Y:S06]  /*0590*/  BAR.SYNC.DEFER_BLOCKING 0x0 ;  /* 0x0000000000007b1d */ /* 0x000fec0000010000 */
[----:B------:R-:W-:-:S02]  /*05a0*/  UMOV UR18, 0x400 ;  /* 0x0000040000127882 */ /* 0x000fc40000000000 */
[----:B-1----:R-:W-:-:S06]  /*05b0*/  ULEA UR18, UR19, UR18, 0x18 ;  /* 0x0000001213127291 */ /* 0x002fcc000f8ec0ff */
[----:B------:R-:W-:-:S05]  /*05c0*/  IMAD.U32 R19, RZ, RZ, UR18 ;  /* 0x00000012ff137e24 */ /* 0x000fca000f8e00ff */
[----:B0-----:R-:W0:Y:S02]  /*05d0*/  LDS.U8 R0, [R19+0x8] ;  /* 0x0000080013007984 */ /* 0x001e240000000000 */
[----:B0-----:R-:W-:-:S13]  /*05e0*/  ISETP.NE.AND P0, PT, R0, RZ, PT ;  /* 0x000000ff0000720c */ /* 0x001fda0003f05270 */
[----:B------:R-:W-:Y:S05]  /*05f0*/  @P0 BRA `(.L_x_763) ;  /* 0x0000000000140947 */ /* 0x000fea0003800000 */
[----:B------:R-:W0:Y:S02]  /*0600*/  @!P2 LDS R0, [R19] ;  /* 0x000000001300a984 */ /* 0x000e240000000800 */
[----:B0-----:R-:W-:-:S05]  /*0610*/  @!P2 IADD3 R0, PT, PT, R0, 0x1, RZ ;  /* 0x000000010000a810 */ /* 0x001fca0007ffe0ff */
[----:B------:R0:W-:Y:S01]  /*0620*/  @!P2 STS [R19], R0 ;  /* 0x000000001300a388 */ /* 0x0001e20000000800 */
[----:B------:R-:W-:Y:S06]  /*0630*/  BAR.SYNC.DEFER_BLOCKING 0x0 ;  /* 0x0000000000007b1d */ /* 0x000fec0000010000 */
[----:B------:R-:W-:Y:S05]  /*0640*/  BRA `(.L_x_764) ;  /* 0x0000007800c87947 */ /* 0x000fea0003800000 */
.L_x_763:
[----:B------:R-:W-:Y:S04]  /*0650*/  BSSY.RECONVERGENT B1, `(.L_x_765) ;  /* 0x000003e000017945 */ /* 0x000fe80003800200 */
[----:B------:R-:W-:Y:S05]  /*0660*/  @P2 BRA `(.L_x_766) ;  /* 0x0000000000f02947 */ /* 0x000fea0003800000 */
[----:B------:R-:W0:Y:S01]  /*0670*/  LDS R5, [R19] ;  /* 0x0000000013057984 */ /* 0x000e220000000800 */
[----:B------:R-:W1:Y:S01]  /*0680*/  LDC.64 R12, c[0x0][0x3a8] ;  /* 0x0000ea00ff0c7b82 */ /* 0x000e620000000a00 */
[----:B------:R-:W1:Y:S07]  /*0690*/  LDCU.128 UR24, c[0x0][0x410] ;  /* 0x00008200ff1877ac */ /* 0x000e6e0008000c00 */
[----:B--2---:R-:W2:Y:S08]  /*06a0*/  LDC.64 R2, c[0x0][0x440] ;  /* 0x00011000ff027b82 */ /* 0x004eb00000000a00 */
[----:B------:R-:W3:Y:S08]  /*06b0*/  LDC.64 R26, c[0x0][0x3b0] ;  /* 0x0000ec00ff1a7b82 */ /* 0x000ef00000000a00 */
[----:B------:R-:W4:Y:S01]  /*06c0*/  LDC.64 R20, c[0x0][0x3b8] ;  /* 0x0000ee00ff147b82 */ /* 0x000f220000000a00 */
[----:B0-----:R-:W-:Y:S01]  /*06d0*/  SHF.R.S32.HI R14, RZ, 0x1f, R5 ;  /* 0x0000001fff0e7819 */ /* 0x001fe20000011405 */
[----:B-1----:R-:W-:-:S04]  /*06e0*/  IMAD.WIDE.U32 R12, R5, UR24, R12 ;  /* 0x00000018050c7c25 */ /* 0x002fc8000f8e000c */
[----:B------:R-:W-:-:S04]  /*06f0*/  IMAD R0, R14, UR24, RZ ;  /* 0x000000180e007c24 */ /* 0x000fc8000f8e02ff */
[----:B------:R-:W-:-:S04]  /*0700*/  IMAD R0, R5, UR25, R0 ;  /* 0x0000001905007c24 */ /* 0x000fc8000f8e0200 */
[----:B------:R-:W-:Y:S02]  /*0710*/  IMAD.IADD R13, R13, 0x1, R0 ;  /* 0x000000010d0d7824 */ /* 0x000fe400078e0200 */
[----:B--2---:R-:W-:-:S04]  /*0720*/  IMAD.WIDE R22, R2, 0x4, R12 ;  /* 0x0000000402167825 */ /* 0x004fc800078e020c */
[----:B------:R-:W-:Y:S01]  /*0730*/  IMAD.WIDE R24, R3, 0x4, R12 ;  /* 0x0000000403187825 */ /* 0x000fe200078e020c */
[----:B------:R-:W2:Y:S04]  /*0740*/  LDG.E R6, desc[UR28][R22.64] ;  /* 0x0000001c16067981 */ /* 0x000ea8000c1e1900 */
[----:B------:R-:W2:Y:S01]  /*0750*/  LDG.E R7, desc[UR28][R24.64] ;  /* 0x0000001c18077981 */ /* 0x000ea2000c1e1900 */
[----:B------:R-:W-:Y:S02]  /*0760*/  IMAD R18, R14, UR26, RZ ;  /* 0x0000001a0e127c24 */ /* 0x000fe4000f8e02ff */
[C---:B---3--:R-:W-:Y:S01]  /*0770*/  IMAD.WIDE.U32 R14, R5.reuse, UR26, R26 ;  /* 0x0000001a050e7c25 */ /* 0x048fe2000f8e001a */
[----:B------:R0:W-:Y:S03]  /*0780*/  STS.64 [R19+0x18], R12 ;  /* 0x0000180c13007388 */ /* 0x0001e60000000a00 */
[----:B------:R-:W-:-:S02]  /*0790*/  IMAD R27, R5, UR27, R18 ;  /* 0x0000001b051b7c24 */ /* 0x000fc4000f8e0212 */
[----:B----4-:R-:W-:-:S04]  /*07a0*/  IMAD.WIDE.U32 R20, R5, UR24, R20 ;  /* 0x0000001805147c25 */ /* 0x010fc8000f8e0014 */
[----:B------:R-:W-:Y:S01]  /*07b0*/  IMAD.IADD R5, R15, 0x1, R27 ;  /* 0x000000010f057824 */ /* 0x000fe200078e021b */
[----:B------:R-:W-:Y:S01]  /*07c0*/  IADD3 R15, PT, PT, R0, R21, RZ ;  /* 0x00000015000f7210 */ /* 0x000fe20007ffe0ff */
[----:B0-----:R-:W-:Y:S01]  /*07d0*/  IMAD.MOV.U32 R12, RZ, RZ, R14 ;  /* 0x000000ffff0c7224 */ /* 0x001fe200078e000e */
[----:B------:R-:W-:Y:S01]  /*07e0*/  MOV R14, R20 ;  /* 0x00000014000e7202 */ /* 0x000fe20000000f00 */
[----:B------:R-:W-:-:S05]  /*07f0*/  IMAD.MOV.U32 R13, RZ, RZ, R5 ;  /* 0x000000ffff0d7224 */ /* 0x000fca00078e0005 */
[----:B------:R0:W-:Y:S01]  /*0800*/  STS.128 [R19+0x20], R12 ;  /* 0x0000200c13007388 */ /* 0x0001e20000000c00 */
[----:B--2---:R-:W-:-:S03]  /*0810*/  ISETP.NE.AND P0, PT, R6, R7, PT ;  /* 0x000000070600720c */ /* 0x004fc60003f05270 */
[----:B------:R0:W-:Y:S10]  /*0820*/  STS.64 [R19+0x30], R6 ;  /* 0x0000300613007388 */ /* 0x0001f40000000a00 */
[----:B------:R0:W-:Y:S01]  /*0830*/  @!P0 STS [R19+0xc], RZ ;  /* 0x00000cff13008388 */ /* 0x0001e20000000800 */
[----:B------:R-:W-:Y:S05]  /*0840*/  @!P0 BRA `(.L_x_766) ;  /* 0x0000000000788947 */ /* 0x000fea0003800000 */
[----:B------:R-:W-:Y:S02]  /*0850*/  ISETP.NE.AND P0, PT, R7, 0x7fffffff, PT ;  /* 0x7fffffff0700780c */ /* 0x000fe40003f05270 */
[----:B------:R-:W-:-:S13]  /*0860*/  ISETP.NE.AND P1, PT, R6, 0x7fffffff, PT ;  /* 0x7fffffff0600780c */ /* 0x000fda0003f25270 */
[----:B------:R-:W-:Y:S05]  /*0870*/  @P0 BRA P1, `(.L_x_767) ;  /* 0x0000000000200947 */ /* 0x000fea0000800000 */
[----:B------:R-:W-:Y:S01]  /*0880*/  ISETP.GT.AND P0, PT, R6, R7, PT ;  /* 0x000000070600720c */ /* 0x000fe20003f04270 */
[----:B------:R-:W-:Y:S01]  /*0890*/  IMAD.MOV.U32 R0, RZ, RZ, 0x2 ;  /* 0x00000002ff007424 */ /* 0x000fe200078e00ff */
[----:B0-----:R-:W-:Y:S01]  /*08a0*/  MOV R7, R2 ;  /* 0x0000000200077202 */ /* 0x001fe20000000f00 */
[----:B------:R-:W-:-:S03]  /*08b0*/  IMAD.MOV.U32 R6, RZ, RZ, R3 ;  /* 0x000000ffff067224 */ /* 0x000fc600078e0003 */
[----:B------:R4:W-:Y:S07]  /*08c0*/  STS [R19+0xc], R0 ;  /* 0x00000c0013007388 */ /* 0x0009ee0000000800 */
[----:B------:R4:W-:Y:S04]  /*08d0*/  @P0 STS.64 [R19+0x10], R2 ;  /* 0x0000100213000388 */ /* 0x0009e80000000a00 */
[----:B------:R4:W-:Y:S01]  /*08e0*/  @!P0 STS.64 [R19+0x10], R6 ;  /* 0x0000100613008388 */ /* 0x0009e20000000a00 */
[----:B------:R-:W-:Y:S05]  /*08f0*/  BRA `(.L_x_766) ;  /* 0x00000000004c7947 */ /* 0x000fea0003800000 */
.L_x_767:
[----:B------:R-:W-:-:S05]  /*0900*/  IMAD.IADD R0, R6, 0x1, -R7 ;  /* 0x0000000106007824 */ /* 0x000fca00078e0a07 */
[----:B------:R-:W-:-:S04]  /*0910*/  IABS R0, R0 ;  /* 0x0000000000007213 */ /* 0x000fc80000000000 */
[----:B------:R-:W-:-:S13]  /*0920*/  ISETP.NE.AND P0, PT, R0, 0x1, PT ;  /* 0x000000010000780c */ /* 0x000fda0003f05270 */
[----:B------:R-:W-:Y:S05]  /*0930*/  @P0 BRA `(.L_x_768) ;  /* 0x0000000000200947 */ /* 0x000fea0003800000 */
        /* <DEDUP_REMOVED lines=8> */
.L_x_768:
[----:B------:R-:W-:Y:S01]  /*09c0*/  ISETP.GT.AND P0, PT, R6, R7, PT ;  /* 0x000000070600720c */ /* 0x000fe20003f04270 */
[----:B------:R-:W-:Y:S01]  /*09d0*/  IMAD.MOV.U32 R0, RZ, RZ, 0x2 ;  /* 0x00000002ff007424 */ /* 0x000fe200078e00ff */
[----:B0-----:R-:W-:Y:S01]  /*09e0*/  MOV R6, R3 ;  /* 0x0000000300067202 */ /* 0x001fe20000000f00 */
[----:B------:R-:W-:-:S03]  /*09f0*/  IMAD.MOV.U32 R7, RZ, RZ, R2 ;  /* 0x000000ffff077224 */ /* 0x000fc600078e0002 */
[----:B------:R1:W-:Y:S07]  /*0a00*/  STS [R19+0xc], R0 ;  /* 0x00000c0013007388 */ /* 0x0003ee0000000800 */
[----:B------:R1:W-:Y:S04]  /*0a10*/  @P0 STS.64 [R19+0x10], R2 ;  /* 0x0000100213000388 */ /* 0x0003e80000000a00 */
[----:B------:R1:W-:Y:S02]  /*0a20*/  @!P0 STS.64 [R19+0x10], R6 ;  /* 0x0000100613008388 */ /* 0x0003e40000000a00 */
.L_x_766:
[----:B------:R-:W-:Y:S05]  /*0a30*/  BSYNC.RECONVERGENT B1 ;  /* 0x0000000000017941 */ /* 0x000fea0003800200 */
.L_x_765:
[----:B------:R-:W-:Y:S06]  /*0a40*/  BAR.SYNC.DEFER_BLOCKING 0x0 ;  /* 0x0000000000007b1d */ /* 0x000fec0000010000 */
[----:B-1-34-:R-:W1:Y:S02]  /*0a50*/  LDS R0, [R19+0xc] ;  /* 0x00000c0013007984 */ /* 0x01ae640000000800 */
[----:B-1----:R-:W-:-:S13]  /*0a60*/  ISETP.NE.AND P0, PT, R0, 0x2, PT ;  /* 0x000000020000780c */ /* 0x002fda0003f05270 */
[----:B------:R-:W-:Y:S05]  /*0a70*/  @!P0 BRA `(.L_x_769) ;  /* 0x0000004000948947 */ /* 0x000fea0003800000 */
[----:B------:R-:W-:-:S13]  /*0a80*/  ISETP.NE.AND P0, PT, R0, 0x1, PT ;  /* 0x000000010000780c */ /* 0x000fda0003f05270 */
[----:B------:R-:W-:Y:S05]  /*0a90*/  @P0 BRA `(.L_x_770) ;  /* 0x0000007400980947 */ /* 0x000fea0003800000 */
[----:B------:R-:W1:Y:S01]  /*0aa0*/  LDCU UR18, c[0x0][0x3a0] ;  /* 0x00007400ff1277ac */ /* 0x000e620008000800 */
[----:B------:R-:W-:Y:S01]  /*0ab0*/  IMAD.U32 R3, RZ, RZ, UR16 ;  /* 0x00000010ff037e24 */ /* 0x000fe2000f8e00ff */
[----:B------:R-:W-:Y:S01]  /*0ac0*/  MOV R20, UR12 ;  /* 0x0000000c00147c02 */ /* 0x000fe20008000f00 */
[----:B------:R-:W-:Y:S01]  /*0ad0*/  IMAD.U32 R21, RZ, RZ, UR13 ;  /* 0x0000000dff157e24 */ /* 0x000fe2000f8e00ff */
[----:B0-----:R-:W-:Y:S01]  /*0ae0*/  MOV R13, UR5 ;  /* 0x00000005000d7c02 */ /* 0x001fe20008000f00 */
[----:B------:R-:W-:Y:S01]  /*0af0*/  IMAD.U32 R12, RZ, RZ, UR4 ;  /* 0x00000004ff0c7e24 */ /* 0x000fe2000f8e00ff */
[----:B------:R-:W-:Y:S01]  /*0b00*/  MOV R22, UR14 ;  /* 0x0000000e00167c02 */ /* 0x000fe20008000f00 */
[----:B------:R-:W-:Y:S01]  /*0b10*/  IMAD.U32 R14, RZ, RZ, UR6 ;  /* 0x00000006ff0e7e24 */ /* 0x000fe2000f8e00ff */
[----:B------:R0:W-:Y:S01]  /*0b20*/  @!P2 STS.64 [R19+0x5f98], R16 ;  /* 0x005f98101300a388 */ /* 0x0001e20000000a00 */
[----:B------:R-:W-:Y:S01]  /*0b30*/  IMAD.U32 R15, RZ, RZ, UR7 ;  /* 0x00000007ff0f7e24 */ /* 0x000fe2000f8e00ff */
[----:B------:R-:W-:Y:S01]  /*0b40*/  BSSY.RECONVERGENT B1, `(.L_x_771) ;  /* 0x0000039000017945 */ /* 0x000fe20003800200 */
[----:B------:R-:W-:Y:S01]  /*0b50*/  IMAD.U32 R23, RZ, RZ, UR15 ;  /* 0x0000000fff177e24 */ /* 0x000fe2000f8e00ff */
[----:B------:R0:W-:Y:S01]  /*0b60*/  @!P2 STS.128 [R19+0x5fa0], R8 ;  /* 0x005fa0081300a388 */ /* 0x0001e20000000c00 */
[----:B------:R-:W-:-:S03]  /*0b70*/  @!P2 IMAD.MOV.U32 R21, RZ, RZ, R3 ;  /* 0x000000ffff15a224 */ /* 0x000fc600078e0003 */
[----:B------:R0:W-:Y:S01]  /*0b80*/  @!P2 STS.128 [R19+0x5fb0], R12 ;  /* 0x005fb00c1300a388 */ /* 0x0001e20000000c00 */
[----:B-1----:R-:W-:-:S03]  /*0b90*/  ISETP.GE.AND P3, PT, R4, UR18, PT ;  /* 0x0000001204007c0c */ /* 0x002fc6000bf66270 */
[----:B------:R0:W-:Y:S01]  /*0ba0*/  @!P2 STS.128 [R19+0x5fc0], R20 ;  /* 0x005fc0141300a388 */ /* 0x0001e20000000c00 */
[----:B------:R-:W-:Y:S09]  /*0bb0*/  BAR.SYNC.DEFER_BLOCKING 0x0 ;  /* 0x0000000000007b1d */ /* 0x000ff20000010000 */
[----:B------:R-:W-:Y:S05]  /*0bc0*/  @P3 BRA `(.L_x_772) ;  /* 0x0000000000c03947 */ /* 0x000fea0003800000 */
[----:B------:R-:W-:-:S07]  /*0bd0*/  MOV R0, R4 ;  /* 0x0000000400007202 */ /* 0x000fce0000000f00 */
.L_x_773:
[----:B0-----:R-:W0:Y:S01]  /*0be0*/  LDS R19, [R19+0x10] ;  /* 0x0000100013137984 */ /* 0x001e220000000800 */
[----:B------:R-:W1:Y:S01]  /*0bf0*/  S2UR UR19, SR_CgaCtaId ;  /* 0x00000000001379c3 */ /* 0x000e620000008800 */
[----:B------:R-:W-:Y:S01]  /*0c00*/  UMOV UR18, 0x400 ;  /* 0x0000040000127882 */ /* 0x000fe20000000000 */
[----:B--2---:R-:W-:Y:S01]  /*0c10*/  IMAD.MOV.U32 R2, RZ, RZ, -0x1 ;  /* 0xffffffffff027424 */ /* 0x004fe200078e00ff */
[----:B-1----:R-:W-:Y:S01]  /*0c20*/  ULEA UR18, UR19, UR18, 0x18 ;  /* 0x0000001213127291 */ /* 0x002fe2000f8ec0ff */
[----:B0-----:R-:W-:-:S13]  /*0c30*/  ISETP.NE.AND P0, PT, R0, R19, PT ;  /* 0x000000130000720c */ /* 0x001fda0003f05270 */
[----:B------:R-:W-:-:S05]  /*0c40*/  @!P0 IMAD.U32 R19, RZ, RZ, UR18 ;  /* 0x00000012ff138e24 */ /* 0x000fca000f8e00ff */
[----:B------:R-:W0:Y:S02]  /*0c50*/  @!P0 LDS.64 R6, [R19+0x5f98] ;  /* 0x005f980013068984 */ /* 0x000e240000000a00 */
[----:B0-----:R-:W-:-:S05]  /*0c60*/  @!P0 IMAD.WIDE R6, R0, 0x4, R6 ;  /* 0x0000000400068825 */ /* 0x001fca00078e0206 */
[----:B------:R-:W-:Y:S04]  /*0c70*/  @!P0 ST.E desc[UR28][R6.64], R2 ;  /* 0x0000000206008985 */ /* 0x000fe8000c10191c */
[----:B------:R-:W0:Y:S04]  /*0c80*/  @!P0 LDS.64 R12, [R19+0x20] ;  /* 0x00002000130c8984 */ /* 0x000e280000000a00 */
[----:B------:R-:W1:Y:S04]  /*0c90*/  @!P0 LDS R3, [R19+0x14] ;  /* 0x0000140013038984 */ /* 0x000e680000000800 */
[----:B------:R-:W2:Y:S01]  /*0ca0*/  @!P0 LDS.64 R20, [R19+0x5fa0] ;  /* 0x005fa00013148984 */ /* 0x000ea20000000a00 */
[----:B0-----:R-:W-:-:S04]  /*0cb0*/  @!P0 IMAD.WIDE R14, R0, 0x8, R12 ;  /* 0x00000008000e8825 */ /* 0x001fc800078e020c */
[----:B-1----:R-:W-:Y:S02]  /*0cc0*/  @!P0 IMAD.WIDE R12, R3, 0x8, R12 ;  /* 0x00000008030c8825 */ /* 0x002fe400078e020c */
[----:B------:R-:W3:Y:S04]  /*0cd0*/  @!P0 LD.E.64 R14, desc[UR28][R14.64] ;  /* 0x0000001c0e0e8980 */ /* 0x000ee8000c101b00 */
[----:B------:R-:W3:Y:S01]  /*0ce0*/  @!P0 LD.E.64 R12, desc[UR28][R12.64] ;  /* 0x0000001c0c0c8980 */ /* 0x000ee2000c101b00 */
[----:B--2---:R-:W-:-:S04]  /*0cf0*/  @!P0 IMAD.WIDE R20, R0, 0x8, R20 ;  /* 0x0000000800148825 */ /* 0x004fc800078e0214 */
[----:B------:R-:W-:Y:S01]  /*0d00*/  @P0 IMAD.U32 R19, RZ, RZ, UR18 ;  /* 0x00000012ff130e24 */ /* 0x000fe2000f8e00ff */
[----:B------:R-:W0:Y:S01]  /*0d10*/  LDCU UR18, c[0x0][0x3a0] ;  /* 0x00007400ff1277ac */ /* 0x000e220008000800 */
[----:B---3--:R-:W-:-:S04]  /*0d20*/  @!P0 IADD3 R24, P1, PT, R14, R12, RZ ;  /* 0x0000000c0e188210 */ /* 0x008fc80007f3e0ff */
[----:B------:R-:W-:-:S05]  /*0d30*/  @!P0 IADD3.X R25, PT, PT, R15, R13, RZ, P1, !PT ;  /* 0x0000000d0f198210 */ /* 0x000fca0000ffe4ff */
[----:B------:R-:W-:Y:S04]  /*0d40*/  @!P0 ST.E.64 desc[UR28][R20.64], R24 ;  /* 0x0000001814008985 */ /* 0x000fe8000c101b1c */
[----:B------:R-:W1:Y:S02]  /*0d50*/  @P0 LDS.64 R6, [R19+0x5f98] ;  /* 0x005f980013060984 */ /* 0x000e640000000a00 */
[----:B-1----:R-:W-:-:S05]  /*0d60*/  @P0 IMAD.WIDE R6, R0, 0x4, R6 ;  /* 0x0000000400060825 */ /* 0x002fca00078e0206 */
[----:B------:R-:W-:Y:S04]  /*0d70*/  @P0 ST.E desc[UR28][R6.64], RZ ;  /* 0x000000ff06000985 */ /* 0x000fe8000c10191c */
[----:B------:R-:W1:Y:S04]  /*0d80*/  @P0 LDS.64 R14, [R19+0x20] ;  /* 0x00002000130e0984 */ /* 0x000e680000000a00 */
[----:B------:R-:W2:Y:S01]  /*0d90*/  @P0 LDS.64 R12, [R19+0x5fa0] ;  /* 0x005fa000130c0984 */ /* 0x000ea20000000a00 */
[----:B-1----:R-:W-:-:S06]  /*0da0*/  @P0 IMAD.WIDE R14, R0, 0x8, R14 ;  /* 0x00000008000e0825 */ /* 0x002fcc00078e020e */
[----:B------:R-:W3:Y:S01]  /*0db0*/  @P0 LD.E.64 R14, desc[UR28][R14.64] ;  /* 0x0000001c0e0e0980 */ /* 0x000ee2000c101b00 */
[----:B--2---:R-:W-:-:S05]  /*0dc0*/  @P0 IMAD.WIDE R12, R0, 0x8, R12 ;  /* 0x00000008000c0825 */ /* 0x004fca00078e020c */
[----:B---3--:R-:W-:Y:S04]  /*0dd0*/  @P0 ST.E.64 desc[UR28][R12.64], R14 ;  /* 0x0000000e0c000985 */ /* 0x008fe8000c101b1c */
[----:B------:R-:W1:Y:S02]  /*0de0*/  LDS.64 R22, [R19+0x5fa8] ;  /* 0x005fa80013167984 */ /* 0x000e640000000a00 */
[----:B-1----:R-:W-:-:S05]  /*0df0*/  IMAD.WIDE R22, R0, 0x4, R22 ;  /* 0x0000000400167825 */ /* 0x002fca00078e0216 */
[----:B------:R-:W-:Y:S04]  /*0e00*/  ST.E desc[UR28][R22.64], RZ ;  /* 0x000000ff16007985 */ /* 0x000fe8000c10191c */
[----:B------:R-:W1:Y:S02]  /*0e10*/  LDS.64 R20, [R19+0x5fb0] ;  /* 0x005fb00013147984 */ /* 0x000e640000000a00 */
[----:B-1----:R-:W-:-:S05]  /*0e20*/  IMAD.WIDE R20, R0, 0x4, R20 ;  /* 0x0000000400147825 */ /* 0x002fca00078e0214 */
[----:B------:R-:W-:Y:S04]  /*0e30*/  ST.E desc[UR28][R20.64], R2 ;  /* 0x0000000214007985 */ /* 0x000fe8000c10191c */
[----:B------:R-:W1:Y:S02]  /*0e40*/  LDS.64 R6, [R19+0x5fb8] ;  /* 0x005fb80013067984 */ /* 0x000e640000000a00 */
[----:B-1----:R-:W-:-:S05]  /*0e50*/  IMAD.WIDE R6, R0, 0x4, R6 ;  /* 0x0000000400067825 */ /* 0x002fca00078e0206 */
[----:B------:R-:W-:Y:S04]  /*0e60*/  ST.E desc[UR28][R6.64], R2 ;  /* 0x0000000206007985 */ /* 0x000fe8000c10191c */
[----:B------:R-:W1:Y:S02]  /*0e70*/  LDS.64 R24, [R19+0x5fc8] ;  /* 0x005fc80013187984 */ /* 0x000e640000000a00 */
[----:B-1----:R-:W-:-:S04]  /*0e80*/  IMAD.WIDE R24, R0, 0x4, R24 ;  /* 0x0000000400187825 */ /* 0x002fc800078e0218 */
[----:B------:R-:W-:Y:S01]  /*0e90*/  VIADD R0, R0, UR32 ;  /* 0x0000002000007c36 */ /* 0x000fe20008000000 */
[----:B------:R1:W-:Y:S04]  /*0ea0*/  ST.E desc[UR28][R24.64], R2 ;  /* 0x0000000218007985 */ /* 0x0003e8000c10191c */
[----:B0-----:R-:W-:-:S13]  /*0eb0*/  ISETP.GE.AND P0, PT, R0, UR18, PT ;  /* 0x0000001200007c0c */ /* 0x001fda000bf06270 */
[----:B-1----:R-:W-:Y:S05]  /*0ec0*/  @!P0 BRA `(.L_x_773) ;  /* 0xfffffffc00448947 */ /* 0x002fea000383ffff */
.L_x_772:
[----:B------:R-:W-:Y:S05]  /*0ed0*/  BSYNC.RECONVERGENT B1 ;  /* 0x0000000000017941 */ /* 0x000fea0003800200 */
.L_x_771:
[----:B------:R-:W-:Y:S04]  /*0ee0*/  BSSY.RECONVERGENT B1, `(.L_x_774) ;  /* 0x000000e000017945 */ /* 0x000fe80003800200 */
[----:B------:R-:W-:Y:S05]  /*0ef0*/  @P2 BRA `(.L_x_775) ;  /* 0x0000000000302947 */ /* 0x000fea0003800000 */
[----:B------:R-:W-:Y:S04]  /*0f00*/  LDS R5, [R19+0x10] ;  /* 0x0000100013057984 */ /* 0x000fe80000000800 */
[----:B--2---:R-:W1:Y:S04]  /*0f10*/  LDS.64 R2, [R19+0x18] ;  /* 0x0000180013027984 */ /* 0x004e680000000a00 */
[----:B------:R-:W2:Y:S01]  /*0f20*/  LDS.64 R6, [R19+0x5fc8] ;  /* 0x005fc80013067984 */ /* 0x000ea20000000a00 */
[----:B-1----:R-:W-:-:S06]  /*0f30*/  IMAD.WIDE R2, R5, 0x4, R2 ;  /* 0x0000000405027825 */ /* 0x002fcc00078e0202 */
[----:B------:R-:W3:Y:S01]  /*0f40*/  LD.E R2, desc[UR28][R2.64] ;  /* 0x0000001c02027980 */ /* 0x000ee2000c101900 */
[----:B0-----:R-:W-:Y:S02]  /*0f50*/  HFMA2 R12, -RZ, RZ, 0, 5.9604644775390625e-08 ;  /* 0x00000001ff0c7431 */ /* 0x001fe400000001ff */
[----:B------:R-:W-:Y:S01]  /*0f60*/  IMAD.MOV.U32 R13, RZ, RZ, RZ ;  /* 0x000000ffff0d7224 */ /* 0x000fe200078e00ff */
[----:B------:R1:W-:Y:S04]  /*0f70*/  STS [R19+0x44], R5 ;  /* 0x0000440513007388 */ /* 0x0003e80000000800 */
[----:B------:R1:W-:Y:S04]  /*0f80*/  STS.64 [R19+0x38], R12 ;  /* 0x0000380c13007388 */ /* 0x0003e80000000a00 */
[----:B---3--:R1:W-:Y:S04]  /*0f90*/  STS [R19+0x5fd0], R2 ;  /* 0x005fd00213007388 */ /* 0x0083e80000000800 */
[----:B--2---:R1:W-:Y:S04]  /*0fa0*/  ST.E desc[UR28][R6.64], R5 ;  /* 0x0000000506007985 */ /* 0x0043e8000c10191c */
[----:B------:R1:W-:Y:S02]  /*0fb0*/  STS [R19+0x40], R12 ;  /* 0x0000400c13007388 */ /* 0x0003e40000000800 */
.L_x_775:
[----:B------:R-:W-:Y:S05]  /*0fc0*/  BSYNC.RECONVERGENT B1 ;  /* 0x0000000000017941 */ /* 0x000fea0003800200 */
.L_x_774:
[----:B------:R-:W-:Y:S01]  /*0fd0*/  BAR.SYNC.DEFER_BLOCKING 0x0 ;  /* 0x0000000000007b1d */ /* 0x000fe20000010000 */
[----:B------:R-:W-:-:S07]  /*0fe0*/  IMAD.MOV.U32 R0, RZ, RZ, R4 ;  /* 0x000000ffff007224 */ /* 0x000fce00078e0004 */
.L_x_866:
[----:B-1----:R-:W0:Y:S01]  /*0ff0*/  S2R R5, SR_CgaCtaId ;  /* 0x0000000000057919 */ /* 0x002e220000008800 */
[----:B--2---:R-:W-:-:S04]  /*1000*/  MOV R2, 0x400 ;  /* 0x0000040000027802 */ /* 0x004fc80000000f00 */
[----:B0---4-:R-:W-:-:S05]  /*1010*/  LEA R12, R5, R2, 0x18 ;  /* 0x00000002050c7211 */ /* 0x011fca00078ec0ff */
[----:B------:R-:W0:Y:S02]  /*1020*/  LDS R3, [R12+0x38] ;  /* 0x000038000c037984 */ /* 0x000e240000000800 */
[----:B0-----:R-:W-:-:S13]  /*1030*/  ISETP.GE.AND P0, PT, R0, R3, PT ;  /* 0x000000030000720c */ /* 0x001fda0003f06270 */
[----:B---3--:R-:W-:Y:S05]  /*1040*/  @P0 BRA `(.L_x_776) ;  /* 0x0000000400780947 */ /* 0x008fea0003800000 */
[----:B------:R-:W-:Y:S01]  /*1050*/  ISETP.GT.AND P0, PT, R0, 0xbe9, PT ;  /* 0x00000be90000780c */ /* 0x000fe20003f04270 */
[----:B------:R-:W0:Y:S01]  /*1060*/  LDC.64 R6, c[0x0][0x388] ;  /* 0x0000e200ff067b82 */ /* 0x000e220000000a00 */
[----:B------:R-:W-:Y:S11]  /*1070*/  BSSY.RECONVERGENT B1, `(.L_x_777) ;  /* 0x0000009000017945 */ /* 0x000ff60003800200 */
[----:B------:R-:W-:-:S04]  /*1080*/  @!P0 IADD3 R2, PT, PT, R2, 0x44, RZ ;  /* 0x0000004402028810 */ /* 0x000fc80007ffe0ff */
[----:B------:R-:W-:-:S05]  /*1090*/  @!P0 LEA R3, R5, R2, 0x18 ;  /* 0x0000000205038211 */ /* 0x000fca00078ec0ff */
[----:B------:R-:W-:-:S05]  /*10a0*/  @!P0 IMAD R3, R0, 0x4, R3 ;  /* 0x0000000400038824 */ /* 0x000fca00078e0203 */
[----:B------:R1:W2:Y:S01]  /*10b0*/  @!P0 LDS R2, [R3] ;  /* 0x0000000003028984 */ /* 0x0002a20000000800 */
[----:B------:R-:W-:Y:S05]  /*10c0*/  @!P0 BRA `(.L_x_778) ;  /* 0x00000000000c8947 */ /* 0x000fea0003800000 */
[----:B-12---:R-:W1:Y:S02]  /*10d0*/  LDS.64 R2, [R12+0x5fb0] ;  /* 0x005fb0000c027984 */ /* 0x006e640000000a00 */
[----:B-1----:R-:W-:-:S06]  /*10e0*/  IMAD.WIDE.U32 R2, R0, 0x4, R2 ;  /* 0x0000000400027825 */ /* 0x002fcc00078e0002 */
[----:B------:R3:W5:Y:S02]  /*10f0*/  LD.E R2, desc[UR28][R2.64] ;  /* 0x0000001c02027980 */ /* 0x000764000c101900 */
.L_x_778:
[----:B------:R-:W-:Y:S05]  /*1100*/  BSYNC.RECONVERGENT B1 ;  /* 0x0000000000017941 */ /* 0x000fea0003800200 */
.L_x_777:
[----:B0-2--5:R-:W-:-:S05]  /*1110*/  IMAD.WIDE R6, R2, 0x4, R6 ;  /* 0x0000000402067825 */ /* 0x025fca00078e0206 */
[----:B------:R-:W2:Y:S04]  /*1120*/  LDG.E.CONSTANT R14, desc[UR28][R6.64] ;  /* 0x0000001c060e7981 */ /* 0x000ea8000c1e9900 */
[----:B-1-3--:R-:W2:Y:S02]  /*1130*/  LDG.E.CONSTANT R3, desc[UR28][R6.64+0x4] ;  /* 0x0000041c06037981 */ /* 0x00aea4000c1e9900 */
[----:B--2---:R-:W-:-:S13]  /*1140*/  ISETP.GE.AND P0, PT, R14, R3, PT ;  /* 0x000000030e00720c */ /* 0x004fda0003f06270 */
[----:B------:R-:W-:Y:S05]  /*1150*/  @P0 BRA `(.L_x_776) ;  /* 0x0000000400340947 */ /* 0x000fea0003800000 */
[----:B------:R-:W0:Y:S01]  /*1160*/  LDS.64 R12, [R12+0x18] ;  /* 0x000018000c0c7984 */ /* 0x000e220000000a00 */
[----:B------:R-:W-:-:S07]  /*1170*/  IMAD.MOV.U32 R6, RZ, RZ, R14 ;  /* 0x000000ffff067224 */ /* 0x000fce00078e000e */
.L_x_787:
[----:B-1----:R-:W1:Y:S02]  /*1180*/  LDC.64 R14, c[0x0][0x398] ;  /* 0x0000e600ff0e7b82 */ /* 0x002e640000000a00 */
[----:B-1----:R-:W-:-:S05]  /*1190*/  IMAD.WIDE R14, R6, 0x4, R14 ;  /* 0x00000004060e7825 */ /* 0x002fca00078e020e */
[----:B------:R-:W2:Y:S01]  /*11a0*/  LDG.E.CONSTANT R5, desc[UR28][R14.64] ;  /* 0x0000001c0e057981 */ /* 0x000ea2000c1e9900 */
[----:B0-----:R-:W-:-:S06]  /*11b0*/  IMAD.WIDE R20, R2, 0x4, R12 ;  /* 0x0000000402147825 */ /* 0x001fcc00078e020c */
[----:B------:R-:W3:Y:S01]  /*11c0*/  LD.E R20, desc[UR28][R20.64] ;  /* 0x0000001c14147980 */ /* 0x000ee2000c101900 */
[----:B--2---:R-:W-:-:S06]  /*11d0*/  IMAD.WIDE R18, R5, 0x4, R12 ;  /* 0x0000000405127825 */ /* 0x004fcc00078e020c */
[----:B------:R-:W2:Y:S01]  /*11e0*/  LD.E R18, desc[UR28][R18.64] ;  /* 0x0000001c12127980 */ /* 0x000ea2000c101900 */
[----:B---3--:R-:W-:Y:S01]  /*11f0*/  VIADD R7, R20, 0x1 ;  /* 0x0000000114077836 */ /* 0x008fe20000000000 */
[----:B------:R-:W-:Y:S01]  /*1200*/  IADD3 R6, PT, PT, R6, 0x1, RZ ;  /* 0x0000000106067810 */ /* 0x000fe20007ffe0ff */
[----:B------:R-:W-:Y:S05]  /*1210*/  YIELD ;  /* 0x0000000000007946 */ /* 0x000fea0003800000 */
[----:B------:R-:W-:Y:S01]  /*1220*/  BSSY.RECONVERGENT B1, `(.L_x_779) ;  /* 0x000003f000017945 */ /* 0x000fe20003800200 */
[----:B------:R-:W-:Y:S02]  /*1230*/  ISETP.GE.AND P0, PT, R6, R3, PT ;  /* 0x000000030600720c */ /* 0x000fe40003f06270 */
[----:B--2---:R-:W-:-:S13]  /*1240*/  ISETP.NE.AND P1, PT, R18, R7, PT ;  /* 0x000000071200720c */ /* 0x004fda0003f25270 */
[----:B------:R-:W-:Y:S05]  /*1250*/  @P1 BRA `(.L_x_780) ;  /* 0x0000000000ec1947 */ /* 0x000fea0003800000 */
[----:B------:R-:W0:Y:S01]  /*1260*/  S2R R12, SR_CgaCtaId ;  /* 0x00000000000c7919 */ /* 0x000e220000008800 */
[----:B------:R-:W-:-:S04]  /*1270*/  MOV R13, 0x400 ;  /* 0x00000400000d7802 */ /* 0x000fc80000000f00 */
[----:B0-----:R-:W-:-:S05]  /*1280*/  LEA R7, R12, R13, 0x18 ;  /* 0x0000000d0c077211 */ /* 0x001fca00078ec0ff */
[----:B------:R-:W0:Y:S02]  /*1290*/  LDS.64 R14, [R7+0x5f98] ;  /* 0x005f9800070e7984 */ /* 0x000e240000000a00 */
[----:B0-----:R-:W-:-:S06]  /*12a0*/  IMAD.WIDE R14, R5, 0x4, R14 ;  /* 0x00000004050e7825 */ /* 0x001fcc00078e020e */
[----:B------:R-:W2:Y:S01]  /*12b0*/  LD.E R14, desc[UR28][R14.64] ;  /* 0x0000001c0e0e7980 */ /* 0x000ea2000c101900 */
[----:B------:R-:W-:Y:S01]  /*12c0*/  BSSY.RECONVERGENT B2, `(.L_x_781) ;  /* 0x0000018000027945 */ /* 0x000fe20003800200 */
[----:B--2---:R-:W-:-:S13]  /*12d0*/  ISETP.NE.AND P1, PT, R14, RZ, PT ;  /* 0x000000ff0e00720c */ /* 0x004fda0003f25270 */
[----:B------:R-:W-:Y:S05]  /*12e0*/  @P1 BRA `(.L_x_782) ;  /* 0x0000000000541947 */ /* 0x000fea0003800000 */
[----:B------:R-:W0:Y:S01]  /*12f0*/  S2R R15, SR_LANEID ;  /* 0x00000000000f7919 */ /* 0x000e220000000000 */
[----:B------:R-:W-:Y:S02]  /*1300*/  VOTEU.ANY UR18, UPT, PT ;  /* 0x0000000000127886 */ /* 0x000fe400038e0100 */
[----:B------:R-:W0:Y:S01]  /*1310*/  FLO.U32 R20, UR18 ;  /* 0x0000001200147d00 */ /* 0x000e2200080e0000 */
[----:B------:R-:W1:Y:S07]  /*1320*/  S2R R14, SR_LTMASK ;  /* 0x00000000000e7919 */ /* 0x000e6e0000003900 */
[----:B------:R-:W2:Y:S01]  /*1330*/  POPC R18, UR18 ;  /* 0x0000001200127d09 */ /* 0x000ea20008000000 */
[----:B0-----:R-:W-:Y:S01]  /*1340*/  ISETP.EQ.U32.AND P1, PT, R20, R15, PT ;  /* 0x0000000f1400720c */ /* 0x001fe20003f22070 */
[----:B------:R-:W-:Y:S01]  /*1350*/  VIADD R15, R13, 0x3c ;  /* 0x0000003c0d0f7836 */ /* 0x000fe20000000000 */
[----:B-1----:R-:W-:-:S04]  /*1360*/  LOP3.LUT R21, R14, UR18, RZ, 0xc0, !PT ;  /* 0x000000120e157c12 */ /* 0x002fc8000f8ec0ff */
[----:B------:R-:W-:Y:S01]  /*1370*/  LEA R15, R12, R15, 0x18 ;  /* 0x0000000f0c0f7211 */ /* 0x000fe200078ec0ff */
[----:B------:R-:W0:Y:S06]  /*1380*/  POPC R14, R21 ;  /* 0x00000015000e7309 */ /* 0x000e2c0000000000 */
[----:B--2---:R-:W1:Y:S04]  /*1390*/  @P1 ATOMS.ADD R15, [R15], R18 ;  /* 0x000000120f0f138c */ /* 0x004e680000000000 */
[----:B-1----:R-:W0:Y:S02]  /*13a0*/  SHFL.IDX PT, R19, R15, R20, 0x1f ;  /* 0x00001f140f137589 */ /* 0x002e2400000e0000 */
[----:B0-----:R-:W-:-:S04]  /*13b0*/  IADD3 R19, PT, PT, R19, R14, RZ ;  /* 0x0000000e13137210 */ /* 0x001fc80007ffe0ff */
[----:B------:R-:W-:-:S13]  /*13c0*/  ISETP.GT.AND P1, PT, R19, 0xbe9, PT ;  /* 0x00000be91300780c */ /* 0x000fda0003f24270 */
[----:B------:R-:W-:-:S05]  /*13d0*/  @!P1 VIADD R13, R13, 0x2fec ;  /* 0x00002fec0d0d9836 */ /* 0x000fca0000000000 */
[----:B------:R-:W-:-:S05]  /*13e0*/  @!P1 LEA R12, R12, R13, 0x18 ;  /* 0x0000000d0c0c9211 */ /* 0x000fca00078ec0ff */
[----:B------:R-:W-:-:S05]  /*13f0*/  @!P1 IMAD R14, R19, 0x4, R12 ;  /* 0x00000004130e9824 */ /* 0x000fca00078e020c */
[----:B------:R-:W-:Y:S04]  /*1400*/  @!P1 STS [R14], R5 ;  /* 0x000000050e009388 */ /* 0x000fe80000000800 */
[----:B------:R-:W0:Y:S02]  /*1410*/  @P1 LDS.64 R12, [R7+0x5fb8] ;  /* 0x005fb800070c1984 */ /* 0x000e240000000a00 */
[----:B0-----:R-:W-:-:S05]  /*1420*/  @P1 IMAD.WIDE.U32 R12, R19, 0x4, R12 ;  /* 0x00000004130c1825 */ /* 0x001fca00078e000c */
[----:B------:R0:W-:Y:S02]  /*1430*/  @P1 ST.E desc[UR28][R12.64], R5 ;  /* 0x000000050c001985 */ /* 0x0001e4000c10191c */
.L_x_782:
[----:B------:R-:W-:Y:S05]  /*1440*/  BSYNC.RECONVERGENT B2 ;  /* 0x0000000000027941 */ /* 0x000fea0003800200 */
.L_x_781:
[----:B0-----:R-:W0:Y:S04]  /*1450*/  LDS.64 R12, [R7+0x5fa0] ;  /* 0x005fa000070c7984 */ /* 0x001e280000000a00 */
[----:B------:R-:W1:Y:S01]  /*1460*/  LDS.64 R18, [R7+0x20] ;  /* 0x0000200007127984 */ /* 0x000e620000000a00 */
[----:B0-----:R-:W-:-:S04]  /*1470*/  IMAD.WIDE R14, R2, 0x8, R12 ;  /* 0x00000008020e7825 */ /* 0x001fc800078e020c */
[----:B-1----:R-:W-:Y:S02]  /*1480*/  IMAD.WIDE R20, R2, 0x8, R18 ;  /* 0x0000000802147825 */ /* 0x002fe400078e0212 */
[----:B------:R-:W2:Y:S04]  /*1490*/  LD.E.64 R14, desc[UR28][R14.64] ;  /* 0x0000001c0e0e7980 */ /* 0x000ea8000c101b00 */
[----:B------:R-:W2:Y:S01]  /*14a0*/  LD.E.64 R20, desc[UR28][R20.64] ;  /* 0x0000001c14147980 */ /* 0x000ea2000c101b00 */
[----:B------:R-:W-:Y:S01]  /*14b0*/  IMAD.WIDE R22, R5, 0x8, R12 ;  /* 0x0000000805167825 */ /* 0x000fe200078e020c */
[----:B--2---:R-:W-:-:S04]  /*14c0*/  IADD3 R18, P1, PT, R14, -R20, RZ ;  /* 0x800000140e127210 */ /* 0x004fc80007f3e0ff */
[----:B------:R-:W-:-:S08]  /*14d0*/  IADD3.X R19, PT, PT, R15, ~R21, RZ, P1, !PT ;  /* 0x800000150f137210 */ /* 0x000fd00000ffe4ff */
[----:B------:R0:W-:Y:S01]  /*14e0*/  ATOM.E.ADD.64.STRONG.GPU P1, RZ, desc[UR28][R22.64], R18 ;  /* 0x8000001216ff798a */ /* 0x0001e2000812f51c */
[----:B------:R-:W-:Y:S04]  /*14f0*/  BSSY.RECONVERGENT B2, `(.L_x_783) ;  /* 0x0000010000027945 */ /* 0x000fe80003800200 */
[----:B0-----:R-:W-:Y:S05]  /*1500*/  @P1 BRA `(.L_x_784) ;  /* 0x0000000000381947 */ /* 0x001fea0003800000 */
[----:B------:R-:W0:Y:S02]  /*1510*/  QSPC.E.S P1, RZ, [R22] ;  /* 0x0000000016ff73aa */ /* 0x000e240000020500 */
[----:B0-----:R-:W-:Y:S05]  /*1520*/  @!P1 BRA `(.L_x_785) ;  /* 0x0000000000209947 */ /* 0x001fea0003800000 */
[----:B------:R-:W-:-:S05]  /*1530*/  IMAD.MOV.U32 R12, RZ, RZ, R22 ;  /* 0x000000ffff0c7224 */ /* 0x000fca00078e0016 */
[----:B------:R-:W-:-:S07]  /*1540*/  MOV R5, R12 ;  /* 0x0000000c00057202 */ /* 0x000fce0000000f00 */
.L_x_786:
[----:B------:R-:W0:Y:S02]  /*1550*/  LDS.64 R12, [R5] ;  /* 0x00000000050c7984 */ /* 0x000e240000000a00 */
[----:B0-----:R-:W-:-:S05]  /*1560*/  IADD3 R14, P1, PT, R12, R18, RZ ;  /* 0x000000120c0e7210 */ /* 0x001fca0007f3e0ff */
[----:B------:R-:W-:-:S07]  /*1570*/  IMAD.X R15, R13, 0x1, R19, P1 ;  /* 0x000000010d0f7824 */ /* 0x000fce00008e0613 */
[----:B------:R-:W0:Y:S02]  /*1580*/  ATOMS.CAST.SPIN.64 P1, [R5], R12, R14 ;  /* 0x0000000c0500758d */ /* 0x000e24000182040e */
[----:B0-----:R-:W-:Y:S05]  /*1590*/  @!P1 BRA `(.L_x_786) ;  /* 0xfffffffc00ec9947 */ /* 0x001fea000383ffff */
[----:B------:R-:W-:Y:S05]  /*15a0*/  BRA `(.L_x_784) ;  /* 0x0000000000107947 */ /* 0x000fea0003800000 */
.L_x_785:
[----:B------:R-:W2:Y:S02]  /*15b0*/  LD.E.64 R12, desc[UR28][R22.64] ;  /* 0x0000001c160c7980 */ /* 0x000ea4000c101b00 */
[----:B--2---:R-:W-:-:S04]  /*15c0*/  IADD3 R12, P1, PT, R12, R18, RZ ;  /* 0x000000120c0c7210 */ /* 0x004fc80007f3e0ff */
[----:B------:R-:W-:-:S05]  /*15d0*/  IADD3.X R13, PT, PT, R13, R19, RZ, P1, !PT ;  /* 0x000000130d0d7210 */ /* 0x000fca0000ffe4ff */
[----:B------:R0:W-:Y:S04]  /*15e0*/  ST.E.64 desc[UR28][R22.64], R12 ;  /* 0x0000000c16007985 */ /* 0x0001e8000c101b1c */
.L_x_784:
[----:B------:R-:W-:Y:S05]  /*15f0*/  BSYNC.RECONVERGENT B2 ;  /* 0x0000000000027941 */ /* 0x000fea0003800200 */
.L_x_783:
[----:B0-----:R0:W1:Y:S02]  /*1600*/  LDS.64 R12, [R7+0x18] ;  /* 0x00001800070c7984 */ /* 0x0010640000000a00 */
.L_x_780:
[----:B------:R-:W-:Y:S05]  /*1610*/  BSYNC.RECONVERGENT B1 ;  /* 0x0000000000017941 */ /* 0x000fea0003800200 */
.L_x_779:
[----:B------:R-:W-:Y:S05]  /*1620*/  @!P0 BRA `(.L_x_787) ;  /* 0xfffffff800d48947 */ /* 0x000fea000383ffff */
.L_x_776:
[----:B------:R-:W1:Y:S01]  /*1630*/  S2R R2, SR_CgaCtaId ;  /* 0x0000000000027919 */ /* 0x000e620000008800 */
[----:B------:R-:W-:Y:S05]  /*1640*/  WARPSYNC.ALL ;  /* 0x0000000000007948 */ /* 0x000fea0003800000 */
[----:B------:R-:W-:Y:S01]  /*1650*/  BAR.SYNC.DEFER_BLOCKING 0x0 ;  /* 0x0000000000007b1d */ /* 0x000fe20000010000 */
[----:B------:R-:W-:-:S04]  /*1660*/  MOV R5, 0x400 ;  /* 0x0000040000057802 */ /* 0x000fc80000000f00 */
[CC--:B-1----:R-:W-:Y:S02]  /*1670*/  @!P2 LEA R12, R2.reuse, R5.reuse, 0x18 ;  /* 0x00000005020ca211 */ /* 0x0c2fe400078ec0ff */
[----:B------:R-:W-:-:S03]  /*1680*/  LEA R19, R2, R5, 0x18 ;  /* 0x0000000502137211 */ /* 0x000fc600078ec0ff */
[----:B------:R-:W1:Y:S02]  /*1690*/  @!P2 LDS R3, [R12+0x38] ;  /* 0x000038000c03a984 */ /* 0x000e640000000800 */
[----:B-1----:R-:W-:-:S05]  /*16a0*/  @!P2 VIADD R3, R3, -UR32 ;  /* 0x800000200303ac36 */ /* 0x002fca0008000000 */
[----:B------:R-:W-:Y:S01]  /*16b0*/  @!P2 STS [R12+0x38], R3 ;  /* 0x000038030c00a388 */ /* 0x000fe20000000800 */
[----:B------:R-:W-:Y:S06]  /*16c0*/  BAR.SYNC.DEFER_BLOCKING 0x0 ;  /* 0x0000000000007b1d */ /* 0x000fec0000010000 */
[----:B0-----:R-:W0:Y:S02]  /*16d0*/  LDS.64 R6, [R19+0x38] ;  /* 0x0000380013067984 */ /* 0x001e240000000a00 */
[----:B0-----:R-:W-:-:S13]  /*16e0*/  ISETP.GT.AND P0, PT, R6, RZ, PT ;  /* 0x000000ff0600720c */ /* 0x001fda0003f04270 */
[----:B------:R-:W-:Y:S01]  /*16f0*/  @P0 VIADD R0, R0, UR32 ;  /* 0x0000002000000c36 */ /* 0x000fe20008000000 */
[----:B------:R-:W-:Y:S06]  /*1700*/  @P0 BRA `(.L_x_788) ;  /* 0x0000002000f00947 */ /* 0x000fec0003800000 */
[----:B------:R-:W-:-:S13]  /*1710*/  ISETP.NE.AND P0, PT, R7, RZ, PT ;  /* 0x000000ff0700720c */ /* 0x000fda0003f05270 */
[----:B------:R-:W-:Y:S05]  /*1720*/  @!P0 BRA `(.L_x_789) ;  /* 0x0000002000f48947 */ /* 0x000fea0003800000 */
[----:B------:R-:W-:Y:S01]  /*1730*/  ISETP.GE.AND P0, PT, R4, R7, PT ;  /* 0x000000070400720c */ /* 0x000fe20003f06270 */
[----:B------:R-:W-:-:S12]  /*1740*/  BSSY.RECONVERGENT B1, `(.L_x_790) ;  /* 0x0000025000017945 */ /* 0x000fd80003800200 */
[----:B------:R-:W-:Y:S05]  /*1750*/  @P0 BRA `(.L_x_791) ;  /* 0x00000000008c0947 */ /* 0x000fea0003800000 */
[----:B------:R-:W-:-:S07]  /*1760*/  MOV R0, R4 ;  /* 0x0000000400007202 */ /* 0x000fce0000000f00 */
.L_x_795:
[----:B------:R-:W-:Y:S01]  /*1770*/  ISETP.GT.AND P0, PT, R0, 0xbe9, PT ;  /* 0x00000be90000780c */ /* 0x000fe20003f04270 */
[----:B------:R-:W-:-:S12]  /*1780*/  BSSY.RECONVERGENT B2, `(.L_x_792) ;  /* 0x000001c000027945 */ /* 0x000fd80003800200 */
[----:B------:R-:W-:Y:S05]  /*1790*/  @P0 BRA `(.L_x_793) ;  /* 0x0000000000380947 */ /* 0x000fea0003800000 */
[----:B------:R-:W0:Y:S01]  /*17a0*/  S2UR UR19, SR_CgaCtaId ;  /* 0x00000000001379c3 */ /* 0x000e220000008800 */
[----:B------:R-:W-:Y:S01]  /*17b0*/  UMOV UR18, 0x400 ;  /* 0x0000040000127882 */ /* 0x000fe20000000000 */
[----:B------:R-:W-:Y:S02]  /*17c0*/  IMAD.MOV.U32 R13, RZ, RZ, -0x1 ;  /* 0xffffffffff0d7424 */ /* 0x000fe400078e00ff */
[----:B------:R-:W-:-:S05]  /*17d0*/  IMAD.U32 R5, RZ, RZ, UR18 ;  /* 0x00000012ff057e24 */ /* 0x000fca000f8e00ff */
[----:B------:R-:W-:Y:S01]  /*17e0*/  IADD3 R3, PT, PT, R5, 0x2fec, RZ ;  /* 0x00002fec05037810 */ /* 0x000fe20007ffe0ff */
[----:B0-----:R-:W-:-:S05]  /*17f0*/  IMAD.U32 R2, RZ, RZ, UR19 ;  /* 0x00000013ff027e24 */ /* 0x001fca000f8e00ff */
[C---:B------:R-:W-:Y:S02]  /*1800*/  LEA R3, R2.reuse, R3, 0x18 ;  /* 0x0000000302037211 */ /* 0x040fe400078ec0ff */
[----:B------:R-:W-:-:S03]  /*1810*/  LEA R14, R2, R5, 0x18 ;  /* 0x00000005020e7211 */ /* 0x000fc600078ec0ff */
[----:B------:R-:W-:Y:S02]  /*1820*/  IMAD R3, R0, 0x4, R3 ;  /* 0x0000000400037824 */ /* 0x000fe400078e0203 */
[----:B------:R-:W-:Y:S04]  /*1830*/  LDS.64 R6, [R14+0x5f98] ;  /* 0x005f98000e067984 */ /* 0x000fe80000000a00 */
[----:B------:R-:W0:Y:S02]  /*1840*/  LDS R3, [R3] ;  /* 0x0000000003037984 */ /* 0x000e240000000800 */
[----:B0-----:R-:W-:-:S05]  /*1850*/  IMAD.WIDE R6, R3, 0x4, R6 ;  /* 0x0000000403067825 */ /* 0x001fca00078e0206 */
[----:B------:R1:W-:Y:S01]  /*1860*/  ST.E desc[UR28][R6.64], R13 ;  /* 0x0000000d06007985 */ /* 0x0003e2000c10191c */
[----:B------:R-:W-:Y:S05]  /*1870*/  BRA `(.L_x_794) ;  /* 0x0000000000307947 */ /* 0x000fea0003800000 */
.L_x_793:
[----:B------:R-:W0:Y:S01]  /*1880*/  S2UR UR19, SR_CgaCtaId ;  /* 0x00000000001379c3 */ /* 0x000e220000008800 */
[----:B------:R-:W-:Y:S02]  /*1890*/  UMOV UR18, 0x400 ;  /* 0x0000040000127882 */ /* 0x000fe40000000000 */
[----:B------:R-:W-:Y:S01]  /*18a0*/  MOV R5, UR18 ;  /* 0x0000001200057c02 */ /* 0x000fe20008000f00 */
[----:B0-----:R-:W-:-:S05]  /*18b0*/  IMAD.U32 R2, RZ, RZ, UR19 ;  /* 0x00000013ff027e24 */ /* 0x001fca000f8e00ff */
[----:B------:R-:W-:-:S05]  /*18c0*/  LEA R14, R2, R5, 0x18 ;  /* 0x00000005020e7211 */ /* 0x000fca00078ec0ff */
[----:B------:R-:W0:Y:S02]  /*18d0*/  LDS.64 R6, [R14+0x5fb8] ;  /* 0x005fb8000e067984 */ /* 0x000e240000000a00 */
[----:B0-----:R-:W-:Y:S02]  /*18e0*/  IMAD.WIDE.U32 R12, R0, 0x4, R6 ;  /* 0x00000004000c7825 */ /* 0x001fe400078e0006 */
[----:B------:R-:W0:Y:S04]  /*18f0*/  LDS.64 R6, [R14+0x5f98] ;  /* 0x005f98000e067984 */ /* 0x000e280000000a00 */
[----:B------:R-:W0:Y:S01]  /*1900*/  LD.E R13, desc[UR28][R12.64] ;  /* 0x0000001c0c0d7980 */ /* 0x000e22000c101900 */
[----:B------:R-:W-:Y:S02]  /*1910*/  IMAD.MOV.U32 R3, RZ, RZ, -0x1 ;  /* 0xffffffffff037424 */ /* 0x000fe400078e00ff */
[----:B0-----:R-:W-:-:S05]  /*1920*/  IMAD.WIDE R6, R13, 0x4, R6 ;  /* 0x000000040d067825 */ /* 0x001fca00078e0206 */
[----:B------:R0:W-:Y:S02]  /*1930*/  ST.E desc[UR28][R6.64], R3 ;  /* 0x0000000306007985 */ /* 0x0001e4000c10191c */
.L_x_794:
[----:B------:R-:W-:Y:S05]  /*1940*/  BSYNC.RECONVERGENT B2 ;  /* 0x0000000000027941 */ /* 0x000fea0003800200 */
.L_x_792:
[----:B01----:R-:W0:Y:S01]  /*1950*/  LDS R7, [R14+0x3c] ;  /* 0x00003c000e077984 */ /* 0x003e220000000800 */
[----:B------:R-:W-:-:S04]  /*1960*/  IADD3 R0, PT, PT, R0, UR32, RZ ;  /* 0x0000002000007c10 */ /* 0x000fc8000fffe0ff */
[----:B0-----:R-:W-:-:S13]  /*1970*/  ISETP.GE.AND P0, PT, R0, R7, PT ;  /* 0x000000070000720c */ /* 0x001fda0003f06270 */
[----:B------:R-:W-:Y:S05]  /*1980*/  @!P0 BRA `(.L_x_795) ;  /* 0xfffffffc00788947 */ /* 0x000fea000383ffff */
.L_x_791:
[----:B------:R-:W-:Y:S05]  /*1990*/  BSYNC.RECONVERGENT B1 ;  /* 0x0000000000017941 */ /* 0x000fea0003800200 */
.L_x_790:
[----:B------:R-:W-:Y:S01]  /*19a0*/  ISETP.GE.U32.AND P0, PT, R7, 0x2, PT ;  /* 0x000000020700780c */ /* 0x000fe20003f06070 */
[----:B------:R-:W-:Y:S01]  /*19b0*/  BSSY.RECONVERGENT B1, `(.L_x_796) ;  /* 0x0000022000017945 */ /* 0x000fe20003800200 */
[----:B------:R-:W-:-:S11]  /*19c0*/  IMAD.MOV.U32 R3, RZ, RZ, R7 ;  /* 0x000000ffff037224 */ /* 0x000fd600078e0007 */
[----:B------:R-:W-:Y:S05]  /*19d0*/  @!P0 BRA `(.L_x_797) ;  /* 0x00000000007c8947 */ /* 0x000fea0003800000 */
[----:B------:R-:W-:Y:S01]  /*19e0*/  VIADD R0, R7, 0xffffffff ;  /* 0xffffffff07007836 */ /* 0x000fe20000000000 */
[----:B------:R-:W-:-:S04]  /*19f0*/  IADD3 R7, PT, PT, R4, R7, RZ ;  /* 0x0000000704077210 */ /* 0x000fc80007ffe0ff */
[----:B------:R-:W-:-:S04]  /*1a00*/  SHF.R.S32.HI R3, RZ, 0x1, R0 ;  /* 0x00000001ff037819 */ /* 0x000fc80000011400 */
[----:B------:R-:W-:-:S04]  /*1a10*/  LOP3.LUT R3, R3, R0, RZ, 0xfc, !PT ;  /* 0x0000000003037212 */ /* 0x000fc800078efcff */
        /* <DEDUP_REMOVED lines=8> */
[----:B------:R-:W-:Y:S01]  /*1aa0*/  ISETP.GT.AND P0, PT, R7, R12, PT ;  /* 0x0000000c0700720c */ /* 0x000fe20003f04270 */
[----:B------:R-:W-:-:S12]  /*1ab0*/  VIADD R3, R12, 0x1 ;  /* 0x000000010c037836 */ /* 0x000fd80000000000 */
[----:B------:R-:W-:Y:S05]  /*1ac0*/  @P0 BRA `(.L_x_797) ;  /* 0x0000000000400947 */ /* 0x000fea0003800000 */
[----:B------:R-:W0:Y:S01]  /*1ad0*/  S2R R2, SR_CgaCtaId ;  /* 0x0000000000027919 */ /* 0x000e220000008800 */
[----:B------:R-:W-:Y:S01]  /*1ae0*/  IMAD.MOV.U32 R13, RZ, RZ, R7 ;  /* 0x000000ffff0d7224 */ /* 0x000fe200078e0007 */
[----:B------:R-:W-:Y:S02]  /*1af0*/  MOV R5, 0x400 ;  /* 0x0000040000057802 */ /* 0x000fe40000000f00 */
[----:B------:R-:W-:-:S07]  /*1b00*/  MOV R15, 0x7fffffff ;  /* 0x7fffffff000f7802 */ /* 0x000fce0000000f00 */
.L_x_798:
[----:B------:R-:W-:-:S13]  /*1b10*/  ISETP.GT.AND P0, PT, R13, 0xbe9, PT ;  /* 0x00000be90d00780c */ /* 0x000fda0003f04270 */
[----:B------:R-:W-:Y:S01]  /*1b20*/  @!P0 VIADD R7, R5, 0x2fec ;  /* 0x00002fec05078836 */ /* 0x000fe20000000000 */
[----:B0-----:R-:W-:-:S04]  /*1b30*/  @P0 LEA R14, R2, R5, 0x18 ;  /* 0x00000005020e0211 */ /* 0x001fc800078ec0ff */
[----:B------:R-:W-:-:S05]  /*1b40*/  @!P0 LEA R0, R2, R7, 0x18 ;  /* 0x0000000702008211 */ /* 0x000fca00078ec0ff */
[----:B------:R-:W-:-:S05]  /*1b50*/  @!P0 IMAD R0, R13, 0x4, R0 ;  /* 0x000000040d008824 */ /* 0x000fca00078e0200 */
[----:B------:R-:W-:Y:S04]  /*1b60*/  @!P0 STS [R0], R15 ;  /* 0x0000000f00008388 */ /* 0x000fe80000000800 */
[----:B------:R-:W0:Y:S02]  /*1b70*/  @P0 LDS.64 R6, [R14+0x5fb8] ;  /* 0x005fb8000e060984 */ /* 0x000e240000000a00 */
[C---:B0-----:R-:W-:Y:S01]  /*1b80*/  @P0 IMAD.WIDE.U32 R6, R13.reuse, 0x4, R6 ;  /* 0x000000040d060825 */ /* 0x041fe200078e0006 */
[----:B------:R-:W-:-:S04]  /*1b90*/  IADD3 R13, PT, PT, R13, UR32, RZ ;  /* 0x000000200d0d7c10 */ /* 0x000fc8000fffe0ff */
[----:B------:R1:W-:Y:S01]  /*1ba0*/  @P0 ST.E desc[UR28][R6.64], R15 ;  /* 0x0000000f06000985 */ /* 0x0003e2000c10191c */
[----:B------:R-:W-:-:S13]  /*1bb0*/  ISETP.GT.AND P0, PT, R13, R12, PT ;  /* 0x0000000c0d00720c */ /* 0x000fda0003f04270 */
[----:B-1----:R-:W-:Y:S05]  /*1bc0*/  @!P0 BRA `(.L_x_798) ;  /* 0xfffffffc00d08947 */ /* 0x002fea000383ffff */
.L_x_797:
[----:B------:R-:W-:Y:S05]  /*1bd0*/  BSYNC.RECONVERGENT B1 ;  /* 0x0000000000017941 */ /* 0x000fea0003800200 */
.L_x_796:
[----:B------:R-:W-:Y:S01]  /*1be0*/  BAR.SYNC.DEFER_BLOCKING 0x0 ;  /* 0x0000000000007b1d */ /* 0x000fe20000010000 */
[----:B------:R-:W-:-:S13]  /*1bf0*/  ISETP.GE.AND P0, PT, R3, 0xbea, PT ;  /* 0x00000bea0300780c */ /* 0x000fda0003f06270 */
[----:B------:R-:W-:Y:S05]  /*1c00*/  @!P0 BRA `(.L_x_799) ;  /* 0x0000000c00b48947 */ /* 0x000fea0003800000 */
[----:B------:R-:W-:Y:S01]  /*1c10*/  VIADD R7, R5, 0x2fec ;  /* 0x00002fec05077836 */ /* 0x000fe20000000000 */
[----:B------:R-:W-:Y:S01]  /*1c20*/  LEA R12, R2, R5, 0x18 ;  /* 0x00000005020c7211 */ /* 0x000fe200078ec0ff */
[----:B------:R-:W-:-:S03]  /*1c30*/  IMAD.MOV.U32 R5, RZ, RZ, R4 ;  /* 0x000000ffff057224 */ /* 0x000fc600078e0004 */
[----:B------:R-:W-:-:S07]  /*1c40*/  LEA R2, R2, R7, 0x18 ;  /* 0x0000000702027211 */ /* 0x000fce00078ec0ff */
.L_x_800:
[C---:B------:R-:W-:Y:S01]  /*1c50*/  LEA R0, R5.reuse, R2, 0x2 ;  /* 0x0000000205007211 */ /* 0x040fe200078e10ff */
[----:B------:R-:W0:Y:S04]  /*1c60*/  LDS.64 R6, [R12+0x5fb8] ;  /* 0x005fb8000c067984 */ /* 0x000e280000000a00 */
[----:B------:R-:W1:Y:S01]  /*1c70*/  LDS R13, [R0] ;  /* 0x00000000000d7984 */ /* 0x000e620000000800 */
[----:B0-----:R-:W-:-:S04]  /*1c80*/  IMAD.WIDE.U32 R6, R5, 0x4, R6 ;  /* 0x0000000405067825 */ /* 0x001fc800078e0006 */
[----:B------:R-:W-:Y:S01]  /*1c90*/  VIADD R5, R5, UR32 ;  /* 0x0000002005057c36 */ /* 0x000fe20008000000 */
[----:B-1----:R0:W-:Y:S04]  /*1ca0*/  ST.E desc[UR28][R6.64], R13 ;  /* 0x0000000d06007985 */ /* 0x0021e8000c10191c */
[----:B------:R-:W-:-:S13]  /*1cb0*/  ISETP.GE.U32.AND P0, PT, R5, 0xbea, PT ;  /* 0x00000bea0500780c */ /* 0x000fda0003f06070 */
[----:B0-----:R-:W-:Y:S05]  /*1cc0*/  @!P0 BRA `(.L_x_800) ;  /* 0xfffffffc00e08947 */ /* 0x001fea000383ffff */
[----:B------:R0:W1:Y:S01]  /*1cd0*/  LDS.64 R6, [R12+0x5fb8] ;  /* 0x005fb8000c067984 */ /* 0x0000620000000a00 */
[----:B------:R-:W-:-:S07]  /*1ce0*/  IMAD.MOV.U32 R0, RZ, RZ, 0x2 ;  /* 0x00000002ff007424 */ /* 0x000fce00078e00ff */
.L_x_808:
[----:B------:R-:W-:-:S04]  /*1cf0*/  SHF.R.S32.HI R2, RZ, 0x1, R0 ;  /* 0x00000001ff027819 */ /* 0x000fc80000011400 */
[----:B------:R-:W-:-:S13]  /*1d00*/  ISETP.GE.AND P0, PT, R2, 0x1, PT ;  /* 0x000000010200780c */ /* 0x000fda0003f06270 */
[----:B--23--:R-:W-:Y:S05]  /*1d10*/  @!P0 BRA `(.L_x_801) ;  /* 0x0000000000888947 */ /* 0x00cfea0003800000 */
.L_x_807:
[----:B------:R-:W-:-:S13]  /*1d20*/  ISETP.GE.U32.AND P0, PT, R4, R3, PT ;  /* 0x000000030400720c */ /* 0x000fda0003f06070 */
[----:B--23--:R-:W-:Y:S05]  /*1d30*/  @P0 BRA `(.L_x_802) ;  /* 0x00000000006c0947 */ /* 0x00cfea0003800000 */
[----:B------:R-:W-:-:S07]  /*1d40*/  MOV R5, R4 ;  /* 0x0000000400057202 */ /* 0x000fce0000000f00 */
.L_x_806:
[----:B--23--:R-:W-:Y:S01]  /*1d50*/  LOP3.LUT R15, R5, R2, RZ, 0x3c, !PT ;  /* 0x00000002050f7212 */ /* 0x00cfe200078e3cff */
[----:B------:R-:W-:Y:S03]  /*1d60*/  BSSY.RECONVERGENT B1, `(.L_x_803) ;  /* 0x0000015000017945 */ /* 0x000fe60003800200 */
[----:B------:R-:W-:-:S13]  /*1d70*/  ISETP.GT.U32.AND P0, PT, R15, R5, PT ;  /* 0x000000050f00720c */ /* 0x000fda0003f04070 */
[----:B------:R-:W-:Y:S05]  /*1d80*/  @!P0 BRA `(.L_x_804) ;  /* 0x0000000000488947 */ /* 0x000fea0003800000 */
[----:B------:R-:W-:-:S13]  /*1d90*/  LOP3.LUT P0, RZ, R5, R0, RZ, 0xc0, !PT ;  /* 0x0000000005ff7212 */ /* 0x000fda000780c0ff */
[----:B------:R-:W-:Y:S05]  /*1da0*/  @P0 BRA `(.L_x_805) ;  /* 0x0000000000240947 */ /* 0x000fea0003800000 */
[----:B01----:R-:W-:-:S04]  /*1db0*/  IMAD.WIDE.U32 R12, R5, 0x4, R6 ;  /* 0x00000004050c7825 */ /* 0x003fc800078e0006 */
[----:B------:R-:W-:Y:S01]  /*1dc0*/  IMAD.WIDE R14, R15, 0x4, R6 ;  /* 0x000000040f0e7825 */ /* 0x000fe200078e0206 */
[----:B------:R-:W2:Y:S04]  /*1dd0*/  LD.E R19, desc[UR28][R12.64] ;  /* 0x0000001c0c137980 */ /* 0x000ea8000c101900 */
[----:B------:R-:W2:Y:S02]  /*1de0*/  LD.E R18, desc[UR28][R14.64] ;  /* 0x0000001c0e127980 */ /* 0x000ea4000c101900 */
[----:B--2---:R-:W-:-:S13]  /*1df0*/  ISETP.GT.AND P0, PT, R19, R18, PT ;  /* 0x000000121300720c */ /* 0x004fda0003f04270 */
[----:B------:R-:W-:Y:S05]  /*1e00*/  @!P0 BRA `(.L_x_804) ;  /* 0x0000000000288947 */ /* 0x000fea0003800000 */
[----:B------:R3:W-:Y:S04]  /*1e10*/  ST.E desc[UR28][R12.64], R18 ;  /* 0x000000120c007985 */ /* 0x0007e8000c10191c */
[----:B------:R3:W-:Y:S01]  /*1e20*/  ST.E desc[UR28][R14.64], R19 ;  /* 0x000000130e007985 */ /* 0x0007e2000c10191c */
[----:B------:R-:W-:Y:S05]  /*1e30*/  BRA `(.L_x_804) ;  /* 0x00000000001c7947 */ /* 0x000fea0003800000 */
.L_x_805:
[----:B-1----:R-:W-:-:S04]  /*1e40*/  IMAD.WIDE R14, R15, 0x4, R6 ;  /* 0x000000040f0e7825 */ /* 0x002fc800078e0206 */
[----:B0-----:R-:W-:Y:S01]  /*1e50*/  IMAD.WIDE.U32 R12, R5, 0x4, R6 ;  /* 0x00000004050c7825 */ /* 0x001fe200078e0006 */
[----:B------:R-:W2:Y:S04]  /*1e60*/  LD.E R18, desc[UR28][R14.64] ;  /* 0x0000001c0e127980 */ /* 0x000ea8000c101900 */
[----:B------:R-:W2:Y:S02]  /*1e70*/  LD.E R19, desc[UR28][R12.64] ;  /* 0x0000001c0c137980 */ /* 0x000ea4000c101900 */
[----:B--2---:R-:W-:-:S13]  /*1e80*/  ISETP.GE.AND P0, PT, R19, R18, PT ;  /* 0x000000121300720c */ /* 0x004fda0003f06270 */
[----:B------:R2:W-:Y:S04]  /*1e90*/  @!P0 ST.E desc[UR28][R12.64], R18 ;  /* 0x000000120c008985 */ /* 0x0005e8000c10191c */
[----:B------:R2:W-:Y:S02]  /*1ea0*/  @!P0 ST.E desc[UR28][R14.64], R19 ;  /* 0x000000130e008985 */ /* 0x0005e4000c10191c */
.L_x_804:
[----:B------:R-:W-:Y:S05]  /*1eb0*/  BSYNC.RECONVERGENT B1 ;  /* 0x0000000000017941 */ /* 0x000fea0003800200 */
.L_x_803:
[----:B------:R-:W-:-:S05]  /*1ec0*/  VIADD R5, R5, UR32 ;  /* 0x0000002005057c36 */ /* 0x000fca0008000000 */
[----:B------:R-:W-:-:S13]  /*1ed0*/  ISETP.GE.U32.AND P0, PT, R5, R3, PT ;  /* 0x000000030500720c */ /* 0x000fda0003f06070 */
[----:B------:R-:W-:Y:S05]  /*1ee0*/  @!P0 BRA `(.L_x_806) ;  /* 0xfffffffc00988947 */ /* 0x000fea000383ffff */
.L_x_802:
[----:B------:R-:W-:Y:S01]  /*1ef0*/  ISETP.GT.U32.AND P0, PT, R2, 0x1, PT ;  /* 0x000000010200780c */ /* 0x000fe20003f04070 */
[----:B------:R-:W-:Y:S05]  /*1f00*/  WARPSYNC.ALL ;  /* 0x0000000000007948 */ /* 0x000fea0003800000 */
[----:B------:R-:W-:Y:S01]  /*1f10*/  BAR.SYNC.DEFER_BLOCKING 0x0 ;  /* 0x0000000000007b1d */ /* 0x000fe20000010000 */
[----:B------:R-:W-:-:S06]  /*1f20*/  SHF.R.U32.HI R2, RZ, 0x1, R2 ;  /* 0x00000001ff027819 */ /* 0x000fcc0000011602 */
[----:B------:R-:W-:Y:S05]  /*1f30*/  @P0 BRA `(.L_x_807) ;  /* 0xfffffffc00780947 */ /* 0x000fea000383ffff */
.L_x_801:
[----:B------:R-:W-:-:S05]  /*1f40*/  IMAD.SHL.U32 R0, R0, 0x2, RZ ;  /* 0x0000000200007824 */ /* 0x000fca00078e00ff */
[----:B------:R-:W-:-:S13]  /*1f50*/  ISETP.GT.AND P0, PT, R0, R3, PT ;  /* 0x000000030000720c */ /* 0x000fda0003f04270 */
[----:B------:R-:W-:Y:S05]  /*1f60*/  @!P0 BRA `(.L_x_808) ;  /* 0xfffffffc00608947 */ /* 0x000fea000383ffff */
[----:B------:R-:W4:Y:S01]  /*1f70*/  S2R R5, SR_CgaCtaId ;  /* 0x0000000000057919 */ /* 0x000f220000008800 */
[----:B------:R-:W-:Y:S02]  /*1f80*/  ISETP.GE.U32.AND P0, PT, R4, R3, PT ;  /* 0x000000030400720c */ /* 0x000fe40003f06070 */
[----:B------:R-:W-:-:S04]  /*1f90*/  MOV R0, 0x400 ;  /* 0x0000040000007802 */ /* 0x000fc80000000f00 */
[----:B----4-:R-:W-:-:S07]  /*1fa0*/  LEA R0, R5, R0, 0x18 ;  /* 0x0000000005007211 */ /* 0x010fce00078ec0ff */
[----:B------:R-:W-:Y:S05]  /*1fb0*/  @P0 BRA `(.L_x_809) ;  /* 0x0000000000540947 */ /* 0x000fea0003800000 */
[----:B0-23--:R0:W2:Y:S01]  /*1fc0*/  LDS.128 R12, [R0+0x5fb0] ;  /* 0x005fb000000c7984 */ /* 0x00d0a20000000c00 */
[----:B------:R-:W-:-:S07]  /*1fd0*/  MOV R5, R4 ;  /* 0x0000000400057202 */ /* 0x000fce0000000f00 */
.L_x_812:
[----:B------:R-:W-:Y:S01]  /*1fe0*/  ISETP.NE.AND P1, PT, R5, RZ, PT ;  /* 0x000000ff0500720c */ /* 0x000fe20003f25270 */
[----:B------:R-:W-:-:S12]  /*1ff0*/  BSSY.RECONVERGENT B1, `(.L_x_810) ;  /* 0x000000e000017945 */ /* 0x000fd80003800200 */
[----:B-1----:R-:W-:-:S05]  /*2000*/  @!P1 IMAD.MOV.U32 R7, RZ, RZ, 0x1 ;  /* 0x00000001ff079424 */ /* 0x002fca00078e00ff */
[----:B--2---:R1:W-:Y:S01]  /*2010*/  @!P1 ST.E desc[UR28][R12.64], R7 ;  /* 0x000000070c009985 */ /* 0x0043e2000c10191c */
[----:B------:R-:W-:Y:S05]  /*2020*/  @!P1 BRA `(.L_x_811) ;  /* 0x0000000000289947 */ /* 0x000fea0003800000 */
[C---:B------:R-:W-:Y:S02]  /*2030*/  VIADD R19, R5.reuse, 0xffffffff ;  /* 0xffffffff05137836 */ /* 0x040fe40000000000 */
[----:B-1----:R-:W-:-:S04]  /*2040*/  IMAD.WIDE.U32 R6, R5, 0x4, R14 ;  /* 0x0000000405067825 */ /* 0x002fc800078e000e */
[----:B------:R-:W-:Y:S02]  /*2050*/  IMAD.WIDE.U32 R18, R19, 0x4, R14 ;  /* 0x0000000413127825 */ /* 0x000fe400078e000e */
[----:B------:R-:W2:Y:S04]  /*2060*/  LD.E R6, desc[UR28][R6.64] ;  /* 0x0000001c06067980 */ /* 0x000ea8000c101900 */
[----:B------:R-:W2:Y:S01]  /*2070*/  LD.E R19, desc[UR28][R18.64] ;  /* 0x0000001c12137980 */ /* 0x000ea2000c101900 */
[----:B------:R-:W-:Y:S01]  /*2080*/  IMAD.WIDE.U32 R20, R5, 0x4, R12 ;  /* 0x0000000405147825 */ /* 0x000fe200078e000c */
[----:B--2---:R-:W-:-:S13]  /*2090*/  ISETP.NE.AND P1, PT, R6, R19, PT ;  /* 0x000000130600720c */ /* 0x004fda0003f25270 */
[----:B------:R-:W-:Y:S01]  /*20a0*/  @P1 MOV R23, 0x1 ;  /* 0x0000000100171802 */ /* 0x000fe20000000f00 */
[----:B------:R2:W-:Y:S04]  /*20b0*/  @!P1 ST.E desc[UR28][R20.64], RZ ;  /* 0x000000ff14009985 */ /* 0x0005e8000c10191c */
[----:B------:R2:W-:Y:S02]  /*20c0*/  @P1 ST.E desc[UR28][R20.64], R23 ;  /* 0x0000001714001985 */ /* 0x0005e4000c10191c */
.L_x_811:
[----:B------:R-:W-:Y:S05]  /*20d0*/  BSYNC.RECONVERGENT B1 ;  /* 0x0000000000017941 */ /* 0x000fea0003800200 */
.L_x_810:
[----:B------:R-:W-:-:S05]  /*20e0*/  VIADD R5, R5, UR32 ;  /* 0x0000002005057c36 */ /* 0x000fca0008000000 */
[----:B------:R-:W-:-:S13]  /*20f0*/  ISETP.GE.U32.AND P1, PT, R5, R3, PT ;  /* 0x000000030500720c */ /* 0x000fda0003f26070 */
[----:B------:R-:W-:Y:S05]  /*2100*/  @!P1 BRA `(.L_x_812) ;  /* 0xfffffffc00b49947 */ /* 0x000fea000383ffff */
.L_x_809:
[----:B------:R-:W-:Y:S05]  /*2110*/  WARPSYNC.ALL ;  /* 0x0000000000007948 */ /* 0x000fea0003800000 */
[----:B------:R-:W4:Y:S08]  /*2120*/  S2UR UR19, SR_CgaCtaId ;  /* 0x00000000001379c3 */ /* 0x000f300000008800 */
[----:B------:R-:W-:Y:S06]  /*2130*/  BAR.SYNC.DEFER_BLOCKING 0x0 ;  /* 0x0000000000007b1d */ /* 0x000fec0000010000 */
[----:B------:R-:W-:Y:S01]  /*2140*/  UMOV UR18, 0x400 ;  /* 0x0000040000127882 */ /* 0x000fe20000000000 */
[----:B------:R-:W-:Y:S01]  /*2150*/  BSSY.RECONVERGENT B1, `(.L_x_813) ;  /* 0x000000d000017945 */ /* 0x000fe20003800200 */
[----:B----4-:R-:W-:-:S09]  /*2160*/  ULEA UR18, UR19, UR18, 0x18 ;  /* 0x0000001213127291 */ /* 0x010fd2000f8ec0ff */
[----:B0123--:R-:W0:Y:S04]  /*2170*/  LDS.64 R12, [UR18+0x5fb0] ;  /* 0x005fb012ff0c7984 */ /* 0x00fe280008000a00 */
[----:B------:R-:W1:Y:S01]  /*2180*/  LDS.64 R6, [UR18+0x5fc0] ;  /* 0x005fc012ff067984 */ /* 0x000e620008000a00 */
[----:B------:R-:W-:Y:S05]  /*2190*/  @P0 BRA `(.L_x_814) ;  /* 0x0000000000200947 */ /* 0x000fea0003800000 */
[----:B------:R-:W-:-:S07]  /*21a0*/  IMAD.MOV.U32 R5, RZ, RZ, R4 ;  /* 0x000000ffff057224 */ /* 0x000fce00078e0004 */
.L_x_815:
[----:B0-2---:R-:W-:-:S06]  /*21b0*/  IMAD.WIDE.U32 R14, R5, 0x4, R12 ;  /* 0x00000004050e7825 */ /* 0x005fcc00078e000c */
[----:B------:R-:W2:Y:S01]  /*21c0*/  LD.E R15, desc[UR28][R14.64] ;  /* 0x0000001c0e0f7980 */ /* 0x000ea2000c101900 */
[C---:B-1----:R-:W-:Y:S01]  /*21d0*/  IMAD.WIDE.U32 R18, R5.reuse, 0x4, R6 ;  /* 0x0000000405127825 */ /* 0x042fe200078e0006 */
[----:B------:R-:W-:-:S04]  /*21e0*/  IADD3 R5, PT, PT, R5, UR32, RZ ;  /* 0x0000002005057c10 */ /* 0x000fc8000fffe0ff */
[----:B------:R-:W-:Y:S01]  /*21f0*/  ISETP.GE.U32.AND P1, PT, R5, R3, PT ;  /* 0x000000030500720c */ /* 0x000fe20003f26070 */
[----:B--2---:R2:W-:-:S12]  /*2200*/  ST.E desc[UR28][R18.64], R15 ;  /* 0x0000000f12007985 */ /* 0x0045d8000c10191c */
[----:B------:R-:W-:Y:S05]  /*2210*/  @!P1 BRA `(.L_x_815) ;  /* 0xfffffffc00e49947 */ /* 0x000fea000383ffff */
.L_x_814:
[----:B------:R-:W-:Y:S05]  /*2220*/  BSYNC.RECONVERGENT B1 ;  /* 0x0000000000017941 */ /* 0x000fea0003800200 */
.L_x_813:
[----:B------:R-:W-:Y:S01]  /*2230*/  BAR.SYNC.DEFER_BLOCKING 0x0 ;  /* 0x0000000000007b1d */ /* 0x000fe20000010000 */
[----:B------:R-:W-:Y:S02]  /*2240*/  IMAD.MOV.U32 R0, RZ, RZ, RZ ;  /* 0x000000ffff007224 */ /* 0x000fe400078e00ff */
[----:B------:R-:W-:-:S03]  /*2250*/  IMAD.MOV.U32 R2, RZ, RZ, 0x1 ;  /* 0x00000001ff027424 */ /* 0x000fc600078e00ff */
[----:B------:R-:W-:-:S05]  /*2260*/  UMOV UR20, 0x1 ;  /* 0x0000000100147882 */ /* 0x000fca0000000000 */
.L_x_821:
[----:B------:R-:W-:Y:S05]  /*2270*/  WARPSYNC.ALL ;  /* 0x0000000000007948 */ /* 0x000fea0003800000 */
[----:B------:R-:W-:Y:S01]  /*2280*/  BAR.SYNC.DEFER_BLOCKING 0x0 ;  /* 0x0000000000007b1d */ /* 0x000fe20000010000 */
[----:B------:R-:W-:Y:S02]  /*2290*/  LOP3.LUT R0, R0, 0x1, RZ, 0x3c, !PT ;  /* 0x0000000100007812 */ /* 0x000fe400078e3cff */
[----:B------:R-:W-:-:S03]  /*22a0*/  LOP3.LUT R2, R2, 0x1, RZ, 0x3c, !PT ;  /* 0x0000000102027812 */ /* 0x000fc600078e3cff */
[----:B------:R-:W-:Y:S04]  /*22b0*/  BSSY.RECONVERGENT B1, `(.L_x_816) ;  /* 0x0000017000017945 */ /* 0x000fe80003800200 */
[----:B-12---:R-:W-:Y:S05]  /*22c0*/  @P0 BRA `(.L_x_817) ;  /* 0x0000000000540947 */ /* 0x006fea0003800000 */
[-C--:B------:R-:W-:Y:S01]  /*22d0*/  IMAD R21, R2, R3.reuse, RZ ;  /* 0x0000000302157224 */ /* 0x080fe200078e02ff */
[----:B------:R-:W-:Y:S01]  /*22e0*/  MOV R20, R4 ;  /* 0x0000000400147202 */ /* 0x000fe20000000f00 */
[----:B------:R-:W-:-:S07]  /*22f0*/  IMAD R23, R0, R3, RZ ;  /* 0x0000000300177224 */ /* 0x000fce00078e02ff */
.L_x_820:
[----:B--2---:R-:W-:-:S04]  /*2300*/  IMAD.IADD R5, R21, 0x1, R20 ;  /* 0x0000000115057824 */ /* 0x004fc800078e0214 */
[----:B-12---:R-:W-:-:S05]  /*2310*/  IMAD.WIDE.U32 R18, R5, 0x4, R6 ;  /* 0x0000000405127825 */ /* 0x006fca00078e0006 */
[----:B------:R-:W2:Y:S01]  /*2320*/  LD.E R25, desc[UR28][R18.64] ;  /* 0x0000001c12197980 */ /* 0x000ea2000c101900 */
[----:B------:R-:W-:Y:S01]  /*2330*/  IMAD.IADD R15, R23, 0x1, R20 ;  /* 0x00000001170f7824 */ /* 0x000fe200078e0214 */
[C---:B------:R-:W-:Y:S01]  /*2340*/  ISETP.GE.U32.AND P1, PT, R20.reuse, UR20, PT ;  /* 0x0000001414007c0c */ /* 0x040fe2000bf26070 */
[----:B------:R-:W-:Y:S01]  /*2350*/  BSSY.RECONVERGENT B2, `(.L_x_818) ;  /* 0x000000b000027945 */ /* 0x000fe20003800200 */
[----:B------:R-:W-:Y:S01]  /*2360*/  IADD3 R20, PT, PT, R20, UR32, RZ ;  /* 0x0000002014147c10 */ /* 0x000fe2000fffe0ff */
[----:B------:R-:W-:-:S03]  /*2370*/  IMAD.WIDE.U32 R14, R15, 0x4, R6 ;  /* 0x000000040f0e7825 */ /* 0x000fc600078e0006 */
[----:B------:R-:W-:Y:S02]  /*2380*/  ISETP.GE.U32.AND P4, PT, R20, R3, PT ;  /* 0x000000031400720c */ /* 0x000fe40003f86070 */
[----:B--2---:R1:W-:Y:S05]  /*2390*/  ST.E desc[UR28][R14.64], R25 ;  /* 0x000000190e007985 */ /* 0x0043ea000c10191c */
[----:B------:R-:W-:Y:S06]  /*23a0*/  @!P1 BRA `(.L_x_819) ;  /* 0x0000000000149947 */ /* 0x000fec0003800000 */
[----:B------:R-:W-:-:S04]  /*23b0*/  VIADD R19, R5, -UR20 ;  /* 0x8000001405137c36 */ /* 0x000fc80008000000 */
[----:B------:R-:W-:-:S06]  /*23c0*/  IMAD.WIDE.U32 R18, R19, 0x4, R6 ;  /* 0x0000000413127825 */ /* 0x000fcc00078e0006 */
[----:B------:R-:W2:Y:S02]  /*23d0*/  LD.E R18, desc[UR28][R18.64] ;  /* 0x0000001c12127980 */ /* 0x000ea4000c101900 */
[----:B--2---:R-:W-:-:S05]  /*23e0*/  IMAD.IADD R5, R25, 0x1, R18 ;  /* 0x0000000119057824 */ /* 0x004fca00078e0212 */
[----:B------:R2:W-:Y:S02]  /*23f0*/  ST.E desc[UR28][R14.64], R5 ;  /* 0x000000050e007985 */ /* 0x0005e4000c10191c */
.L_x_819:
[----:B------:R-:W-:Y:S05]  /*2400*/  BSYNC.RECONVERGENT B2 ;  /* 0x0000000000027941 */ /* 0x000fea0003800200 */
.L_x_818:
[----:B------:R-:W-:Y:S05]  /*2410*/  @!P4 BRA `(.L_x_820) ;  /* 0xfffffffc00b8c947 */ /* 0x000fea000383ffff */
.L_x_817:
[----:B------:R-:W-:Y:S05]  /*2420*/  BSYNC.RECONVERGENT B1 ;  /* 0x0000000000017941 */ /* 0x000fea0003800200 */
.L_x_816:
[----:B------:R-:W-:-:S06]  /*2430*/  USHF.L.U32 UR20, UR20, 0x1, URZ ;  /* 0x0000000114147899 */ /* 0x000fcc00080006ff */
[----:B------:R-:W-:-:S13]  /*2440*/  ISETP.LE.AND P1, PT, R3, UR20, PT ;  /* 0x0000001403007c0c */ /* 0x000fda000bf23270 */
[----:B------:R-:W-:Y:S05]  /*2450*/  @!P1 BRA `(.L_x_821) ;  /* 0xfffffffc00849947 */ /* 0x000fea000383ffff */
[----:B------:R-:W-:Y:S05]  /*2460*/  @P0 BRA `(.L_x_822) ;  /* 0x0000000000280947 */ /* 0x000fea0003800000 */
[----:B--2---:R-:W-:Y:S01]  /*2470*/  IMAD R5, R0, R3, RZ ;  /* 0x0000000300057224 */ /* 0x004fe200078e02ff */
[----:B------:R-:W-:-:S07]  /*2480*/  MOV R0, R4 ;  /* 0x0000000400007202 */ /* 0x000fce0000000f00 */
.L_x_823:
[----:B-1-3--:R-:W-:-:S04]  /*2490*/  IMAD.IADD R15, R5, 0x1, R0 ;  /* 0x00000001050f7824 */ /* 0x00afc800078e0200 */
[----:B------:R-:W-:-:S06]  /*24a0*/  IMAD.WIDE.U32 R14, R15, 0x4, R6 ;  /* 0x000000040f0e7825 */ /* 0x000fcc00078e0006 */
[----:B------:R-:W2:Y:S01]  /*24b0*/  LD.E R15, desc[UR28][R14.64] ;  /* 0x0000001c0e0f7980 */ /* 0x000ea2000c101900 */
[----:B0-----:R-:W-:-:S04]  /*24c0*/  IMAD.WIDE.U32 R18, R0, 0x4, R12 ;  /* 0x0000000400127825 */ /* 0x001fc800078e000c */
[----:B------:R-:W-:-:S05]  /*24d0*/  VIADD R0, R0, UR32 ;  /* 0x0000002000007c36 */ /* 0x000fca0008000000 */
[----:B------:R-:W-:Y:S01]  /*24e0*/  ISETP.GE.U32.AND P0, PT, R0, R3, PT ;  /* 0x000000030000720c */ /* 0x000fe20003f06070 */
[----:B--2---:R3:W-:-:S12]  /*24f0*/  ST.E desc[UR28][R18.64], R15 ;  /* 0x0000000f12007985 */ /* 0x0047d8000c10191c */
[----:B------:R-:W-:Y:S05]  /*2500*/  @!P0 BRA `(.L_x_823) ;  /* 0xfffffffc00e08947 */ /* 0x000fea000383ffff */
.L_x_822:
[----:B------:R-:W-:Y:S05]  /*2510*/  WARPSYNC.ALL ;  /* 0x0000000000007948 */ /* 0x000fea0003800000 */
[----:B------:R-:W-:Y:S06]  /*2520*/  BAR.SYNC.DEFER_BLOCKING 0x0 ;  /* 0x0000000000007b1d */ /* 0x000fec0000010000 */
[----:B------:R-:W-:Y:S04]  /*2530*/  BSSY.RECONVERGENT B1, `(.L_x_824) ;  /* 0x000000b000017945 */ /* 0x000fe80003800200 */
[----:B------:R-:W-:Y:S05]  /*2540*/  @P2 BRA `(.L_x_825) ;  /* 0x0000000000242947 */ /* 0x000fea0003800000 */
[----:B------:R-:W4:Y:S01]  /*2550*/  S2UR UR19, SR_CgaCtaId ;  /* 0x00000000001379c3 */ /* 0x000f220000008800 */
[----:B------:R-:W-:Y:S02]  /*2560*/  UMOV UR18, 0x400 ;  /* 0x0000040000127882 */ /* 0x000fe40000000000 */
[----:B----4-:R-:W-:-:S09]  /*2570*/  ULEA UR18, UR19, UR18, 0x18 ;  /* 0x0000001213127291 */ /* 0x010fd2000f8ec0ff */
[----:B--2---:R-:W-:Y:S04]  /*2580*/  LDS R5, [UR18+0x3c] ;  /* 0x00003c12ff057984 */ /* 0x004fe80008000800 */
[----:B-1----:R-:W1:Y:S02]  /*2590*/  LDS.64 R6, [UR18+0x5fb0] ;  /* 0x005fb012ff067984 */ /* 0x002e640008000a00 */
[----:B-1----:R-:W-:-:S05]  /*25a0*/  IMAD.WIDE R6, R5, 0x4, R6 ;  /* 0x0000000405067825 */ /* 0x002fca00078e0206 */
[----:B0-----:R-:W2:Y:S01]  /*25b0*/  LD.E R12, desc[UR28][R6.64+-0x4] ;  /* 0xfffffc1c060c7980 */ /* 0x001ea2000c101900 */
[----:B------:R-:W-:-:S05]  /*25c0*/  HFMA2 R13, -RZ, RZ, 0, 0 ;  /* 0x00000000ff0d7431 */ /* 0x000fca00000001ff */
[----:B--2---:R4:W-:Y:S02]  /*25d0*/  STS.64 [UR18+0x38], R12 ;  /* 0x0000380cff007988 */ /* 0x0049e40008000a12 */
.L_x_825:
[----:B------:R-:W-:Y:S05]  /*25e0*/  BSYNC.RECONVERGENT B1 ;  /* 0x0000000000017941 */ /* 0x000fea0003800200 */
.L_x_824:
[----:B------:R-:W-:Y:S01]  /*25f0*/  BAR.SYNC.DEFER_BLOCKING 0x0 ;  /* 0x0000000000007b1d */ /* 0x000fe20000010000 */
[----:B------:R-:W-:-:S05]  /*2600*/  ISETP.GE.AND P0, PT, R4, R3, PT ;  /* 0x000000030400720c */ /* 0x000fca0003f06270 */
[----:B------:R-:W-:Y:S08]  /*2610*/  BSSY.RECONVERGENT B1, `(.L_x_826) ;  /* 0x0000024000017945 */ /* 0x000ff00003800200 */
[----:B------:R-:W-:Y:S05]  /*2620*/  @P0 BRA `(.L_x_827) ;  /* 0x0000000000880947 */ /* 0x000fea0003800000 */
[----:B--2---:R-:W-:-:S07]  /*2630*/  IMAD.MOV.U32 R5, RZ, RZ, R4 ;  /* 0x000000ffff057224 */ /* 0x004fce00078e0004 */
.L_x_831:
[----:B------:R-:W-:Y:S01]  /*2640*/  ISETP.NE.AND P0, PT, R5, RZ, PT ;  /* 0x000000ff0500720c */ /* 0x000fe20003f05270 */
[----:B------:R-:W-:-:S12]  /*2650*/  BSSY.RECONVERGENT B2, `(.L_x_828) ;  /* 0x000001c000027945 */ /* 0x000fd80003800200 */
[----:B0-----:R-:W-:Y:S05]  /*2660*/  @P0 BRA `(.L_x_829) ;  /* 0x00000000002c0947 */ /* 0x001fea0003800000 */
[----:B-1----:R-:W1:Y:S01]  /*2670*/  S2R R7, SR_CgaCtaId ;  /* 0x0000000000077919 */ /* 0x002e620000008800 */
[----:B------:R-:W-:-:S04]  /*2680*/  MOV R0, 0x400 ;  /* 0x0000040000007802 */ /* 0x000fc80000000f00 */
[----:B-1----:R-:W-:-:S05]  /*2690*/  LEA R7, R7, R0, 0x18 ;  /* 0x0000000007077211 */ /* 0x002fca00078ec0ff */
[----:B0--34-:R-:W0:Y:S04]  /*26a0*/  LDS.128 R12, [R7+0x5fb0] ;  /* 0x005fb000070c7984 */ /* 0x019e280000000c00 */
[----:B0-----:R-:W2:Y:S02]  /*26b0*/  LD.E R12, desc[UR28][R12.64] ;  /* 0x0000001c0c0c7980 */ /* 0x001ea4000c101900 */
[----:B--2---:R-:W-:-:S13]  /*26c0*/  ISETP.NE.AND P0, PT, R12, 0x1, PT ;  /* 0x000000010c00780c */ /* 0x004fda0003f05270 */
[----:B------:R-:W-:Y:S05]  /*26d0*/  @P0 BRA `(.L_x_830) ;  /* 0x00000000004c0947 */ /* 0x000fea0003800000 */
[----:B------:R-:W2:Y:S04]  /*26e0*/  LD.E R15, desc[UR28][R14.64] ;  /* 0x0000001c0e0f7980 */ /* 0x000ea8000c101900 */
[----:B------:R-:W2:Y:S04]  /*26f0*/  LDS.64 R6, [R7+0x5fc0] ;  /* 0x005fc00007067984 */ /* 0x000ea80000000a00 */
[----:B--2---:R0:W-:Y:S01]  /*2700*/  ST.E desc[UR28][R6.64], R15 ;  /* 0x0000000f06007985 */ /* 0x0041e2000c10191c */
[----:B------:R-:W-:Y:S05]  /*2710*/  BRA `(.L_x_830) ;  /* 0x00000000003c7947 */ /* 0x000fea0003800000 */
.L_x_829:
[----:B-1----:R-:W1:Y:S01]  /*2720*/  S2R R7, SR_CgaCtaId ;  /* 0x0000000000077919 */ /* 0x002e620000008800 */
[----:B------:R-:W-:-:S04]  /*2730*/  MOV R0, 0x400 ;  /* 0x0000040000007802 */ /* 0x000fc80000000f00 */
[----:B-1----:R-:W-:-:S05]  /*2740*/  LEA R2, R7, R0, 0x18 ;  /* 0x0000000007027211 */ /* 0x002fca00078ec0ff */
[----:B0--34-:R-:W0:Y:S02]  /*2750*/  LDS.128 R12, [R2+0x5fb0] ;  /* 0x005fb000020c7984 */ /* 0x019e240000000c00 */
[----:B0-----:R-:W-:-:S05]  /*2760*/  IMAD.WIDE R12, R5, 0x4, R12 ;  /* 0x00000004050c7825 */ /* 0x001fca00078e020c */
[----:B------:R-:W2:Y:S04]  /*2770*/  LD.E R19, desc[UR28][R12.64] ;  /* 0x0000001c0c137980 */ /* 0x000ea8000c101900 */
[----:B------:R-:W2:Y:S02]  /*2780*/  LD.E R0, desc[UR28][R12.64+-0x4] ;  /* 0xfffffc1c0c007980 */ /* 0x000ea4000c101900 */
[----:B--2---:R-:W-:-:S05]  /*2790*/  IMAD.IADD R0, R19, 0x1, -R0 ;  /* 0x0000000113007824 */ /* 0x004fca00078e0a00 */
[----:B------:R-:W-:-:S13]  /*27a0*/  ISETP.NE.AND P0, PT, R0, 0x1, PT ;  /* 0x000000010000780c */ /* 0x000fda0003f05270 */
[----:B------:R-:W-:Y:S05]  /*27b0*/  @P0 BRA `(.L_x_830) ;  /* 0x0000000000140947 */ /* 0x000fea0003800000 */
[----:B------:R-:W-:Y:S01]  /*27c0*/  IMAD.WIDE R14, R5, 0x4, R14 ;  /* 0x00000004050e7825 */ /* 0x000fe200078e020e */
[----:B------:R-:W0:Y:S05]  /*27d0*/  LDS.64 R6, [R2+0x5fc0] ;  /* 0x005fc00002067984 */ /* 0x000e2a0000000a00 */
[----:B------:R-:W2:Y:S01]  /*27e0*/  LD.E R15, desc[UR28][R14.64] ;  /* 0x0000001c0e0f7980 */ /* 0x000ea2000c101900 */
[----:B0-----:R-:W-:-:S05]  /*27f0*/  IMAD.WIDE R6, R19, 0x4, R6 ;  /* 0x0000000413067825 */ /* 0x001fca00078e0206 */
[----:B--2---:R1:W-:Y:S02]  /*2800*/  ST.E desc[UR28][R6.64+-0x4], R15 ;  /* 0xfffffc0f06007985 */ /* 0x0043e4000c10191c */
.L_x_830:
[----:B------:R-:W-:Y:S05]  /*2810*/  BSYNC.RECONVERGENT B2 ;  /* 0x0000000000027941 */ /* 0x000fea0003800200 */
.L_x_828:
[----:B------:R-:W-:-:S04]  /*2820*/  IADD3 R5, PT, PT, R5, UR32, RZ ;  /* 0x0000002005057c10 */ /* 0x000fc8000fffe0ff */
[----:B------:R-:W-:-:S13]  /*2830*/  ISETP.GE.AND P0, PT, R5, R3, PT ;  /* 0x000000030500720c */ /* 0x000fda0003f06270 */
[----:B------:R-:W-:Y:S05]  /*2840*/  @!P0 BRA `(.L_x_831) ;  /* 0xfffffffc007c8947 */ /* 0x000fea000383ffff */
.L_x_827:
[----:B------:R-:W-:Y:S05]  /*2850*/  BSYNC.RECONVERGENT B1 ;  /* 0x0000000000017941 */ /* 0x000fea0003800200 */
.L_x_826:
[----:B01----:R-:W0:Y:S01]  /*2860*/  S2R R6, SR_CgaCtaId ;  /* 0x0000000000067919 */ /* 0x003e220000008800 */
[----:B--2---:R-:W-:Y:S01]  /*2870*/  MOV R5, 0x400 ;  /* 0x0000040000057802 */ /* 0x004fe20000000f00 */
[----:B------:R-:W-:Y:S01]  /*2880*/  IMAD.MOV.U32 R0, RZ, RZ, R4 ;  /* 0x000000ffff007224 */ /* 0x000fe200078e0004 */
[----:B------:R-:W-:Y:S02]  /*2890*/  BAR.SYNC.DEFER_BLOCKING 0x0 ;  /* 0x0000000000007b1d */ /* 0x000fe40000010000 */
[----:B0-----:R-:W-:-:S05]  /*28a0*/  LEA R2, R6, R5, 0x18 ;  /* 0x0000000506027211 */ /* 0x001fca00078ec0ff */
[----:B------:R-:W0:Y:S02]  /*28b0*/  LDS R3, [R2+0x38] ;  /* 0x0000380002037984 */ /* 0x000e240000000800 */
[----:B0-----:R-:W-:-:S13]  /*28c0*/  ISETP.GE.AND P0, PT, R4, R3, PT ;  /* 0x000000030400720c */ /* 0x001fda0003f06270 */
[----:B------:R-:W-:Y:S05]  /*28d0*/  @P0 BRA `(.L_x_788) ;  /* 0x00000010007c0947 */ /* 0x000fea0003800000 */
[----:B------:R-:W-:Y:S01]  /*28e0*/  VIADD R0, R5, 0x40 ;  /* 0x0000004005007836 */ /* 0x000fe20000000000 */
[----:B------:R-:W-:-:S04]  /*28f0*/  MOV R3, R4 ;  /* 0x0000000400037202 */ /* 0x000fc80000000f00 */
[----:B------:R-:W-:-:S07]  /*2900*/  LEA R0, R6, R0, 0x18 ;  /* 0x0000000006007211 */ /* 0x000fce00078ec0ff */
.L_x_832:
[----:B------:R-:W0:Y:S04]  /*2910*/  LDS.64 R6, [R2+0x5fc0] ;  /* 0x005fc00002067984 */ /* 0x000e280000000a00 */
[----:B----4-:R-:W3:Y:S01]  /*2920*/  LDS.64 R12, [R2+0x5fb0] ;  /* 0x005fb000020c7984 */ /* 0x010ee20000000a00 */
[----:B0-----:R-:W-:-:S06]  /*2930*/  IMAD.WIDE R6, R3, 0x4, R6 ;  /* 0x0000000403067825 */ /* 0x001fcc00078e0206 */
[----:B------:R-:W2:Y:S01]  /*2940*/  LD.E R7, desc[UR28][R6.64] ;  /* 0x0000001c06077980 */ /* 0x000ea2000c101900 */
[----:B------:R-:W-:Y:S05]  /*2950*/  YIELD ;  /* 0x0000000000007946 */ /* 0x000fea0003800000 */
[----:B------:R-:W0:Y:S01]  /*2960*/  S2R R5, SR_LANEID ;  /* 0x0000000000057919 */ /* 0x000e220000000000 */
[----:B------:R-:W-:Y:S01]  /*2970*/  VOTEU.ANY UR18, UPT, PT ;  /* 0x0000000000127886 */ /* 0x000fe200038e0100 */
[----:B---3--:R-:W-:Y:S01]  /*2980*/  IMAD.WIDE R18, R3, 0x4, R12 ;  /* 0x0000000403127825 */ /* 0x008fe200078e020c */
[----:B------:R-:W0:Y:S08]  /*2990*/  FLO.U32 R20, UR18 ;  /* 0x0000001200147d00 */ /* 0x000e3000080e0000 */
[----:B------:R-:W1:Y:S01]  /*29a0*/  POPC R21, UR18 ;  /* 0x0000001200157d09 */ /* 0x000e620008000000 */
[----:B0-----:R-:W-:Y:S01]  /*29b0*/  ISETP.EQ.U32.AND P0, PT, R20, R5, PT ;  /* 0x000000051400720c */ /* 0x001fe20003f02070 */
[----:B--2---:R-:W-:-:S12]  /*29c0*/  ST.E desc[UR28][R18.64], R7 ;  /* 0x0000000712007985 */ /* 0x004fd8000c10191c */
[----:B-1----:R-:W-:Y:S04]  /*29d0*/  @P0 ATOMS.ADD R21, [R0], R21 ;  /* 0x000000150015038c */ /* 0x002fe80000000000 */
[----:B------:R-:W0:Y:S02]  /*29e0*/  LDS.128 R12, [R2+0x5fc0] ;  /* 0x005fc000020c7984 */ /* 0x000e240000000c00 */
[----:B0-----:R-:W-:-:S06]  /*29f0*/  IMAD.WIDE R12, R3, 0x4, R12 ;  /* 0x00000004030c7825 */ /* 0x001fcc00078e020c */
[----:B------:R-:W2:Y:S01]  /*2a00*/  LD.E R13, desc[UR28][R12.64] ;  /* 0x0000001c0c0d7980 */ /* 0x000ea2000c101900 */
[----:B------:R-:W-:Y:S01]  /*2a10*/  VIADD R3, R3, UR32 ;  /* 0x0000002003037c36 */ /* 0x000fe20008000000 */
[----:B------:R-:W0:Y:S02]  /*2a20*/  S2R R22, SR_LTMASK ;  /* 0x0000000000167919 */ /* 0x000e240000003900 */
[----:B------:R-:W1:Y:S01]  /*2a30*/  SHFL.IDX PT, R5, R21, R20, 0x1f ;  /* 0x00001f1415057589 */ /* 0x000e6200000e0000 */
[----:B0-----:R-:W-:-:S06]  /*2a40*/  LOP3.LUT R22, R22, UR18, RZ, 0xc0, !PT ;  /* 0x0000001216167c12 */ /* 0x001fcc000f8ec0ff */
[----:B------:R-:W1:Y:S02]  /*2a50*/  POPC R22, R22 ;  /* 0x0000001600167309 */ /* 0x000e640000000000 */
[----:B-1----:R-:W-:-:S04]  /*2a60*/  IMAD.IADD R5, R5, 0x1, R22 ;  /* 0x0000000105057824 */ /* 0x002fc800078e0216 */
[----:B------:R-:W-:-:S05]  /*2a70*/  IMAD.WIDE R14, R5, 0x4, R14 ;  /* 0x00000004050e7825 */ /* 0x000fca00078e020e */
[----:B--2---:R-:W-:Y:S04]  /*2a80*/  ST.E desc[UR28][R14.64], R13 ;  /* 0x0000000d0e007985 */ /* 0x004fe8000c10191c */
[----:B------:R-:W0:Y:S02]  /*2a90*/  LDS R6, [R2+0x38] ;  /* 0x0000380002067984 */ /* 0x000e240000000800 */
[----:B0-----:R-:W-:-:S13]  /*2aa0*/  ISETP.GE.AND P0, PT, R3, R6, PT ;  /* 0x000000060300720c */ /* 0x001fda0003f06270 */
[----:B------:R-:W-:Y:S05]  /*2ab0*/  @!P0 BRA `(.L_x_832) ;  /* 0xfffffffc00948947 */ /* 0x000fea000383ffff */
[----:B------:R-:W-:Y:S01]  /*2ac0*/  MOV R0, R4 ;  /* 0x0000000400007202 */ /* 0x000fe20000000f00 */
[----:B------:R-:W-:Y:S06]  /*2ad0*/  BRA `(.L_x_788) ;  /* 0x0000000c00fc7947 */ /* 0x000fec0003800000 */
.L_x_799:
[----:B------:R-:W-:Y:S01]  /*2ae0*/  ISETP.GE.AND P0, PT, R3, 0x2, PT ;  /* 0x000000020300780c */ /* 0x000fe20003f06270 */
[----:B------:R-:W-:-:S12]  /*2af0*/  BSSY.RECONVERGENT B1, `(.L_x_833) ;  /* 0x0000033000017945 */ /* 0x000fd80003800200 */
[----:B------:R-:W-:Y:S05]  /*2b00*/  @!P0 BRA `(.L_x_834) ;  /* 0x0000000000c48947 */ /* 0x000fea0003800000 */
[----:B------:R-:W-:-:S07]  /*2b10*/  IMAD.MOV.U32 R0, RZ, RZ, 0x2 ;  /* 0x00000002ff007424 */ /* 0x000fce00078e00ff */
.L_x_842:
[----:B------:R-:W-:-:S04]  /*2b20*/  SHF.R.S32.HI R2, RZ, 0x1, R0 ;  /* 0x00000001ff027819 */ /* 0x000fc80000011400 */
[----:B------:R-:W-:-:S13]  /*2b30*/  ISETP.GE.AND P1, PT, R2, 0x1, PT ;  /* 0x000000010200780c */ /* 0x000fda0003f26270 */
[----:B01----:R-:W-:Y:S05]  /*2b40*/  @!P1 BRA `(.L_x_835) ;  /* 0x0000000000a89947 */ /* 0x003fea0003800000 */
.L_x_841:
[----:B------:R-:W-:-:S13]  /*2b50*/  ISETP.GE.U32.AND P1, PT, R4, R3, PT ;  /* 0x000000030400720c */ /* 0x000fda0003f26070 */
[----:B01----:R-:W-:Y:S05]  /*2b60*/  @P1 BRA `(.L_x_836) ;  /* 0x00000000008c1947 */ /* 0x003fea0003800000 */
[----:B------:R-:W-:-:S07]  /*2b70*/  IMAD.MOV.U32 R5, RZ, RZ, R4 ;  /* 0x000000ffff057224 */ /* 0x000fce00078e0004 */
.L_x_840:
[----:B01----:R-:W-:Y:S01]  /*2b80*/  LOP3.LUT R6, R5, R2, RZ, 0x3c, !PT ;  /* 0x0000000205067212 */ /* 0x003fe200078e3cff */
[----:B------:R-:W-:Y:S03]  /*2b90*/  BSSY.RECONVERGENT B2, `(.L_x_837) ;  /* 0x000001d000027945 */ /* 0x000fe60003800200 */
[----:B------:R-:W-:-:S13]  /*2ba0*/  ISETP.GT.U32.AND P1, PT, R6, R5, PT ;  /* 0x000000050600720c */ /* 0x000fda0003f24070 */
[----:B------:R-:W-:Y:S05]  /*2bb0*/  @!P1 BRA `(.L_x_838) ;  /* 0x0000000000689947 */ /* 0x000fea0003800000 */
[----:B------:R-:W-:-:S13]  /*2bc0*/  LOP3.LUT P1, RZ, R5, R0, RZ, 0xc0, !PT ;  /* 0x0000000005ff7212 */ /* 0x000fda000782c0ff */
[----:B------:R-:W-:Y:S05]  /*2bd0*/  @P1 BRA `(.L_x_839) ;  /* 0x0000000000341947 */ /* 0x000fea0003800000 */
[----:B------:R-:W0:Y:S01]  /*2be0*/  S2UR UR19, SR_CgaCtaId ;  /* 0x00000000001379c3 */ /* 0x000e220000008800 */
[----:B------:R-:W-:Y:S02]  /*2bf0*/  UMOV UR18, 0x400 ;  /* 0x0000040000127882 */ /* 0x000fe40000000000 */
[----:B------:R-:W-:-:S04]  /*2c00*/  UIADD3 UR18, UPT, UPT, UR18, 0x2fec, URZ ;  /* 0x00002fec12127890 */ /* 0x000fc8000fffe0ff */
[----:B0-----:R-:W-:-:S06]  /*2c10*/  ULEA UR18, UR19, UR18, 0x18 ;  /* 0x0000001213127291 */ /* 0x001fcc000f8ec0ff */
[----:B------:R-:W-:Y:S02]  /*2c20*/  LEA R7, R5, UR18, 0x2 ;  /* 0x0000001205077c11 */ /* 0x000fe4000f8e10ff */
[----:B------:R-:W-:-:S03]  /*2c30*/  LEA R13, R6, UR18, 0x2 ;  /* 0x00000012060d7c11 */ /* 0x000fc6000f8e10ff */
[----:B------:R-:W-:Y:S04]  /*2c40*/  LDS R6, [R7] ;  /* 0x0000000007067984 */ /* 0x000fe80000000800 */
[----:B------:R-:W0:Y:S02]  /*2c50*/  LDS R12, [R13] ;  /* 0x000000000d0c7984 */ /* 0x000e240000000800 */
[----:B0-----:R-:W-:-:S13]  /*2c60*/  ISETP.GT.AND P1, PT, R6, R12, PT ;  /* 0x0000000c0600720c */ /* 0x001fda0003f24270 */
[----:B------:R-:W-:Y:S05]  /*2c70*/  @!P1 BRA `(.L_x_838) ;  /* 0x0000000000389947 */ /* 0x000fea0003800000 */
[----:B------:R1:W-:Y:S04]  /*2c80*/  STS [R7], R12 ;  /* 0x0000000c07007388 */ /* 0x0003e80000000800 */
[----:B------:R1:W-:Y:S01]  /*2c90*/  STS [R13], R6 ;  /* 0x000000060d007388 */ /* 0x0003e20000000800 */
[----:B------:R-:W-:Y:S05]  /*2ca0*/  BRA `(.L_x_838) ;  /* 0x00000000002c7947 */ /* 0x000fea0003800000 */
.L_x_839:
        /* <DEDUP_REMOVED lines=8> */
[----:B0-----:R-:W-:-:S13]  /*2d30*/  ISETP.GE.AND P1, PT, R6, R7, PT ;  /* 0x000000070600720c */ /* 0x001fda0003f26270 */
[----:B------:R0:W-:Y:S04]  /*2d40*/  @!P1 STS [R12], R7 ;  /* 0x000000070c009388 */ /* 0x0001e80000000800 */
[----:B------:R0:W-:Y:S02]  /*2d50*/  @!P1 STS [R13], R6 ;  /* 0x000000060d009388 */ /* 0x0001e40000000800 */
.L_x_838:
[----:B------:R-:W-:Y:S05]  /*2d60*/  BSYNC.RECONVERGENT B2 ;  /* 0x0000000000027941 */ /* 0x000fea0003800200 */
.L_x_837:
[----:B------:R-:W-:-:S04]  /*2d70*/  IADD3 R5, PT, PT, R5, UR32, RZ ;  /* 0x0000002005057c10 */ /* 0x000fc8000fffe0ff */
[----:B------:R-:W-:-:S13]  /*2d80*/  ISETP.GE.U32.AND P1, PT, R5, R3, PT ;  /* 0x000000030500720c */ /* 0x000fda0003f26070 */
[----:B------:R-:W-:Y:S05]  /*2d90*/  @!P1 BRA `(.L_x_840) ;  /* 0xfffffffc00789947 */ /* 0x000fea000383ffff */
.L_x_836:
[----:B------:R-:W-:Y:S01]  /*2da0*/  ISETP.GT.U32.AND P1, PT, R2, 0x1, PT ;  /* 0x000000010200780c */ /* 0x000fe20003f24070 */
[----:B------:R-:W-:Y:S05]  /*2db0*/  WARPSYNC.ALL ;  /* 0x0000000000007948 */ /* 0x000fea0003800000 */
[----:B------:R-:W-:Y:S01]  /*2dc0*/  BAR.SYNC.DEFER_BLOCKING 0x0 ;  /* 0x0000000000007b1d */ /* 0x000fe20000010000 */
[----:B------:R-:W-:-:S06]  /*2dd0*/  SHF.R.U32.HI R2, RZ, 0x1, R2 ;  /* 0x00000001ff027819 */ /* 0x000fcc0000011602 */
[----:B------:R-:W-:Y:S05]  /*2de0*/  @P1 BRA `(.L_x_841) ;  /* 0xfffffffc00581947 */ /* 0x000fea000383ffff */
.L_x_835:
[----:B------:R-:W-:-:S05]  /*2df0*/  IMAD.SHL.U32 R0, R0, 0x2, RZ ;  /* 0x0000000200007824 */ /* 0x000fca00078e00ff */
[----:B------:R-:W-:-:S13]  /*2e00*/  ISETP.GT.AND P1, PT, R0, R3, PT ;  /* 0x000000030000720c */ /* 0x000fda0003f24270 */
[----:B------:R-:W-:Y:S05]  /*2e10*/  @!P1 BRA `(.L_x_842) ;  /* 0xfffffffc00409947 */ /* 0x000fea000383ffff */
.L_x_834:
[----:B------:R-:W-:Y:S05]  /*2e20*/  BSYNC.RECONVERGENT B1 ;  /* 0x0000000000017941 */ /* 0x000fea0003800200 */
.L_x_833:
[----:B------:R-:W-:-:S13]  /*2e30*/  ISETP.GE.U32.AND P1, PT, R4, R3, PT ;  /* 0x000000030400720c */ /* 0x000fda0003f26070 */
[----:B------:R-:W-:Y:S05]  /*2e40*/  @P1 BRA `(.L_x_843) ;  /* 0x00000000006c1947 */ /* 0x000fea0003800000 */
[----:B------:R-:W-:-:S07]  /*2e50*/  IMAD.MOV.U32 R0, RZ, RZ, R4 ;  /* 0x000000ffff007224 */ /* 0x000fce00078e0004 */
.L_x_846:
[----:B------:R-:W-:Y:S01]  /*2e60*/  ISETP.NE.AND P4, PT, R0, RZ, PT ;  /* 0x000000ff0000720c */ /* 0x000fe20003f85270 */
[----:B------:R-:W-:-:S12]  /*2e70*/  BSSY.RECONVERGENT B1, `(.L_x_844) ;  /* 0x0000015000017945 */ /* 0x000fd80003800200 */
[----:B-1----:R-:W2:Y:S01]  /*2e80*/  @!P4 S2R R5, SR_CgaCtaId ;  /* 0x000000000005c919 */ /* 0x002ea20000008800 */
[----:B0-----:R-:W-:Y:S02]  /*2e90*/  @!P4 MOV R2, 0x400 ;  /* 0x000004000002c802 */ /* 0x001fe40000000f00 */
[----:B01----:R-:W-:Y:S02]  /*2ea0*/  @!P4 MOV R7, 0x1 ;  /* 0x000000010007c802 */ /* 0x003fe40000000f00 */
[----:B--2---:R-:W-:-:S05]  /*2eb0*/  @!P4 LEA R2, R5, R2, 0x18 ;  /* 0x000000020502c211 */ /* 0x004fca00078ec0ff */
[----:B------:R0:W-:Y:S01]  /*2ec0*/  @!P4 STS [R2+0x44], R7 ;  /* 0x000044070200c388 */ /* 0x0001e20000000800 */
[----:B------:R-:W-:Y:S05]  /*2ed0*/  @!P4 BRA `(.L_x_845) ;  /* 0x000000000038c947 */ /* 0x000fea0003800000 */
[----:B------:R-:W1:Y:S01]  /*2ee0*/  S2UR UR20, SR_CgaCtaId ;  /* 0x00000000001479c3 */ /* 0x000e620000008800 */
[----:B------:R-:W-:Y:S02]  /*2ef0*/  UMOV UR18, 0x400 ;  /* 0x0000040000127882 */ /* 0x000fe40000000000 */
[----:B------:R-:W-:Y:S02]  /*2f00*/  UIADD3 UR19, UPT, UPT, UR18, 0x2fec, URZ ;  /* 0x00002fec12137890 */ /* 0x000fe4000fffe0ff */
[----:B------:R-:W-:Y:S02]  /*2f10*/  UIADD3 UR18, UPT, UPT, UR18, 0x44, URZ ;  /* 0x0000004412127890 */ /* 0x000fe4000fffe0ff */
[----:B-1----:R-:W-:Y:S02]  /*2f20*/  ULEA UR19, UR20, UR19, 0x18 ;  /* 0x0000001314137291 */ /* 0x002fe4000f8ec0ff */
[----:B------:R-:W-:-:S04]  /*2f30*/  ULEA UR18, UR20, UR18, 0x18 ;  /* 0x0000001214127291 */ /* 0x000fc8000f8ec0ff */
[----:B0-----:R-:W-:-:S05]  /*2f40*/  LEA R2, R0, UR19, 0x2 ;  /* 0x0000001300027c11 */ /* 0x001fca000f8e10ff */
[----:B------:R-:W-:Y:S04]  /*2f50*/  LDS R5, [R2] ;  /* 0x0000000002057984 */ /* 0x000fe80000000800 */
[----:B------:R-:W0:Y:S02]  /*2f60*/  LDS R6, [R2+-0x4] ;  /* 0xfffffc0002067984 */ /* 0x000e240000000800 */
[----:B0-----:R-:W-:Y:S02]  /*2f70*/  ISETP.NE.AND P4, PT, R5, R6, PT ;  /* 0x000000060500720c */ /* 0x001fe40003f85270 */
[----:B------:R-:W-:-:S11]  /*2f80*/  LEA R5, R0, UR18, 0x2 ;  /* 0x0000001200057c11 */ /* 0x000fd6000f8e10ff */
[----:B------:R-:W-:Y:S01]  /*2f90*/  @P4 IMAD.MOV.U32 R6, RZ, RZ, 0x1 ;  /* 0x00000001ff064424 */ /* 0x000fe200078e00ff */
[----:B------:R1:W-:Y:S04]  /*2fa0*/  @!P4 STS [R5], RZ ;  /* 0x000000ff0500c388 */ /* 0x0003e80000000800 */
[----:B------:R1:W-:Y:S02]  /*2fb0*/  @P4 STS [R5], R6 ;  /* 0x0000000605004388 */ /* 0x0003e40000000800 */
.L_x_845:
[----:B------:R-:W-:Y:S05]  /*2fc0*/  BSYNC.RECONVERGENT B1 ;  /* 0x0000000000017941 */ /* 0x000fea0003800200 */
.L_x_844:
[----:B------:R-:W-:-:S05]  /*2fd0*/  VIADD R0, R0, UR32 ;  /* 0x0000002000007c36 */ /* 0x000fca0008000000 */
[----:B------:R-:W-:-:S13]  /*2fe0*/  ISETP.GE.U32.AND P4, PT, R0, R3, PT ;  /* 0x000000030000720c */ /* 0x000fda0003f86070 */
[----:B------:R-:W-:Y:S05]  /*2ff0*/  @!P4 BRA `(.L_x_846) ;  /* 0xfffffffc0098c947 */ /* 0x000fea000383ffff */
.L_x_843:
[----:B------:R-:W-:Y:S05]  /*3000*/  WARPSYNC.ALL ;  /* 0x0000000000007948 */ /* 0x000fea0003800000 */
[----:B------:R-:W-:Y:S06]  /*3010*/  BAR.SYNC.DEFER_BLOCKING 0x0 ;  /* 0x0000000000007b1d */ /* 0x000fec0000010000 */
[----:B------:R-:W-:Y:S04]  /*3020*/  BSSY.RECONVERGENT B1, `(.L_x_847) ;  /* 0x0000010000017945 */ /* 0x000fe80003800200 */
[----:B------:R-:W-:Y:S05]  /*3030*/  @P1 BRA `(.L_x_848) ;  /* 0x0000000000381947 */ /* 0x000fea0003800000 */
[----:B01----:R-:W0:Y:S01]  /*3040*/  S2R R6, SR_CgaCtaId ;  /* 0x0000000000067919 */ /* 0x003e220000008800 */
[----:B------:R-:W-:Y:S01]  /*3050*/  MOV R2, 0x400 ;  /* 0x0000040000027802 */ /* 0x000fe20000000f00 */
[----:B------:R-:W-:-:S03]  /*3060*/  IMAD.MOV.U32 R0, RZ, RZ, R4 ;  /* 0x000000ffff007224 */ /* 0x000fc600078e0004 */
[C---:B------:R-:W-:Y:S01]  /*3070*/  IADD3 R5, PT, PT, R2.reuse, 0x44, RZ ;  /* 0x0000004402057810 */ /* 0x040fe20007ffe0ff */
[----:B------:R-:W-:-:S03]  /*3080*/  VIADD R2, R2, 0x5fd4 ;  /* 0x00005fd402027836 */ /* 0x000fc60000000000 */
[C---:B0-----:R-:W-:Y:S02]  /*3090*/  LEA R13, R6.reuse, R5, 0x18 ;  /* 0x00000005060d7211 */ /* 0x041fe400078ec0ff */
[----:B------:R-:W-:-:S07]  /*30a0*/  LEA R5, R6, R2, 0x18 ;  /* 0x0000000206057211 */ /* 0x000fce00078ec0ff */
.L_x_849:
[C---:B--2---:R-:W-:Y:S01]  /*30b0*/  LEA R2, R0.reuse, R13, 0x2 ;  /* 0x0000000d00027211 */ /* 0x044fe200078e10ff */
[C---:B------:R-:W-:Y:S02]  /*30c0*/  IMAD R7, R0.reuse, 0x4, R5 ;  /* 0x0000000400077824 */ /* 0x040fe400078e0205 */
[----:B------:R-:W-:-:S03]  /*30d0*/  VIADD R0, R0, UR32 ;  /* 0x0000002000007c36 */ /* 0x000fc60008000000 */
[----:B------:R-:W0:Y:S02]  /*30e0*/  LDS R2, [R2] ;  /* 0x0000000002027984 */ /* 0x000e240000000800 */
[----:B------:R-:W-:Y:S02]  /*30f0*/  ISETP.GE.U32.AND P4, PT, R0, R3, PT ;  /* 0x000000030000720c */ /* 0x000fe40003f86070 */
[----:B0-----:R2:W-:Y:S11]  /*3100*/  STS [R7], R2 ;  /* 0x0000000207007388 */ /* 0x0015f60000000800 */
[----:B------:R-:W-:Y:S05]  /*3110*/  @!P4 BRA `(.L_x_849) ;  /* 0xfffffffc00e4c947 */ /* 0x000fea000383ffff */
.L_x_848:
[----:B------:R-:W-:Y:S05]  /*3120*/  BSYNC.RECONVERGENT B1 ;  /* 0x0000000000017941 */ /* 0x000fea0003800200 */
.L_x_847:
[----:B------:R-:W-:Y:S01]  /*3130*/  BAR.SYNC.DEFER_BLOCKING 0x0 ;  /* 0x0000000000007b1d */ /* 0x000fe20000010000 */
[----:B------:R-:W-:-:S05]  /*3140*/  HFMA2 R0, -RZ, RZ, 0, 0 ;  /* 0x00000000ff007431 */ /* 0x000fca00000001ff */
[----:B------:R-:W-:Y:S05]  /*3150*/  @!P0 BRA `(.L_x_850) ;  /* 0x0000000000988947 */ /* 0x000fea0003800000 */
[----:B------:R-:W-:Y:S01]  /*3160*/  IMAD.MOV.U32 R0, RZ, RZ, RZ ;  /* 0x000000ffff007224 */ /* 0x000fe200078e00ff */
[----:B01----:R-:W-:Y:S01]  /*3170*/  MOV R6, 0x1 ;  /* 0x0000000100067802 */ /* 0x003fe20000000f00 */
[----:B--2---:R-:W-:-:S07]  /*3180*/  IMAD.MOV.U32 R2, RZ, RZ, 0x1 ;  /* 0x00000001ff027424 */ /* 0x004fce00078e00ff */
.L_x_854:
[----:B------:R-:W-:Y:S05]  /*3190*/  WARPSYNC.ALL ;  /* 0x0000000000007948 */ /* 0x000fea0003800000 */
[----:B------:R-:W-:Y:S01]  /*31a0*/  BAR.SYNC.DEFER_BLOCKING 0x0 ;  /* 0x0000000000007b1d */ /* 0x000fe20000010000 */
[----:B------:R-:W-:Y:S02]  /*31b0*/  LOP3.LUT R0, R0, 0x1, RZ, 0x3c, !PT ;  /* 0x0000000100007812 */ /* 0x000fe400078e3cff */
[----:B------:R-:W-:-:S03]  /*31c0*/  LOP3.LUT R6, R6, 0x1, RZ, 0x3c, !PT ;  /* 0x0000000106067812 */ /* 0x000fc600078e3cff */
[----:B------:R-:W-:Y:S04]  /*31d0*/  BSSY.RECONVERGENT B1, `(.L_x_851) ;  /* 0x000001b000017945 */ /* 0x000fe80003800200 */
[----:B------:R-:W-:Y:S05]  /*31e0*/  @P1 BRA `(.L_x_852) ;  /* 0x0000000000641947 */ /* 0x000fea0003800000 */
[----:B------:R-:W0:Y:S01]  /*31f0*/  S2R R12, SR_CgaCtaId ;  /* 0x00000000000c7919 */ /* 0x000e220000008800 */
[----:B------:R-:W-:Y:S01]  /*3200*/  MOV R21, 0x400 ;  /* 0x0000040000157802 */ /* 0x000fe20000000f00 */
[-C--:B------:R-:W-:Y:S02]  /*3210*/  IMAD R14, R6, R3.reuse, RZ ;  /* 0x00000003060e7224 */ /* 0x080fe400078e02ff */
[----:B------:R-:W-:Y:S02]  /*3220*/  IMAD R18, R0, R3, RZ ;  /* 0x0000000300127224 */ /* 0x000fe400078e02ff */
[----:B------:R-:W-:-:S05]  /*3230*/  VIADD R5, R21, 0x5fd4 ;  /* 0x00005fd415057836 */ /* 0x000fca0000000000 */
[----:B0-----:R-:W-:Y:S01]  /*3240*/  LEA R22, R12, R5, 0x18 ;  /* 0x000000050c167211 */ /* 0x001fe200078ec0ff */
[----:B------:R-:W-:-:S07]  /*3250*/  IMAD.MOV.U32 R5, RZ, RZ, R4 ;  /* 0x000000ffff057224 */ /* 0x000fce00078e0004 */
.L_x_853:
[C---:B------:R-:W-:Y:S01]  /*3260*/  ISETP.GE.U32.AND P0, PT, R5.reuse, R2, PT ;  /* 0x000000020500720c */ /* 0x040fe20003f06070 */
[----:B------:R-:W-:Y:S01]  /*3270*/  IMAD.IADD R12, R18, 0x1, R5 ;  /* 0x00000001120c7824 */ /* 0x000fe200078e0205 */
[----:B------:R-:W-:Y:S01]  /*3280*/  IADD3 R13, PT, PT, R14, R5, RZ ;  /* 0x000000050e0d7210 */ /* 0x000fe20007ffe0ff */
[----:B------:R-:W-:Y:S02]  /*3290*/  VIADD R5, R5, UR32 ;  /* 0x0000002005057c36 */ /* 0x000fe40008000000 */
[--C-:B------:R-:W-:Y:S02]  /*32a0*/  IMAD R15, R12, 0x4, R22.reuse ;  /* 0x000000040c0f7824 */ /* 0x100fe400078e0216 */
[----:B------:R-:W-:-:S05]  /*32b0*/  IMAD R7, R13, 0x4, R22 ;  /* 0x000000040d077824 */ /* 0x000fca00078e0216 */
[----:B------:R-:W0:Y:S01]  /*32c0*/  LDS R20, [R7] ;  /* 0x0000000007147984 */ /* 0x000e220000000800 */
[----:B------:R-:W-:Y:S01]  /*32d0*/  @P0 IADD3 R19, PT, PT, R21, 0x5fd4, RZ ;  /* 0x00005fd415130810 */ /* 0x000fe20007ffe0ff */
[----:B------:R-:W-:Y:S01]  /*32e0*/  @P0 IMAD.IADD R13, R13, 0x1, -R2 ;  /* 0x000000010d0d0824 */ /* 0x000fe200078e0a02 */
[----:B------:R-:W1:Y:S02]  /*32f0*/  @P0 S2R R24, SR_CgaCtaId ;  /* 0x0000000000180919 */ /* 0x000e640000008800 */
[----:B-1----:R-:W-:-:S04]  /*3300*/  @P0 LEA R22, R24, R19, 0x18 ;  /* 0x0000001318160211 */ /* 0x002fc800078ec0ff */
[----:B------:R-:W-:Y:S01]  /*3310*/  @P0 LEA R13, R13, R22, 0x2 ;  /* 0x000000160d0d0211 */ /* 0x000fe200078e10ff */
[----:B0-----:R-:W-:Y:S05]  /*3320*/  STS [R15], R20 ;  /* 0x000000140f007388 */ /* 0x001fea0000000800 */
[----:B------:R-:W0:Y:S02]  /*3330*/  @P0 LDS R13, [R13] ;  /* 0x000000000d0d0984 */ /* 0x000e240000000800 */
[----:B0-----:R-:W-:-:S05]  /*3340*/  @P0 IMAD.IADD R12, R20, 0x1, R13 ;  /* 0x00000001140c0824 */ /* 0x001fca00078e020d */
[----:B------:R0:W-:Y:S01]  /*3350*/  @P0 STS [R15], R12 ;  /* 0x0000000c0f000388 */ /* 0x0001e20000000800 */
[----:B------:R-:W-:-:S13]  /*3360*/  ISETP.GE.U32.AND P0, PT, R5, R3, PT ;  /* 0x000000030500720c */ /* 0x000fda0003f06070 */
[----:B0-----:R-:W-:Y:S05]  /*3370*/  @!P0 BRA `(.L_x_853) ;  /* 0xfffffffc00b88947 */ /* 0x001fea000383ffff */
.L_x_852:
[----:B------:R-:W-:Y:S05]  /*3380*/  BSYNC.RECONVERGENT B1 ;  /* 0x0000000000017941 */ /* 0x000fea0003800200 */
.L_x_851:
[----:B------:R-:W-:-:S04]  /*3390*/  SHF.L.U32 R2, R2, 0x1, RZ ;  /* 0x0000000102027819 */ /* 0x000fc800000006ff */
[----:B------:R-:W-:-:S13]  /*33a0*/  ISETP.GE.AND P0, PT, R2, R3, PT ;  /* 0x000000030200720c */ /* 0x000fda0003f06270 */
[----:B------:R-:W-:Y:S05]  /*33b0*/  @!P0 BRA `(.L_x_854) ;  /* 0xfffffffc00748947 */ /* 0x000fea000383ffff */
.L_x_850:
[----:B------:R-:W-:Y:S05]  /*33c0*/  @P1 BRA `(.L_x_855) ;  /* 0x0000000000401947 */ /* 0x000fea0003800000 */
[----:B01----:R-:W0:Y:S01]  /*33d0*/  S2R R6, SR_CgaCtaId ;  /* 0x0000000000067919 */ /* 0x003e220000008800 */
[----:B--2---:R-:W-:Y:S01]  /*33e0*/  MOV R2, 0x400 ;  /* 0x0000040000027802 */ /* 0x004fe20000000f00 */
[----:B------:R-:W-:Y:S01]  /*33f0*/  IMAD R7, R0, R3, RZ ;  /* 0x0000000300077224 */ /* 0x000fe200078e02ff */
[----:B------:R-:W-:-:S03]  /*3400*/  MOV R0, R4 ;  /* 0x0000000400007202 */ /* 0x000fc60000000f00 */
[C---:B------:R-:W-:Y:S02]  /*3410*/  VIADD R5, R2.reuse, 0x5fd4 ;  /* 0x00005fd402057836 */ /* 0x040fe40000000000 */
[----:B------:R-:W-:-:S03]  /*3420*/  VIADD R15, R2, 0x44 ;  /* 0x00000044020f7836 */ /* 0x000fc60000000000 */
[C---:B0-----:R-:W-:Y:S02]  /*3430*/  LEA R13, R6.reuse, R5, 0x18 ;  /* 0x00000005060d7211 */ /* 0x041fe400078ec0ff */
[----:B------:R-:W-:-:S07]  /*3440*/  LEA R15, R6, R15, 0x18 ;  /* 0x0000000f060f7211 */ /* 0x000fce00078ec0ff */
.L_x_856:
[----:B---3--:R-:W-:Y:S01]  /*3450*/  IMAD.IADD R2, R7, 0x1, R0 ;  /* 0x0000000107027824 */ /* 0x008fe200078e0200 */
[C---:B------:R-:W-:Y:S01]  /*3460*/  LEA R5, R0.reuse, R15, 0x2 ;  /* 0x0000000f00057211 */ /* 0x040fe200078e10ff */
[----:B------:R-:W-:Y:S02]  /*3470*/  VIADD R0, R0, UR32 ;  /* 0x0000002000007c36 */ /* 0x000fe40008000000 */
[----:B------:R-:W-:-:S03]  /*3480*/  IMAD R2, R2, 0x4, R13 ;  /* 0x0000000402027824 */ /* 0x000fc600078e020d */
[----:B------:R-:W-:-:S03]  /*3490*/  ISETP.GE.U32.AND P0, PT, R0, R3, PT ;  /* 0x000000030000720c */ /* 0x000fc60003f06070 */
[----:B------:R-:W0:Y:S04]  /*34a0*/  LDS R2, [R2] ;  /* 0x0000000002027984 */ /* 0x000e280000000800 */
[----:B0-----:R3:W-:Y:S06]  /*34b0*/  STS [R5], R2 ;  /* 0x0000000205007388 */ /* 0x0017ec0000000800 */
[----:B------:R-:W-:Y:S05]  /*34c0*/  @!P0 BRA `(.L_x_856) ;  /* 0xfffffffc00e08947 */ /* 0x000fea000383ffff */
.L_x_855:
[----:B------:R-:W-:Y:S05]  /*34d0*/  WARPSYNC.ALL ;  /* 0x0000000000007948 */ /* 0x000fea0003800000 */
[----:B------:R-:W-:Y:S06]  /*34e0*/  BAR.SYNC.DEFER_BLOCKING 0x0 ;  /* 0x0000000000007b1d */ /* 0x000fec0000010000 */
[----:B------:R-:W-:Y:S04]  /*34f0*/  BSSY.RECONVERGENT B1, `(.L_x_857) ;  /* 0x000000c000017945 */ /* 0x000fe80003800200 */
[----:B------:R-:W-:Y:S05]  /*3500*/  @P2 BRA `(.L_x_858) ;  /* 0x0000000000282947 */ /* 0x000fea0003800000 */
[----:B------:R-:W4:Y:S01]  /*3510*/  S2UR UR19, SR_CgaCtaId ;  /* 0x00000000001379c3 */ /* 0x000f220000008800 */
[----:B------:R-:W-:Y:S01]  /*3520*/  UMOV UR18, 0x400 ;  /* 0x0000040000127882 */ /* 0x000fe20000000000 */
[----:B012---:R-:W-:Y:S01]  /*3530*/  IMAD.MOV.U32 R7, RZ, RZ, RZ ;  /* 0x000000ffff077224 */ /* 0x007fe200078e00ff */
[----:B----4-:R-:W-:Y:S02]  /*3540*/  ULEA UR20, UR19, UR18, 0x18 ;  /* 0x0000001213147291 */ /* 0x010fe4000f8ec0ff */
[----:B------:R-:W-:-:S04]  /*3550*/  UIADD3 UR18, UPT, UPT, UR18, 0x44, URZ ;  /* 0x0000004412127890 */ /* 0x000fc8000fffe0ff */
[----:B------:R-:W-:-:S03]  /*3560*/  ULEA UR18, UR19, UR18, 0x18 ;  /* 0x0000001213127291 */ /* 0x000fc6000f8ec0ff */
[----:B------:R-:W0:Y:S03]  /*3570*/  LDS R0, [UR20+0x3c] ;  /* 0x00003c14ff007984 */ /* 0x000e260008000800 */
[----:B0-----:R-:W-:-:S05]  /*3580*/  LEA R0, R0, UR18, 0x2 ;  /* 0x0000001200007c11 */ /* 0x001fca000f8e10ff */
[----:B------:R-:W0:Y:S04]  /*3590*/  LDS R6, [R0+-0x4] ;  /* 0xfffffc0000067984 */ /* 0x000e280000000800 */
[----:B0-----:R4:W-:Y:S02]  /*35a0*/  STS.64 [UR20+0x38], R6 ;  /* 0x00003806ff007988 */ /* 0x0019e40008000a14 */
.L_x_858:
[----:B------:R-:W-:Y:S05]  /*35b0*/  BSYNC.RECONVERGENT B1 ;  /* 0x0000000000017941 */ /* 0x000fea0003800200 */
.L_x_857:
[----:B------:R-:W-:Y:S01]  /*35c0*/  BAR.SYNC.DEFER_BLOCKING 0x0 ;  /* 0x0000000000007b1d */ /* 0x000fe20000010000 */
[----:B------:R-:W-:-:S05]  /*35d0*/  ISETP.GE.AND P0, PT, R4, R3, PT ;  /* 0x000000030400720c */ /* 0x000fca0003f06270 */
[----:B------:R-:W-:Y:S08]  /*35e0*/  BSSY.RECONVERGENT B1, `(.L_x_859) ;  /* 0x0000027000017945 */ /* 0x000ff00003800200 */
[----:B------:R-:W-:Y:S05]  /*35f0*/  @P0 BRA `(.L_x_860) ;  /* 0x0000000000940947 */ /* 0x000fea0003800000 */
[----:B------:R-:W5:Y:S01]  /*3600*/  S2UR UR19, SR_CgaCtaId ;  /* 0x00000000001379c3 */ /* 0x000f620000008800 */
[----:B------:R-:W-:Y:S01]  /*3610*/  UMOV UR18, 0x400 ;  /* 0x0000040000127882 */ /* 0x000fe20000000000 */
[----:B0-23--:R-:W-:Y:S01]  /*3620*/  MOV R2, R4 ;  /* 0x0000000400027202 */ /* 0x00dfe20000000f00 */
[----:B-----5:R-:W-:Y:S02]  /*3630*/  ULEA UR20, UR19, UR18, 0x18 ;  /* 0x0000001213147291 */ /* 0x020fe4000f8ec0ff */
[----:B------:R-:W-:-:S04]  /*3640*/  UIADD3 UR18, UPT, UPT, UR18, 0x5fd4, URZ ;  /* 0x00005fd412127890 */ /* 0x000fc8000fffe0ff */
[----:B------:R-:W-:-:S03]  /*3650*/  ULEA UR18, UR19, UR18, 0x18 ;  /* 0x0000001213127291 */ /* 0x000fc6000f8ec0ff */
[----:B------:R-:W1:Y:S04]  /*3660*/  LDS R18, [UR20+0x44] ;  /* 0x00004414ff127984 */ /* 0x000e680008000800 */
[----:B------:R-:W0:Y:S01]  /*3670*/  LDS R0, [UR20+0x2fec] ;  /* 0x002fec14ff007984 */ /* 0x000e220008000800 */
[----:B-1----:R-:W-:-:S07]  /*3680*/  LEA R5, R18, UR18, 0x2 ;  /* 0x0000001212057c11 */ /* 0x002fce000f8e10ff */
.L_x_864:
[----:B------:R-:W-:Y:S01]  /*3690*/  ISETP.NE.AND P0, PT, R2, RZ, PT ;  /* 0x000000ff0200720c */ /* 0x000fe20003f05270 */
[----:B------:R-:W-:-:S12]  /*36a0*/  BSSY.RECONVERGENT B2, `(.L_x_861) ;  /* 0x0000017000027945 */ /* 0x000fd80003800200 */
[----:B-12---:R-:W-:Y:S05]  /*36b0*/  @P0 BRA `(.L_x_862) ;  /* 0x0000000000100947 */ /* 0x006fea0003800000 */
[----:B------:R-:W-:-:S13]  /*36c0*/  ISETP.NE.AND P0, PT, R18, 0x1, PT ;  /* 0x000000011200780c */ /* 0x000fda0003f05270 */
[----:B------:R-:W-:Y:S05]  /*36d0*/  @P0 BRA `(.L_x_863) ;  /* 0x00000000004c0947 */ /* 0x000fea0003800000 */
[----:B0-----:R2:W-:Y:S01]  /*36e0*/  STS [R5+-0x4], R0 ;  /* 0xfffffc0005007388 */ /* 0x0015e20000000800 */
[----:B------:R-:W-:Y:S05]  /*36f0*/  BRA `(.L_x_863) ;  /* 0x0000000000447947 */ /* 0x000fea0003800000 */
.L_x_862:
[----:B------:R-:W1:Y:S01]  /*3700*/  S2R R15, SR_CgaCtaId ;  /* 0x00000000000f7919 */ /* 0x000e620000008800 */
[----:B------:R-:W-:-:S05]  /*3710*/  MOV R13, 0x400 ;  /* 0x00000400000d7802 */ /* 0x000fca0000000f00 */
[----:B----4-:R-:W-:-:S05]  /*3720*/  VIADD R6, R13, 0x44 ;  /* 0x000000440d067836 */ /* 0x010fca0000000000 */
[----:B-1----:R-:W-:-:S05]  /*3730*/  LEA R7, R15, R6, 0x18 ;  /* 0x000000060f077211 */ /* 0x002fca00078ec0ff */
[----:B------:R-:W-:-:S05]  /*3740*/  IMAD R6, R2, 0x4, R7 ;  /* 0x0000000402067824 */ /* 0x000fca00078e0207 */
[----:B------:R-:W-:Y:S04]  /*3750*/  LDS R12, [R6] ;  /* 0x00000000060c7984 */ /* 0x000fe80000000800 */
[----:B------:R-:W1:Y:S02]  /*3760*/  LDS R7, [R6+-0x4] ;  /* 0xfffffc0006077984 */ /* 0x000e640000000800 */
[----:B-1----:R-:W-:-:S04]  /*3770*/  IADD3 R7, PT, PT, R12, -R7, RZ ;  /* 0x800000070c077210 */ /* 0x002fc80007ffe0ff */
[----:B------:R-:W-:-:S13]  /*3780*/  ISETP.NE.AND P0, PT, R7, 0x1, PT ;  /* 0x000000010700780c */ /* 0x000fda0003f05270 */
[----:B------:R-:W-:-:S05]  /*3790*/  @!P0 VIADD R14, R13, 0x2fec ;  /* 0x00002fec0d0e8836 */ /* 0x000fca0000000000 */
[----:B------:R-:W-:Y:S02]  /*37a0*/  @!P0 LEA R7, R15, R14, 0x18 ;  /* 0x0000000e0f078211 */ /* 0x000fe400078ec0ff */
[----:B------:R-:W-:-:S03]  /*37b0*/  @!P0 IADD3 R14, PT, PT, R13, 0x5fd4, RZ ;  /* 0x00005fd40d0e8810 */ /* 0x000fc60007ffe0ff */
[----:B------:R-:W-:Y:S01]  /*37c0*/  @!P0 IMAD R7, R2, 0x4, R7 ;  /* 0x0000000402078824 */ /* 0x000fe200078e0207 */
[----:B------:R-:W-:-:S05]  /*37d0*/  @!P0 LEA R15, R15, R14, 0x18 ;  /* 0x0000000e0f0f8211 */ /* 0x000fca00078ec0ff */
[----:B------:R-:W1:Y:S01]  /*37e0*/  @!P0 LDS R7, [R7] ;  /* 0x0000000007078984 */ /* 0x000e620000000800 */
[----:B------:R-:W-:-:S05]  /*37f0*/  @!P0 IMAD R12, R12, 0x4, R15 ;  /* 0x000000040c0c8824 */ /* 0x000fca00078e020f */
[----:B-1----:R1:W-:Y:S02]  /*3800*/  @!P0 STS [R12+-0x4], R7 ;  /* 0xfffffc070c008388 */ /* 0x0023e40000000800 */
.L_x_863:
[----:B------:R-:W-:Y:S05]  /*3810*/  BSYNC.RECONVERGENT B2 ;  /* 0x0000000000027941 */ /* 0x000fea0003800200 */
.L_x_861:
[----:B------:R-:W-:-:S05]  /*3820*/  VIADD R2, R2, UR32 ;  /* 0x0000002002027c36 */ /* 0x000fca0008000000 */
[----:B------:R-:W-:-:S13]  /*3830*/  ISETP.GE.AND P0, PT, R2, R3, PT ;  /* 0x000000030200720c */ /* 0x000fda0003f06270 */
[----:B------:R-:W-:Y:S05]  /*3840*/  @!P0 BRA `(.L_x_864) ;  /* 0xfffffffc00908947 */ /* 0x000fea000383ffff */
.L_x_860:
[----:B------:R-:W-:Y:S05]  /*3850*/  BSYNC.RECONVERGENT B1 ;  /* 0x0000000000017941 */ /* 0x000fea0003800200 */
.L_x_859:
[----:B01----:R-:W0:Y:S01]  /*3860*/  S2R R13, SR_CgaCtaId ;  /* 0x00000000000d7919 */ /* 0x003e220000008800 */
[----:B--23--:R-:W-:Y:S02]  /*3870*/  MOV R2, 0x400 ;  /* 0x0000040000027802 */ /* 0x00cfe40000000f00 */
[----:B------:R-:W-:Y:S01]  /*3880*/  MOV R0, R4 ;  /* 0x0000000400007202 */ /* 0x000fe20000000f00 */
[----:B------:R-:W-:Y:S01]  /*3890*/  BAR.SYNC.DEFER_BLOCKING 0x0 ;  /* 0x0000000000007b1d */ /* 0x000fe20000010000 */
[----:B0-----:R-:W-:-:S05]  /*38a0*/  LEA R5, R13, R2, 0x18 ;  /* 0x000000020d057211 */ /* 0x001fca00078ec0ff */
[----:B------:R-:W0:Y:S02]  /*38b0*/  LDS R3, [R5+0x38] ;  /* 0x0000380005037984 */ /* 0x000e240000000800 */
[----:B0-----:R-:W-:-:S13]  /*38c0*/  ISETP.GE.AND P0, PT, R4, R3, PT ;  /* 0x000000030400720c */ /* 0x001fda0003f06270 */
[----:B------:R-:W-:Y:S05]  /*38d0*/  @P0 BRA `(.L_x_788) ;  /* 0x00000000007c0947 */ /* 0x000fea0003800000 */
[----:B------:R-:W0:Y:S01]  /*38e0*/  S2R R0, SR_LANEID ;  /* 0x0000000000007919 */ /* 0x000e220000000000 */
[C---:B------:R-:W-:Y:S02]  /*38f0*/  VIADD R12, R2.reuse, 0x44 ;  /* 0x00000044020c7836 */ /* 0x040fe40000000000 */
[C---:B----4-:R-:W-:Y:S01]  /*3900*/  VIADD R6, R2.reuse, 0x5fd4 ;  /* 0x00005fd402067836 */ /* 0x050fe20000000000 */
[----:B------:R-:W1:Y:S01]  /*3910*/  S2R R21, SR_LTMASK ;  /* 0x0000000000157919 */ /* 0x000e620000003900 */
[----:B------:R-:W-:Y:S02]  /*3920*/  IADD3 R2, PT, PT, R2, 0x40, RZ ;  /* 0x0000004002027810 */ /* 0x000fe40007ffe0ff */
[C---:B------:R-:W-:Y:S01]  /*3930*/  LEA R7, R13.reuse, R12, 0x18 ;  /* 0x0000000c0d077211 */ /* 0x040fe200078ec0ff */
[----:B------:R-:W-:Y:S01]  /*3940*/  IMAD.MOV.U32 R12, RZ, RZ, R4 ;  /* 0x000000ffff0c7224 */ /* 0x000fe200078e0004 */
[C---:B------:R-:W-:Y:S02]  /*3950*/  LEA R6, R13.reuse, R6, 0x18 ;  /* 0x000000060d067211 */ /* 0x040fe400078ec0ff */
[----:B------:R-:W-:-:S07]  /*3960*/  LEA R23, R13, R2, 0x18 ;  /* 0x000000020d177211 */ /* 0x000fce00078ec0ff */
.L_x_865:
[C---:B------:R-:W-:Y:S01]  /*3970*/  IMAD R13, R12.reuse, 0x4, R6 ;  /* 0x000000040c0d7824 */ /* 0x040fe200078e0206 */
[----:B------:R-:W-:Y:S05]  /*3980*/  YIELD ;  /* 0x0000000000007946 */ /* 0x000fea0003800000 */
[----:B------:R-:W2:Y:S01]  /*3990*/  LDS R13, [R13] ;  /* 0x000000000d0d7984 */ /* 0x000ea20000000800 */
[----:B------:R-:W-:Y:S01]  /*39a0*/  VOTEU.ANY UR18, UPT, PT ;  /* 0x0000000000127886 */ /* 0x000fe200038e0100 */
[C---:B------:R-:W-:Y:S01]  /*39b0*/  LEA R14, R12.reuse, R7, 0x2 ;  /* 0x000000070c0e7211 */ /* 0x040fe200078e10ff */
[----:B------:R-:W0:Y:S01]  /*39c0*/  FLO.U32 R19, UR18 ;  /* 0x0000001200137d00 */ /* 0x000e2200080e0000 */
[----:B-1----:R-:W-:Y:S01]  /*39d0*/  LOP3.LUT R20, R21, UR18, RZ, 0xc0, !PT ;  /* 0x0000001215147c12 */ /* 0x002fe2000f8ec0ff */
[----:B------:R-:W-:-:S06]  /*39e0*/  VIADD R12, R12, UR32 ;  /* 0x000000200c0c7c36 */ /* 0x000fcc0008000000 */
[----:B------:R-:W1:Y:S01]  /*39f0*/  POPC R18, UR18 ;  /* 0x0000001200127d09 */ /* 0x000e620008000000 */
[----:B0-----:R-:W-:-:S07]  /*3a00*/  ISETP.EQ.U32.AND P0, PT, R19, R0, PT ;  /* 0x000000001300720c */ /* 0x001fce0003f02070 */
[----:B------:R-:W0:Y:S01]  /*3a10*/  POPC R20, R20 ;  /* 0x0000001400147309 */ /* 0x000e220000000000 */
[----:B--2---:R-:W-:Y:S05]  /*3a20*/  STS [R14], R13 ;  /* 0x0000000d0e007388 */ /* 0x004fea0000000800 */
[----:B-1----:R-:W1:Y:S04]  /*3a30*/  @P0 ATOMS.ADD R18, [R23], R18 ;  /* 0x000000121712038c */ /* 0x002e680000000000 */
[----:B------:R-:W-:Y:S04]  /*3a40*/  LDS.64 R2, [R5+0x5fc8] ;  /* 0x005fc80005027984 */ /* 0x000fe80000000a00 */
[----:B-1----:R-:W0:Y:S02]  /*3a50*/  SHFL.IDX PT, R15, R18, R19, 0x1f ;  /* 0x00001f13120f7589 */ /* 0x002e2400000e0000 */
[----:B0-----:R-:W-:-:S04]  /*3a60*/  IMAD.IADD R15, R15, 0x1, R20 ;  /* 0x000000010f0f7824 */ /* 0x001fc800078e0214 */
[----:B------:R-:W-:-:S05]  /*3a70*/  IMAD.WIDE R2, R15, 0x4, R2 ;  /* 0x000000040f027825 */ /* 0x000fca00078e0202 */
[----:B------:R-:W-:Y:S04]  /*3a80*/  ST.E desc[UR28][R2.64], R13 ;  /* 0x0000000d02007985 */ /* 0x000fe8000c10191c */
[----:B------:R-:W0:Y:S02]  /*3a90*/  LDS R15, [R5+0x38] ;  /* 0x00003800050f7984 */ /* 0x000e240000000800 */
[----:B0-----:R-:W-:-:S13]  /*3aa0*/  ISETP.GE.AND P0, PT, R12, R15, PT ;  /* 0x0000000f0c00720c */ /* 0x001fda0003f06270 */
[----:B------:R-:W-:Y:S05]  /*3ab0*/  @!P0 BRA `(.L_x_865) ;  /* 0xfffffffc00ac8947 */ /* 0x000fea000383ffff */
[----:B------:R-:W-:-:S07]  /*3ac0*/  MOV R0, R4 ;  /* 0x0000000400007202 */ /* 0x000fce0000000f00 */
.L_x_788:
[----:B------:R-:W-:Y:S05]  /*3ad0*/  WARPSYNC.ALL ;  /* 0x0000000000007948 */ /* 0x000fea0003800000 */
[----:B------:R-:W-:Y:S06]  /*3ae0*/  BAR.SYNC.DEFER_BLOCKING 0x0 ;  /* 0x0000000000007b1d */ /* 0x000fec0000010000 */
[----:B------:R-:W-:Y:S05]  /*3af0*/  BRA `(.L_x_866) ;  /* 0xffffffd4003c7947 */ /* 0x000fea000383ffff */
.L_x_789:
[----:B------:R-:W0:Y:S01]  /*3b00*/  LDCU UR22, c[0x0][0x3a0] ;  /* 0x00007400ff1677ac */ /* 0x000e220008000800 */
[----:B------:R-:W1:Y:S01]  /*3b10*/  LDCU UR21, c[0x0][0x3a0] ;  /* 0x00007400ff1577ac */ /* 0x000e620008000800 */
[----:B------:R-:W-:Y:S06]  /*3b20*/  BAR.SYNC.DEFER_BLOCKING 0x0 ;  /* 0x0000000000007b1d */ /* 0x000fec0000010000 */
[----:B------:R-:W-:Y:S05]  /*3b30*/  @P3 BRA `(.L_x_867) ;  /* 0x0000000000483947 */ /* 0x000fea0003800000 */
[----:B------:R2:W3:Y:S01]  /*3b40*/  LDS.64 R6, [R19+0x18] ;  /* 0x0000180013067984 */ /* 0x0004e20000000a00 */
[----:B------:R-:W-:Y:S02]  /*3b50*/  VIADD R3, R5, 0x5fd0 ;  /* 0x00005fd005037836 */ /* 0x000fe40000000000 */
[----:B------:R-:W-:-:S03]  /*3b60*/  IMAD.MOV.U32 R5, RZ, RZ, R4 ;  /* 0x000000ffff057224 */ /* 0x000fc600078e0004 */
[----:B------:R-:W-:-:S07]  /*3b70*/  LEA R12, R2, R3, 0x18 ;  /* 0x00000003020c7211 */ /* 0x000fce00078ec0ff */
.L_x_868:
[----:B---3--:R-:W-:-:S06]  /*3b80*/  IMAD.WIDE R2, R5, 0x4, R6 ;  /* 0x0000000405027825 */ /* 0x008fcc00078e0206 */
[----:B------:R-:W3:Y:S01]  /*3b90*/  LD.E R2, desc[UR28][R2.64] ;  /* 0x0000001c02027980 */ /* 0x000ee2000c101900 */
[----:B------:R-:W-:Y:S05]  /*3ba0*/  YIELD ;  /* 0x0000000000007946 */ /* 0x000fea0003800000 */
[----:B------:R-:W4:Y:S01]  /*3bb0*/  S2R R13, SR_LANEID ;  /* 0x00000000000d7919 */ /* 0x000f220000000000 */
[----:B------:R-:W-:Y:S01]  /*3bc0*/  VOTEU.ANY UR18, UPT, PT ;  /* 0x0000000000127886 */ /* 0x000fe200038e0100 */
[----:B------:R-:W-:Y:S01]  /*3bd0*/  VIADD R5, R5, UR32 ;  /* 0x0000002005057c36 */ /* 0x000fe20008000000 */
[----:B------:R-:W-:-:S06]  /*3be0*/  UFLO.U32 UR18, UR18 ;  /* 0x00000012001272bd */ /* 0x000fcc00080e0000 */
[----:B----4-:R-:W-:Y:S02]  /*3bf0*/  ISETP.EQ.U32.AND P0, PT, R13, UR18, PT ;  /* 0x000000120d007c0c */ /* 0x010fe4000bf02070 */
[----:B---3--:R-:W-:-:S04]  /*3c00*/  IADD3 R0, PT, PT, R2, 0x1, RZ ;  /* 0x0000000102007810 */ /* 0x008fc80007ffe0ff */
[----:B------:R-:W-:-:S13]  /*3c10*/  CREDUX.MAX.S32 UR19, R0 ;  /* 0x00000000001372cc */ /* 0x000fda0000000200 */
[----:B------:R-:W-:-:S05]  /*3c20*/  IMAD.U32 R13, RZ, RZ, UR19 ;  /* 0x00000013ff0d7e24 */ /* 0x000fca000f8e00ff */
[----:B------:R4:W-:Y:S01]  /*3c30*/  @P0 ATOMS.MAX.S32 RZ, [R12], R13 ;  /* 0x0000000d0cff038c */ /* 0x0009e20001000200 */
[----:B0-----:R-:W-:-:S13]  /*3c40*/  ISETP.GE.AND P0, PT, R5, UR22, PT ;  /* 0x0000001605007c0c */ /* 0x001fda000bf06270 */
[----:B----4-:R-:W-:Y:S05]  /*3c50*/  @!P0 BRA `(.L_x_868) ;  /* 0xfffffffc00c88947 */ /* 0x010fea000383ffff */
.L_x_867:
[----:B------:R-:W-:Y:S05]  /*3c60*/  WARPSYNC.ALL ;  /* 0x0000000000007948 */ /* 0x000fea0003800000 */
[----:B------:R-:W-:Y:S06]  /*3c70*/  BAR.SYNC.DEFER_BLOCKING 0x0 ;  /* 0x0000000000007b1d */ /* 0x000fec0000010000 */
[----:B------:R-:W3:Y:S02]  /*3c80*/  @!P2 LDS R0, [R19+0x5fd0] ;  /* 0x005fd0001300a984 */ /* 0x000ee40000000800 */
[----:B---3--:R-:W-:-:S05]  /*3c90*/  @!P2 IADD3 R0, PT, PT, R0, -0x1, RZ ;  /* 0xffffffff0000a810 */ /* 0x008fca0007ffe0ff */
[----:B------:R-:W-:Y:S01]  /*3ca0*/  @!P2 STS [R19+0x5fd0], R0 ;  /* 0x005fd0001300a388 */ /* 0x000fe20000000800 */
[----:B------:R-:W-:Y:S06]  /*3cb0*/  BAR.SYNC.DEFER_BLOCKING 0x0 ;  /* 0x0000000000007b1d */ /* 0x000fec0000010000 */
[----:B------:R-:W-:Y:S02]  /*3cc0*/  @!P2 STS [R19+0x3c], RZ ;  /* 0x00003cff1300a388 */ /* 0x000fe40000000800 */
[----:B------:R-:W-:Y:S06]  /*3cd0*/  BAR.SYNC.DEFER_BLOCKING 0x0 ;  /* 0x0000000000007b1d */ /* 0x000fec0000010000 */
[----:B------:R-:W3:Y:S02]  /*3ce0*/  LDS R2, [R19+0x5fd0] ;  /* 0x005fd00013027984 */ /* 0x000ee40000000800 */
[----:B---3--:R-:W-:-:S13]  /*3cf0*/  ISETP.GE.AND P0, PT, R2, 0x2, PT ;  /* 0x000000020200780c */ /* 0x008fda0003f06270 */
[----:B------:R-:W-:Y:S05]  /*3d00*/  @!P0 BRA `(.L_x_869) ;  /* 0x0000000c00148947 */ /* 0x000fea0003800000 */
.L_x_890:
[----:B---3--:R-:W3:Y:S01]  /*3d10*/  S2UR UR19, SR_CgaCtaId ;  /* 0x00000000001379c3 */ /* 0x008ee20000008800 */
[----:B------:R-:W-:Y:S02]  /*3d20*/  UMOV UR18, 0x400 ;  /* 0x0000040000127882 */ /* 0x000fe40000000000 */
[----:B---3--:R-:W-:-:S06]  /*3d30*/  ULEA UR18, UR19, UR18, 0x18 ;  /* 0x0000001213127291 */ /* 0x008fcc000f8ec0ff */
[----:B--2---:R-:W-:-:S05]  /*3d40*/  IMAD.U32 R19, RZ, RZ, UR18 ;  /* 0x00000012ff137e24 */ /* 0x004fca000f8e00ff */
[----:B------:R-:W2:Y:S02]  /*3d50*/  LDS R3, [R19+0x40] ;  /* 0x0000400013037984 */ /* 0x000ea40000000800 */
[----:B--2---:R-:W-:-:S13]  /*3d60*/  ISETP.GE.AND P0, PT, R4, R3, PT ;  /* 0x000000030400720c */ /* 0x004fda0003f06270 */
[----:B------:R-:W-:Y:S05]  /*3d70*/  @P0 BRA `(.L_x_870) ;  /* 0x0000000800c00947 */ /* 0x000fea0003800000 */
[----:B------:R-:W-:Y:S01]  /*3d80*/  IMAD.MOV.U32 R0, RZ, RZ, R3 ;  /* 0x000000ffff007224 */ /* 0x000fe200078e0003 */
[----:B------:R-:W-:-:S07]  /*3d90*/  MOV R5, R4 ;  /* 0x0000000400057202 */ /* 0x000fce0000000f00 */
.L_x_889:
[----:B--2---:R-:W2:Y:S01]  /*3da0*/  S2UR UR19, SR_CgaCtaId ;  /* 0x00000000001379c3 */ /* 0x004ea20000008800 */
[----:B------:R-:W-:Y:S02]  /*3db0*/  UMOV UR18, 0x400 ;  /* 0x0000040000127882 */ /* 0x000fe40000000000 */
[----:B--2---:R-:W-:-:S06]  /*3dc0*/  ULEA UR18, UR19, UR18, 0x18 ;  /* 0x0000001213127291 */ /* 0x004fcc000f8ec0ff */
[----:B---3--:R-:W-:-:S05]  /*3dd0*/  IMAD.U32 R19, RZ, RZ, UR18 ;  /* 0x00000012ff137e24 */ /* 0x008fca000f8e00ff */
[----:B------:R-:W2:Y:S02]  /*3de0*/  LDS.64 R2, [R19+0x5fc8] ;  /* 0x005fc80013027984 */ /* 0x000ea40000000a00 */
[----:B--2---:R-:W-:-:S05]  /*3df0*/  IMAD.WIDE R2, R5, 0x4, R2 ;  /* 0x0000000405027825 */ /* 0x004fca00078e0202 */
[----:B------:R-:W2:Y:S01]  /*3e00*/  LD.E R7, desc[UR28][R2.64] ;  /* 0x0000001c02077980 */ /* 0x000ea2000c101900 */
[----:B------:R-:W-:Y:S01]  /*3e10*/  BSSY B3, `(.L_x_871) ;  /* 0x00000a3000037945 */ /* 0x000fe20003800000 */
[----:B--2---:R-:W-:-:S13]  /*3e20*/  ISETP.NE.AND P0, PT, R7, -0x1, PT ;  /* 0xffffffff0700780c */ /* 0x004fda0003f05270 */
[----:B------:R-:W-:Y:S05]  /*3e30*/  @!P0 BRA `(.L_x_872) ;  /* 0x0000000800808947 */ /* 0x000fea0003800000 */
[----:B------:R-:W2:Y:S04]  /*3e40*/  LDS.64 R2, [R19+0x18] ;  /* 0x0000180013027984 */ /* 0x000ea80000000a00 */
[----:B------:R-:W3:Y:S01]  /*3e50*/  LDS R13, [R19+0x5fd0] ;  /* 0x005fd000130d7984 */ /* 0x000ee20000000800 */
[----:B--2---:R-:W-:-:S06]  /*3e60*/  IMAD.WIDE R2, R7, 0x4, R2 ;  /* 0x0000000407027825 */ /* 0x004fcc00078e0202 */
[----:B------:R-:W3:Y:S02]  /*3e70*/  LD.E R2, desc[UR28][R2.64] ;  /* 0x0000001c02027980 */ /* 0x000ee4000c101900 */
[----:B---3--:R-:W-:-:S13]  /*3e80*/  ISETP.NE.AND P0, PT, R2, R13, PT ;  /* 0x0000000d0200720c */ /* 0x008fda0003f05270 */
[----:B------:R-:W-:Y:S05]  /*3e90*/  @P0 BRA `(.L_x_872) ;  /* 0x0000000800680947 */ /* 0x000fea0003800000 */
[----:B------:R-:W2:Y:S02]  /*3ea0*/  LDC.64 R2, c[0x0][0x388] ;  /* 0x0000e200ff027b82 */ /* 0x000ea40000000a00 */
[----:B--2---:R-:W-:-:S05]  /*3eb0*/  IMAD.WIDE R2, R7, 0x4, R2 ;  /* 0x0000000407027825 */ /* 0x004fca00078e0202 */
[----:B------:R-:W2:Y:S04]  /*3ec0*/  LDG.E.CONSTANT R13, desc[UR28][R2.64] ;  /* 0x0000001c020d7981 */ /* 0x000ea8000c1e9900 */
[----:B------:R-:W2:Y:S02]  /*3ed0*/  LDG.E.CONSTANT R6, desc[UR28][R2.64+0x4] ;  /* 0x0000041c02067981 */ /* 0x000ea4000c1e9900 */
[----:B--2---:R-:W-:-:S13]  /*3ee0*/  ISETP.GE.AND P0, PT, R13, R6, PT ;  /* 0x000000060d00720c */ /* 0x004fda0003f06270 */
[----:B------:R-:W-:Y:S05]  /*3ef0*/  @P0 BRA `(.L_x_872) ;  /* 0x0000000800500947 */ /* 0x000fea0003800000 */
[----:B------:R-:W-:Y:S01]  /*3f00*/  BSSY B4, `(.L_x_873) ;  /* 0x0000092000047945 */ /* 0x000fe20003800000 */
.L_x_888:
[----:B0-2---:R-:W2:Y:S02]  /*3f10*/  LDC.64 R20, c[0x0][0x398] ;  /* 0x0000e600ff147b82 */ /* 0x005ea40000000a00 */
[----:B--2---:R-:W-:-:S05]  /*3f20*/  IMAD.WIDE R20, R13, 0x4, R20 ;  /* 0x000000040d147825 */ /* 0x004fca00078e0214 */
[----:B------:R-:W2:Y:S01]  /*3f30*/  LDG.E.CONSTANT R12, desc[UR28][R20.64] ;  /* 0x0000001c140c7981 */ /* 0x000ea2000c1e9900 */
[----:B------:R-:W-:Y:S01]  /*3f40*/  MOV R3, 0x400 ;  /* 0x0000040000037802 */ /* 0x000fe20000000f00 */
[----:B------:R-:W3:Y:S03]  /*3f50*/  S2R R0, SR_CgaCtaId ;  /* 0x0000000000007919 */ /* 0x000ee60000008800 */
[----:B---3--:R-:W-:-:S05]  /*3f60*/  LEA R19, R0, R3, 0x18 ;  /* 0x0000000300137211 */ /* 0x008fca00078ec0ff */
[----:B------:R-:W2:Y:S04]  /*3f70*/  LDS.64 R14, [R19+0x18] ;  /* 0x00001800130e7984 */ /* 0x000ea80000000a00 */
[----:B------:R-:W3:Y:S01]  /*3f80*/  LDS R2, [R19+0x5fd0] ;  /* 0x005fd00013027984 */ /* 0x000ee20000000800 */
        /* <DEDUP_REMOVED lines=8> */
[----:B------:R2:W3:Y:S01]  /*4010*/  @P0 LDS.64 R14, [R19+0x5fa8] ;  /* 0x005fa800130e0984 */ /* 0x0004e20000000a00 */
[----:B------:R-:W-:Y:S01]  /*4020*/  @P0 IMAD.MOV.U32 R21, RZ, RZ, RZ ;  /* 0x000000ffff150224 */ /* 0x000fe200078e00ff */
[----:B------:R-:W-:Y:S06]  /*4030*/  @P0 BRA `(.L_x_875) ;  /* 0x0000000400900947 */ /* 0x000fec0003800000 */
[----:B---3--:R-:W3:Y:S02]  /*4040*/  LDS.64 R14, [R19+0x5f98] ;  /* 0x005f9800130e7984 */ /* 0x008ee40000000a00 */
[----:B---3--:R-:W-:-:S05]  /*4050*/  IMAD.WIDE R14, R12, 0x4, R14 ;  /* 0x000000040c0e7825 */ /* 0x008fca00078e020e */
[----:B------:R-:W3:Y:S01]  /*4060*/  LD.E R2, desc[UR28][R14.64] ;  /* 0x0000001c0e027980 */ /* 0x000ee2000c101900 */
[----:B------:R-:W-:Y:S01]  /*4070*/  BSSY.RECONVERGENT B1, `(.L_x_876) ;  /* 0x000001d000017945 */ /* 0x000fe20003800200 */
[----:B------:R-:W-:Y:S01]  /*4080*/  IMAD.MOV.U32 R21, RZ, RZ, RZ ;  /* 0x000000ffff157224 */ /* 0x000fe200078e00ff */
[----:B---3--:R-:W-:-:S13]  /*4090*/  ISETP.NE.AND P0, PT, R2, -0x1, PT ;  /* 0xffffffff0200780c */ /* 0x008fda0003f05270 */
[----:B------:R-:W-:Y:S05]  /*40a0*/  @!P0 BRA `(.L_x_877) ;  /* 0x0000000000648947 */ /* 0x000fea0003800000 */
[----:B------:R-:W-:-:S05]  /*40b0*/  HFMA2 R23, -RZ, RZ, 0, 5.9604644775390625e-08 ;  /* 0x00000001ff177431 */ /* 0x000fca00000001ff */
[----:B------:R-:W3:Y:S02]  /*40c0*/  ATOM.E.EXCH.STRONG.GPU PT, R14, desc[UR28][R14.64], R23 ;  /* 0x800000170e0e798a */ /* 0x000ee4000c1ef11c */
[----:B---3--:R-:W-:-:S13]  /*40d0*/  ISETP.NE.AND P0, PT, R14, RZ, PT ;  /* 0x000000ff0e00720c */ /* 0x008fda0003f05270 */
[----:B------:R-:W-:Y:S05]  /*40e0*/  @P0 BRA `(.L_x_877) ;  /* 0x0000000000540947 */ /* 0x000fea0003800000 */
[----:B------:R-:W3:Y:S02]  /*40f0*/  LDS.64 R14, [R19+0x28] ;  /* 0x00002800130e7984 */ /* 0x000ee40000000a00 */
[----:B---3--:R-:W-:-:S05]  /*4100*/  IMAD.WIDE R14, R12, 0x4, R14 ;  /* 0x000000040c0e7825 */ /* 0x008fca00078e020e */
[----:B------:R3:W4:Y:S01]  /*4110*/  LD.E R21, desc[UR28][R14.64] ;  /* 0x0000001c0e157980 */ /* 0x000722000c101900 */
[----:B------:R-:W-:Y:S01]  /*4120*/  VOTEU.ANY UR18, UPT, PT ;  /* 0x0000000000127886 */ /* 0x000fe200038e0100 */
[----:B------:R-:W-:Y:S01]  /*4130*/  VIADD R3, R3, 0x3c ;  /* 0x0000003c03037836 */ /* 0x000fe20000000000 */
[----:B------:R-:W5:Y:S01]  /*4140*/  FLO.U32 R20, UR18 ;  /* 0x0000001200147d00 */ /* 0x000f6200080e0000 */
[----:B------:R-:W5:Y:S01]  /*4150*/  S2R R23, SR_LANEID ;  /* 0x0000000000177919 */ /* 0x000f620000000000 */
[----:B------:R-:W3:Y:S06]  /*4160*/  S2R R22, SR_LTMASK ;  /* 0x0000000000167919 */ /* 0x000eec0000003900 */
[----:B------:R-:W0:Y:S01]  /*4170*/  POPC R18, UR18 ;  /* 0x0000001200127d09 */ /* 0x000e220008000000 */
[----:B-----5:R-:W-:-:S02]  /*4180*/  ISETP.EQ.U32.AND P0, PT, R20, R23, PT ;  /* 0x000000171400720c */ /* 0x020fc40003f02070 */
[----:B------:R-:W-:Y:S02]  /*4190*/  LEA R23, R0, R3, 0x18 ;  /* 0x0000000300177211 */ /* 0x000fe400078ec0ff */
[----:B---3--:R-:W-:-:S06]  /*41a0*/  LOP3.LUT R14, R22, UR18, RZ, 0xc0, !PT ;  /* 0x00000012160e7c12 */ /* 0x008fcc000f8ec0ff */
[----:B------:R-:W3:Y:S03]  /*41b0*/  POPC R14, R14 ;  /* 0x0000000e000e7309 */ /* 0x000ee60000000000 */
[----:B0-----:R-:W0:Y:S04]  /*41c0*/  @P0 ATOMS.ADD R23, [R23], R18 ;  /* 0x000000121717038c */ /* 0x001e280000000000 */
[----:B------:R-:W-:Y:S04]  /*41d0*/  LDS R0, [R19+0x40] ;  /* 0x0000400013007984 */ /* 0x000fe80000000800 */
[----:B------:R-:W-:Y:S04]  /*41e0*/  LDS.64 R2, [R19+0x5fc8] ;  /* 0x005fc80013027984 */ /* 0x000fe80000000a00 */
[----:B0-----:R-:W3:Y:S02]  /*41f0*/  SHFL.IDX PT, R15, R23, R20, 0x1f ;  /* 0x00001f14170f7589 */ /* 0x001ee400000e0000 */
[----:B---3--:R-:W-:-:S05]  /*4200*/  IADD3 R15, PT, PT, R0, R15, R14 ;  /* 0x0000000f000f7210 */ /* 0x008fca0007ffe00e */
[----:B------:R-:W-:-:S05]  /*4210*/  IMAD.WIDE R2, R15, 0x4, R2 ;  /* 0x000000040f027825 */ /* 0x000fca00078e0202 */
[----:B------:R3:W-:Y:S02]  /*4220*/  ST.E desc[UR28][R2.64], R12 ;  /* 0x0000000c02007985 */ /* 0x0007e4000c10191c */
[----:B---34-:R-:W-:-:S07]  /*4230*/  FADD R21, RZ, R21 ;  /* 0x00000015ff157221 */ /* 0x018fce0000000000 */
.L_x_877:
[----:B01----:R-:W-:Y:S05]  /*4240*/  BSYNC.RECONVERGENT B1 ;  /* 0x0000000000017941 */ /* 0x003fea0003800200 */
.L_x_876:
[----:B------:R-:W0:Y:S02]  /*4250*/  LDS.64 R2, [R19+0x5fa0] ;  /* 0x005fa00013027984 */ /* 0x000e240000000a00 */
[----:B0-----:R-:W-:-:S06]  /*4260*/  IMAD.WIDE R22, R7, 0x8, R2 ;  /* 0x0000000807167825 */ /* 0x001fcc00078e0202 */
[----:B------:R-:W3:Y:S01]  /*4270*/  LD.E.64 R22, desc[UR28][R22.64] ;  /* 0x0000001c16167980 */ /* 0x000ee2000c101b00 */
[----:B------:R-:W-:-:S06]  /*4280*/  IMAD.WIDE R14, R12, 0x8, R2 ;  /* 0x000000080c0e7825 */ /* 0x000fcc00078e0202 */
[----:B------:R-:W4:Y:S01]  /*4290*/  LD.E.64 R14, desc[UR28][R14.64] ;  /* 0x0000001c0e0e7980 */ /* 0x000f22000c101b00 */
[----:B------:R-:W-:Y:S01]  /*42a0*/  BSSY.RECONVERGENT B6, `(.L_x_878) ;  /* 0x000000e000067945 */ /* 0x000fe20003800200 */
[----:B---3--:R-:W0:Y:S08]  /*42b0*/  I2F.U64 R18, R22 ;  /* 0x0000001600127312 */ /* 0x008e300000301000 */
[----:B----4-:R-:W1:Y:S08]  /*42c0*/  I2F.U64 R3, R14 ;  /* 0x0000000e00037312 */ /* 0x010e700000301000 */
[----:B0-----:R-:W0:Y:S08]  /*42d0*/  MUFU.RCP R0, R18 ;  /* 0x0000001200007308 */ /* 0x001e300000001000 */
[----:B-1----:R-:W1:Y:S01]  /*42e0*/  FCHK P0, R3, R18 ;  /* 0x0000001203007302 */ /* 0x002e620000000000 */
[----:B0-----:R-:W-:-:S04]  /*42f0*/  FFMA R25, -R18, R0, 1 ;  /* 0x3f80000012197423 */ /* 0x001fc80000000100 */
[----:B------:R-:W-:-:S04]  /*4300*/  FFMA R0, R0, R25, R0 ;  /* 0x0000001900007223 */ /* 0x000fc80000000000 */
[----:B--2---:R-:W-:-:S04]  /*4310*/  FFMA R19, R3, R0, RZ ;  /* 0x0000000003137223 */ /* 0x004fc800000000ff */
[----:B------:R-:W-:-:S04]  /*4320*/  FFMA R2, -R18, R19, R3 ;  /* 0x0000001312027223 */ /* 0x000fc80000000103 */
[----:B------:R-:W-:Y:S01]  /*4330*/  FFMA R0, R0, R2, R19 ;  /* 0x0000000200007223 */ /* 0x000fe20000000013 */
[----:B-1----:R-:W-:Y:S06]  /*4340*/  @!P0 BRA `(.L_x_879) ;  /* 0x00000000000c8947 */ /* 0x002fec0003800000 */
[----:B------:R-:W-:Y:S01]  /*4350*/  IMAD.MOV.U32 R0, RZ, RZ, R18 ;  /* 0x000000ffff007224 */ /* 0x000fe200078e0012 */
[----:B------:R-:W-:-:S07]  /*4360*/  MOV R2, 0x4380 ;  /* 0x0000438000027802 */ /* 0x000fce0000000f00 */
[----:B------:R-:W-:Y:S05]  /*4370*/  CALL.REL.NOINC `($__internal_4_$__cuda_sm3x_div_rn_noftz_f32_slowpath) ;  /* 0x0000003c00947944 */ /* 0x000fea0003c00000 */
.L_x_879:
[----:B------:R-:W-:Y:S05]  /*4380*/  BSYNC.RECONVERGENT B6 ;  /* 0x0000000000067941 */ /* 0x000fea0003800200 */
.L_x_878:
[----:B------:R-:W0:Y:S01]  /*4390*/  S2UR UR19, SR_CgaCtaId ;  /* 0x00000000001379c3 */ /* 0x000e220000008800 */
[----:B------:R-:W-:Y:S02]  /*43a0*/  UMOV UR18, 0x400 ;  /* 0x0000040000127882 */ /* 0x000fe40000000000 */
[----:B0-----:R-:W-:-:S06]  /*43b0*/  ULEA UR18, UR19, UR18, 0x18 ;  /* 0x0000001213127291 */ /* 0x001fcc000f8ec0ff */
[----:B------:R-:W-:-:S05]  /*43c0*/  MOV R19, UR18 ;  /* 0x0000001200137c02 */ /* 0x000fca0008000f00 */
[----:B------:R-:W0:Y:S04]  /*43d0*/  LDS.64 R2, [R19+0x5f98] ;  /* 0x005f980013027984 */ /* 0x000e280000000a00 */
[----:B------:R-:W1:Y:S01]  /*43e0*/  LDS.64 R14, [R19+0x5fa8] ;  /* 0x005fa800130e7984 */ /* 0x000e620000000a00 */
[----:B0-----:R-:W-:-:S04]  /*43f0*/  IMAD.WIDE R2, R12, 0x4, R2 ;  /* 0x000000040c027825 */ /* 0x001fc800078e0202 */
[----:B-1----:R-:W-:Y:S02]  /*4400*/  IMAD.WIDE R22, R7, 0x4, R14 ;  /* 0x0000000407167825 */ /* 0x002fe400078e020e */
[----:B------:R-:W2:Y:S04]  /*4410*/  LD.E R2, desc[UR28][R2.64] ;  /* 0x0000001c02027980 */ /* 0x000ea8000c101900 */
[----:B------:R-:W3:Y:S01]  /*4420*/  LD.E R22, desc[UR28][R22.64] ;  /* 0x0000001c16167980 */ /* 0x000ee2000c101900 */
[----:B--2---:R-:W-:Y:S01]  /*4430*/  ISETP.NE.AND P0, PT, R2, 0x1, PT ;  /* 0x000000010200780c */ /* 0x004fe20003f05270 */
[----:B---3--:R-:W-:-:S04]  /*4440*/  FADD R18, R22, 1 ;  /* 0x3f80000016127421 */ /* 0x008fc80000000000 */
[----:B------:R-:W-:-:S08]  /*4450*/  FFMA R21, R18, R0, R21 ;  /* 0x0000000012157223 */ /* 0x000fd00000000015 */
[----:B------:R-:W-:Y:S05]  /*4460*/  @P0 BRA `(.L_x_875) ;  /* 0x0000000000840947 */ /* 0x000fea0003800000 */
[----:B------:R-:W0:Y:S02]  /*4470*/  LDS.64 R2, [R19+0x10] ;  /* 0x0000100013027984 */ /* 0x000e240000000a00 */
[----:B0-----:R-:W-:Y:S02]  /*4480*/  ISETP.NE.AND P0, PT, R7, R2, PT ;  /* 0x000000020700720c */ /* 0x001fe40003f05270 */
[----:B------:R-:W-:-:S13]  /*4490*/  ISETP.EQ.AND P1, PT, R12, R3, PT ;  /* 0x000000030c00720c */ /* 0x000fda0003f22270 */
[----:B------:R-:W-:Y:S05]  /*44a0*/  @!P0 BRA P1, `(.L_x_875) ;  /* 0x0000000000748947 */ /* 0x000fea0000800000 */
[----:B------:R-:W0:Y:S02]  /*44b0*/  LDS.64 R2, [R19+0x20] ;  /* 0x0000200013027984 */ /* 0x000e240000000a00 */
[----:B0-----:R-:W-:-:S06]  /*44c0*/  IMAD.WIDE R22, R7, 0x8, R2 ;  /* 0x0000000807167825 */ /* 0x001fcc00078e0202 */
[----:B------:R-:W2:Y:S01]  /*44d0*/  LD.E.64 R22, desc[UR28][R22.64] ;  /* 0x0000001c16167980 */ /* 0x000ea2000c101b00 */
[----:B------:R-:W-:-:S05]  /*44e0*/  IMAD.WIDE R24, R12, 0x8, R2 ;  /* 0x000000080c187825 */ /* 0x000fca00078e0202 */
        /* <DEDUP_REMOVED lines=14> */
[----:B------:R-:W-:Y:S05]  /*45d0*/  CALL.REL.NOINC `($__internal_4_$__cuda_sm3x_div_rn_noftz_f32_slowpath) ;  /* 0x0000003800fc7944 */ /* 0x000fea0003c00000 */
.L_x_881:
[----:B------:R-:W-:Y:S05]  /*45e0*/  BSYNC.RECONVERGENT B6 ;  /* 0x0000000000067941 */ /* 0x000fea0003800200 */
.L_x_880:
[----:B------:R-:W0:Y:S01]  /*45f0*/  S2UR UR19, SR_CgaCtaId ;  /* 0x00000000001379c3 */ /* 0x000e220000008800 */
[----:B------:R-:W-:Y:S02]  /*4600*/  UMOV UR18, 0x400 ;  /* 0x0000040000127882 */ /* 0x000fe40000000000 */
[----:B0-----:R-:W-:-:S06]  /*4610*/  ULEA UR18, UR19, UR18, 0x18 ;  /* 0x0000001213127291 */ /* 0x001fcc000f8ec0ff */
[----:B------:R-:W-:-:S05]  /*4620*/  IMAD.U32 R19, RZ, RZ, UR18 ;  /* 0x00000012ff137e24 */ /* 0x000fca000f8e00ff */
[----:B------:R-:W0:Y:S02]  /*4630*/  LDS.64 R2, [R19+0x28] ;  /* 0x0000280013027984 */ /* 0x000e240000000a00 */
[----:B0-----:R-:W-:-:S06]  /*4640*/  IMAD.WIDE R2, R7, 0x4, R2 ;  /* 0x0000000407027825 */ /* 0x001fcc00078e0202 */
[----:B------:R-:W2:Y:S02]  /*4650*/  LD.E R2, desc[UR28][R2.64] ;  /* 0x0000001c02027980 */ /* 0x000ea4000c101900 */
[----:B--2---:R-:W-:-:S04]  /*4660*/  FADD R18, R2, 1 ;  /* 0x3f80000002127421 */ /* 0x004fc80000000000 */
[----:B------:R-:W-:-:S07]  /*4670*/  FFMA R21, R18, -R0, R21 ;  /* 0x8000000012157223 */ /* 0x000fce0000000015 */
.L_x_875:
[----:B01----:R-:W-:Y:S05]  /*4680*/  BSYNC.RECONVERGENT B5 ;  /* 0x0000000000057941 */ /* 0x003fea0003800200 */
.L_x_874:
[----:B---3--:R-:W-:-:S05]  /*4690*/  IMAD.WIDE R14, R12, 0x4, R14 ;  /* 0x000000040c0e7825 */ /* 0x008fca00078e020e */
[----:B------:R0:W-:Y:S01]  /*46a0*/  ATOM.E.ADD.F32.FTZ.RN.STRONG.GPU P0, RZ, desc[UR28][R14.64], R21 ;  /* 0x800000150eff79a2 */ /* 0x0001e2000c10f31c */
[----:B------:R-:W-:Y:S04]  /*46b0*/  BSSY.RECONVERGENT B1, `(.L_x_882) ;  /* 0x0000015000017945 */ /* 0x000fe80003800200 */
[----:B0-----:R-:W-:Y:S05]  /*46c0*/  @P0 BRA `(.L_x_883) ;  /* 0x00000000004c0947 */ /* 0x001fea0003800000 */
[----:B------:R-:W0:Y:S02]  /*46d0*/  QSPC.E.S P0, RZ, [R14] ;  /* 0x000000000eff73aa */ /* 0x000e240000000500 */
[----:B0-----:R-:W-:Y:S05]  /*46e0*/  @!P0 BRA `(.L_x_884) ;  /* 0x0000000000188947 */ /* 0x001fea0003800000 */
[----:B------:R-:W-:-:S07]  /*46f0*/  MOV R14, R14 ;  /* 0x0000000e000e7202 */ /* 0x000fce0000000f00 */
.L_x_885:
[----:B------:R-:W0:Y:S02]  /*4700*/  LDS R2, [R14] ;  /* 0x000000000e027984 */ /* 0x000e240000000800 */
[----:B0-----:R-:W-:-:S05]  /*4710*/  FADD R3, R21, R2 ;  /* 0x0000000215037221 */ /* 0x001fca0000000000 */
[----:B------:R-:W0:Y:S02]  /*4720*/  ATOMS.CAST.SPIN P0, [R14], R2, R3 ;  /* 0x000000020e00758d */ /* 0x000e240001800003 */
[----:B0-----:R-:W-:Y:S05]  /*4730*/  @!P0 BRA `(.L_x_885) ;  /* 0xfffffffc00f08947 */ /* 0x001fea000383ffff */
[----:B------:R-:W-:Y:S05]  /*4740*/  BRA `(.L_x_883) ;  /* 0x00000000002c7947 */ /* 0x000fea0003800000 */
.L_x_884:
[----:B------:R-:W0:Y:S02]  /*4750*/  QSPC.E.D P0, RZ, [R14] ;  /* 0x000000000eff73aa */ /* 0x000e240000000700 */
[----:B0-----:R-:W-:Y:S05]  /*4760*/  @!P0 BRA `(.L_x_886) ;  /* 0x0000000000188947 */ /* 0x001fea0003800000 */
.L_x_887:
[----:B------:R-:W3:Y:S02]  /*4770*/  LD.E R2, [R14] ;  /* 0x000000000e027980 */ /* 0x000ee40000100900 */
[----:B---3--:R-:W-:-:S06]  /*4780*/  FADD R3, R21, R2 ;  /* 0x0000000215037221 */ /* 0x008fcc0000000000 */
[----:B------:R-:W3:Y:S02]  /*4790*/  ATOM.E.CAST.SPIN PT, R3, [R14], R2, R3 ;  /* 0x000000020e03738b */ /* 0x000ee400019e0103 */
[----:B---3--:R-:W-:-:S13]  /*47a0*/  ISETP.EQ.U32.AND P0, PT, R3, 0x1, PT ;  /* 0x000000010300780c */ /* 0x008fda0003f02070 */
[----:B------:R-:W-:Y:S05]  /*47b0*/  @!P0 BRA `(.L_x_887) ;  /* 0xfffffffc00ec8947 */ /* 0x000fea000383ffff */
[----:B------:R-:W-:Y:S05]  /*47c0*/  BRA `(.L_x_883) ;  /* 0x00000000000c7947 */ /* 0x000fea0003800000 */
.L_x_886:
[----:B------:R-:W3:Y:S02]  /*47d0*/  LD.E R0, desc[UR28][R14.64] ;  /* 0x0000001c0e007980 */ /* 0x000ee4000c101900 */
[----:B---3--:R-:W-:-:S05]  /*47e0*/  FADD R21, R21, R0 ;  /* 0x0000000015157221 */ /* 0x008fca0000000000 */
[----:B------:R0:W-:Y:S02]  /*47f0*/  ST.E desc[UR28][R14.64], R21 ;  /* 0x000000150e007985 */ /* 0x0001e4000c10191c */
.L_x_883:
[----:B------:R-:W-:Y:S05]  /*4800*/  BSYNC.RECONVERGENT B1 ;  /* 0x0000000000017941 */ /* 0x000fea0003800200 */
.L_x_882:
[----:B------:R-:W-:Y:S05]  /*4810*/  @!P4 BRA `(.L_x_888) ;  /* 0xfffffff400bcc947 */ /* 0x000fea000383ffff */
[----:B------:R-:W-:Y:S05]  /*4820*/  BSYNC B4 ;  /* 0x0000000000047941 */ /* 0x000fea0003800000 */
.L_x_873:
[----:B------:R3:W4:Y:S02]  /*4830*/  LDS R0, [R19+0x40] ;  /* 0x0000400013007984 */ /* 0x0007240000000800 */
.L_x_872:
[----:B01----:R-:W-:Y:S05]  /*4840*/  BSYNC B3 ;  /* 0x0000000000037941 */ /* 0x003fea0003800000 */
.L_x_871:
[----:B------:R-:W-:-:S04]  /*4850*/  IADD3 R5, PT, PT, R5, UR32, RZ ;  /* 0x0000002005057c10 */ /* 0x000fc8000fffe0ff */
[----:B----4-:R-:W-:-:S13]  /*4860*/  ISETP.GE.AND P0, PT, R5, R0, PT ;  /* 0x000000000500720c */ /* 0x010fda0003f06270 */
[----:B------:R-:W-:Y:S05]  /*4870*/  @!P0 BRA `(.L_x_889) ;  /* 0xfffffff400488947 */ /* 0x000fea000383ffff */
.L_x_870:
[----:B------:R-:W-:Y:S05]  /*4880*/  WARPSYNC.ALL ;  /* 0x0000000000007948 */ /* 0x000fea0003800000 */
[----:B------:R-:W-:Y:S06]  /*4890*/  BAR.SYNC.DEFER_BLOCKING 0x0 ;  /* 0x0000000000007b1d */ /* 0x000fec0000010000 */
[----:B------:R-:W-:Y:S04]  /*48a0*/  @!P2 LDS R0, [R19+0x3c] ;  /* 0x00003c001300a984 */ /* 0x000fe80000000800 */
[----:B------:R-:W4:Y:S04]  /*48b0*/  @!P2 LDS R3, [R19+0x40] ;  /* 0x000040001303a984 */ /* 0x000f280000000800 */
[----:B------:R-:W5:Y:S04]  /*48c0*/  @!P2 LDS R2, [R19+0x5fd0] ;  /* 0x005fd0001302a984 */ /* 0x000f680000000800 */
[----:B------:R-:W-:Y:S01]  /*48d0*/  @!P2 STS [R19+0x3c], RZ ;  /* 0x00003cff1300a388 */ /* 0x000fe20000000800 */
[----:B----4-:R-:W-:-:S02]  /*48e0*/  @!P2 IMAD.IADD R0, R0, 0x1, R3 ;  /* 0x000000010000a824 */ /* 0x010fc400078e0203 */
[----:B-----5:R-:W-:-:S03]  /*48f0*/  @!P2 VIADD R2, R2, 0xffffffff ;  /* 0xffffffff0202a836 */ /* 0x020fc60000000000 */
[----:B------:R-:W-:Y:S04]  /*4900*/  @!P2 STS [R19+0x40], R0 ;  /* 0x000040001300a388 */ /* 0x000fe80000000800 */
[----:B------:R-:W-:Y:S01]  /*4910*/  @!P2 STS [R19+0x5fd0], R2 ;  /* 0x005fd0021300a388 */ /* 0x000fe20000000800 */
[----:B------:R-:W-:Y:S06]  /*4920*/  BAR.SYNC.DEFER_BLOCKING 0x0 ;  /* 0x0000000000007b1d */ /* 0x000fec0000010000 */
[----:B------:R-:W4:Y:S02]  /*4930*/  LDS R3, [R19+0x5fd0] ;  /* 0x005fd00013037984 */ /* 0x000f240000000800 */
[----:B----4-:R-:W-:-:S13]  /*4940*/  ISETP.GT.AND P0, PT, R3, 0x1, PT ;  /* 0x000000010300780c */ /* 0x010fda0003f04270 */
[----:B------:R-:W-:Y:S05]  /*4950*/  @P0 BRA `(.L_x_890) ;  /* 0xfffffff000ec0947 */ /* 0x000fea000383ffff */
.L_x_869:
[----:B------:R-:W-:Y:S05]  /*4960*/  @P3 BRA `(.L_x_891) ;  /* 0x0000000000cc3947 */ /* 0x000fea0003800000 */
[----:B------:R-:W4:Y:S01]  /*4970*/  LDC.64 R2, c[0x0][0x380] ;  /* 0x0000e000ff027b82 */ /* 0x000f220000000a00 */
[----:B------:R-:W-:-:S07]  /*4980*/  MOV R5, R4 ;  /* 0x0000000400057202 */ /* 0x000fce0000000f00 */
.L_x_896:
[----:B------:R-:W5:Y:S01]  /*4990*/  LDS R0, [R19+0x4] ;  /* 0x0000040013007984 */ /* 0x000f620000000800 */
[----:B------:R-:W-:Y:S05]  /*49a0*/  YIELD ;  /* 0x0000000000007946 */ /* 0x000fea0003800000 */
[----:B------:R-:W-:Y:S01]  /*49b0*/  BSSY.RECONVERGENT B1, `(.L_x_892) ;  /* 0x0000014000017945 */ /* 0x000fe20003800200 */
[----:B-----5:R-:W-:-:S13]  /*49c0*/  ISETP.NE.AND P0, PT, R5, R0, PT ;  /* 0x000000000500720c */ /* 0x020fda0003f05270 */
[----:B0-----:R-:W-:Y:S05]  /*49d0*/  @!P0 BRA `(.L_x_893) ;  /* 0x0000000000448947 */ /* 0x001fea0003800000 */
[----:B------:R-:W5:Y:S01]  /*49e0*/  S2R R7, SR_CgaCtaId ;  /* 0x0000000000077919 */ /* 0x000f620000008800 */
[----:B------:R-:W-:-:S04]  /*49f0*/  MOV R0, 0x400 ;  /* 0x0000040000007802 */ /* 0x000fc80000000f00 */
[----:B-----5:R-:W-:-:S05]  /*4a00*/  LEA R0, R7, R0, 0x18 ;  /* 0x0000000007007211 */ /* 0x020fca00078ec0ff */
[----:B------:R-:W5:Y:S02]  /*4a10*/  LDS.64 R6, [R0+0x5f98] ;  /* 0x005f980000067984 */ /* 0x000f640000000a00 */
[----:B-----5:R-:W-:-:S06]  /*4a20*/  IMAD.WIDE R6, R5, 0x4, R6 ;  /* 0x0000000405067825 */ /* 0x020fcc00078e0206 */
[----:B------:R-:W5:Y:S02]  /*4a30*/  LD.E R6, desc[UR28][R6.64] ;  /* 0x0000001c06067980 */ /* 0x000f64000c101900 */
[----:B-----5:R-:W-:-:S13]  /*4a40*/  ISETP.NE.AND P0, PT, R6, RZ, PT ;  /* 0x000000ff0600720c */ /* 0x020fda0003f05270 */
[----:B------:R-:W-:Y:S05]  /*4a50*/  @!P0 BRA `(.L_x_893) ;  /* 0x0000000000248947 */ /* 0x000fea0003800000 */
[----:B------:R-:W5:Y:S04]  /*4a60*/  LDS.64 R6, [R0+0x5fa8] ;  /* 0x005fa80000067984 */ /* 0x000f680000000a00 */
[----:B------:R-:W0:Y:S01]  /*4a70*/  LDS.64 R12, [R0+0x28] ;  /* 0x00002800000c7984 */ /* 0x000e220000000a00 */
[----:B-----5:R-:W-:-:S04]  /*4a80*/  IMAD.WIDE R6, R5, 0x4, R6 ;  /* 0x0000000405067825 */ /* 0x020fc800078e0206 */
[C---:B0-----:R-:W-:Y:S02]  /*4a90*/  IMAD.WIDE R12, R5.reuse, 0x4, R12 ;  /* 0x00000004050c7825 */ /* 0x041fe400078e020c */
[----:B------:R-:W2:Y:S04]  /*4aa0*/  LD.E R6, desc[UR28][R6.64] ;  /* 0x0000001c06067980 */ /* 0x000ea8000c101900 */
[----:B------:R-:W2:Y:S01]  /*4ab0*/  LD.E R13, desc[UR28][R12.64] ;  /* 0x0000001c0c0d7980 */ /* 0x000ea2000c101900 */
[----:B----4-:R-:W-:-:S04]  /*4ac0*/  IMAD.WIDE R14, R5, 0x4, R2 ;  /* 0x00000004050e7825 */ /* 0x010fc800078e0202 */
[----:B--23--:R-:W-:-:S05]  /*4ad0*/  FADD R19, R6, -R13 ;  /* 0x8000000d06137221 */ /* 0x00cfca0000000000 */
[----:B------:R0:W-:Y:S02]  /*4ae0*/  REDG.E.ADD.F32.FTZ.RN.STRONG.GPU desc[UR28][R14.64], R19 ;  /* 0x000000130e0079a6 */ /* 0x0001e4000c12f31c */
.L_x_893:
[----:B01----:R-:W-:Y:S05]  /*4af0*/  BSYNC.RECONVERGENT B1 ;  /* 0x0000000000017941 */ /* 0x003fea0003800200 */
.L_x_892:
[----:B------:R-:W0:Y:S01]  /*4b00*/  S2UR UR19, SR_CgaCtaId ;  /* 0x00000000001379c3 */ /* 0x000e220000008800 */
[----:B------:R-:W-:Y:S02]  /*4b10*/  UMOV UR18, 0x400 ;  /* 0x0000040000127882 */ /* 0x000fe40000000000 */
[----:B0-----:R-:W-:-:S06]  /*4b20*/  ULEA UR18, UR19, UR18, 0x18 ;  /* 0x0000001213127291 */ /* 0x001fcc000f8ec0ff */
[----:B--23--:R-:W-:-:S05]  /*4b30*/  IMAD.U32 R19, RZ, RZ, UR18 ;  /* 0x00000012ff137e24 */ /* 0x00cfca000f8e00ff */
[----:B------:R-:W0:Y:S04]  /*4b40*/  LDS.64 R6, [R19+0x5fa0] ;  /* 0x005fa00013067984 */ /* 0x000e280000000a00 */
[----:B------:R-:W1:Y:S01]  /*4b50*/  LDS.64 R12, [R19+0x20] ;  /* 0x00002000130c7984 */ /* 0x000e620000000a00 */
[----:B0-----:R-:W-:-:S06]  /*4b60*/  IMAD.WIDE R6, R5, 0x8, R6 ;  /* 0x0000000805067825 */ /* 0x001fcc00078e0206 */
[----:B------:R-:W2:Y:S01]  /*4b70*/  LD.E.64 R6, desc[UR28][R6.64] ;  /* 0x0000001c06067980 */ /* 0x000ea2000c101b00 */
[----:B-1----:R-:W-:-:S05]  /*4b80*/  IMAD.WIDE R12, R5, 0x8, R12 ;  /* 0x00000008050c7825 */ /* 0x002fca00078e020c */
[----:B--2---:R-:W-:Y:S04]  /*4b90*/  ST.E.64 desc[UR28][R12.64], R6 ;  /* 0x000000060c007985 */ /* 0x004fe8000c101b1c */
[----:B------:R-:W0:Y:S02]  /*4ba0*/  LDS.64 R14, [R19+0x5f98] ;  /* 0x005f9800130e7984 */ /* 0x000e240000000a00 */
[----:B0-----:R-:W-:-:S06]  /*4bb0*/  IMAD.WIDE R14, R5, 0x4, R14 ;  /* 0x00000004050e7825 */ /* 0x001fcc00078e020e */
[----:B------:R-:W2:Y:S01]  /*4bc0*/  LD.E R14, desc[UR28][R14.64] ;  /* 0x0000001c0e0e7980 */ /* 0x000ea2000c101900 */
[----:B------:R-:W-:Y:S01]  /*4bd0*/  BSSY.RECONVERGENT B1, `(.L_x_894) ;  /* 0x0000009000017945 */ /* 0x000fe20003800200 */
[----:B--2---:R-:W-:-:S13]  /*4be0*/  ISETP.NE.AND P0, PT, R14, RZ, PT ;  /* 0x000000ff0e00720c */ /* 0x004fda0003f05270 */
[----:B------:R-:W-:Y:S05]  /*4bf0*/  @!P0 BRA `(.L_x_895) ;  /* 0x0000000000188947 */ /* 0x000fea0003800000 */
[----:B------:R-:W0:Y:S04]  /*4c00*/  LDS.64 R6, [R19+0x5fa8] ;  /* 0x005fa80013067984 */ /* 0x000e280000000a00 */
[----:B------:R-:W1:Y:S01]  /*4c10*/  LDS.64 R12, [R19+0x28] ;  /* 0x00002800130c7984 */ /* 0x000e620000000a00 */
[----:B0-----:R-:W-:-:S06]  /*4c20*/  IMAD.WIDE R6, R5, 0x4, R6 ;  /* 0x0000000405067825 */ /* 0x001fcc00078e0206 */
[----:B------:R-:W2:Y:S01]  /*4c30*/  LD.E R7, desc[UR28][R6.64] ;  /* 0x0000001c06077980 */ /* 0x000ea2000c101900 */
[----:B-1----:R-:W-:-:S05]  /*4c40*/  IMAD.WIDE R12, R5, 0x4, R12 ;  /* 0x00000004050c7825 */ /* 0x002fca00078e020c */
[----:B--2---:R0:W-:Y:S02]  /*4c50*/  ST.E desc[UR28][R12.64], R7 ;  /* 0x000000070c007985 */ /* 0x0041e4000c10191c */
.L_x_895:
[----:B------:R-:W-:Y:S05]  /*4c60*/  BSYNC.RECONVERGENT B1 ;  /* 0x0000000000017941 */ /* 0x000fea0003800200 */
.L_x_894:
[----:B------:R-:W-:-:S05]  /*4c70*/  VIADD R5, R5, UR32 ;  /* 0x0000002005057c36 */ /* 0x000fca0008000000 */
[----:B------:R-:W-:-:S13]  /*4c80*/  ISETP.GE.AND P0, PT, R5, UR21, PT ;  /* 0x0000001505007c0c */ /* 0x000fda000bf06270 */
[----:B------:R-:W-:Y:S05]  /*4c90*/  @!P0 BRA `(.L_x_896) ;  /* 0xfffffffc003c8947 */ /* 0x000fea000383ffff */
.L_x_891:
[----:B------:R-:W-:Y:S05]  /*4ca0*/  WARPSYNC.ALL ;  /* 0x0000000000007948 */ /* 0x000fea0003800000 */
[----:B------:R-:W-:Y:S06]  /*4cb0*/  BAR.SYNC.DEFER_BLOCKING 0x0 ;  /* 0x0000000000007b1d */ /* 0x000fec0000010000 */
[----:B------:R-:W-:Y:S05]  /*4cc0*/  BRA `(.L_x_770) ;  /* 0x00000034000c7947 */ /* 0x000fea0003800000 */
.L_x_769:
[----:B------:R-:W1:Y:S01]  /*4cd0*/  LDCU UR18, c[0x0][0x3a0] ;  /* 0x00007400ff1277ac */ /* 0x000e620008000800 */
[----:B0-----:R-:W-:Y:S01]  /*4ce0*/  IMAD.U32 R12, RZ, RZ, UR4 ;  /* 0x00000004ff0c7e24 */ /* 0x001fe2000f8e00ff */
[----:B------:R-:W-:Y:S01]  /*4cf0*/  MOV R14, UR6 ;  /* 0x00000006000e7c02 */ /* 0x000fe20008000f00 */
[----:B------:R-:W-:Y:S01]  /*4d00*/  IMAD.U32 R13, RZ, RZ, UR5 ;  /* 0x00000005ff0d7e24 */ /* 0x000fe2000f8e00ff */
[----:B------:R-:W-:Y:S01]  /*4d10*/  MOV R5, UR33 ;  /* 0x0000002100057c02 */ /* 0x000fe20008000f00 */
[----:B------:R-:W-:Y:S01]  /*4d20*/  IMAD.U32 R15, RZ, RZ, UR7 ;  /* 0x00000007ff0f7e24 */ /* 0x000fe2000f8e00ff */
[----:B------:R-:W-:Y:S01]  /*4d30*/  MOV R20, UR14 ;  /* 0x0000000e00147c02 */ /* 0x000fe20008000f00 */
[----:B------:R-:W-:Y:S01]  /*4d40*/  IMAD.U32 R23, RZ, RZ, UR34 ;  /* 0x00000022ff177e24 */ /* 0x000fe2000f8e00ff */
[----:B------:R-:W-:Y:S01]  /*4d50*/  @!P2 STS.64 [R19+0xbf28], R16 ;  /* 0x00bf28101300a388 */ /* 0x000fe20000000a00 */
[----:B--2---:R-:W-:Y:S01]  /*4d60*/  IMAD.U32 R2, RZ, RZ, UR8 ;  /* 0x00000008ff027e24 */ /* 0x004fe2000f8e00ff */
[----:B------:R-:W-:Y:S01]  /*4d70*/  MOV R3, UR9 ;  /* 0x0000000900037c02 */ /* 0x000fe20008000f00 */
[----:B------:R-:W-:Y:S01]  /*4d80*/  IMAD.U32 R6, RZ, RZ, UR10 ;  /* 0x0000000aff067e24 */ /* 0x000fe2000f8e00ff */
[----:B------:R0:W-:Y:S01]  /*4d90*/  @!P2 STS.128 [R19+0xbf50], R12 ;  /* 0x00bf500c1300a388 */ /* 0x0001e20000000c00 */
[----:B------:R-:W-:Y:S01]  /*4da0*/  IMAD.U32 R21, RZ, RZ, UR15 ;  /* 0x0000000fff157e24 */ /* 0x000fe2000f8e00ff */
[----:B------:R-:W-:Y:S01]  /*4db0*/  BSSY.RECONVERGENT B1, `(.L_x_897) ;  /* 0x0000054000017945 */ /* 0x000fe20003800200 */
[----:B------:R-:W-:Y:S01]  /*4dc0*/  IMAD.U32 R7, RZ, RZ, UR11 ;  /* 0x0000000bff077e24 */ /* 0x000fe2000f8e00ff */
[----:B------:R2:W-:Y:S01]  /*4dd0*/  @!P2 STS.128 [R19+0xbf30], R8 ;  /* 0x00bf30081300a388 */ /* 0x0005e20000000c00 */
[----:B-1----:R-:W-:-:S03]  /*4de0*/  ISETP.GE.AND P3, PT, R4, UR18, PT ;  /* 0x0000001204007c0c */ /* 0x002fc6000bf66270 */
[----:B------:R2:W-:Y:S01]  /*4df0*/  @!P2 STS.64 [R19+0xbf60], R20 ;  /* 0x00bf60141300a388 */ /* 0x0005e20000000a00 */
[----:B0-----:R-:W-:Y:S01]  /*4e00*/  @!P2 MOV R12, R2 ;  /* 0x00000002000ca202 */ /* 0x001fe20000000f00 */
[----:B------:R-:W-:Y:S01]  /*4e10*/  @!P2 IMAD.MOV.U32 R13, RZ, RZ, R5 ;  /* 0x000000ffff0da224 */ /* 0x000fe200078e0005 */
[----:B------:R-:W-:Y:S01]  /*4e20*/  @!P2 MOV R15, R23 ;  /* 0x00000017000fa202 */ /* 0x000fe20000000f00 */
[----:B------:R-:W-:-:S05]  /*4e30*/  @!P2 IMAD.MOV.U32 R14, RZ, RZ, R6 ;  /* 0x000000ffff0ea224 */ /* 0x000fca00078e0006 */
[----:B------:R2:W-:Y:S01]  /*4e40*/  @!P2 STS.128 [R19+0xbf40], R12 ;  /* 0x00bf400c1300a388 */ /* 0x0005e20000000c00 */
[----:B------:R-:W-:Y:S06]  /*4e50*/  BAR.SYNC.DEFER_BLOCKING 0x0 ;  /* 0x0000000000007b1d */ /* 0x000fec0000010000 */
[----:B------:R-:W-:Y:S05]  /*4e60*/  @P3 BRA `(.L_x_898) ;  /* 0x0000000400203947 */ /* 0x000fea0003800000 */
[----:B------:R-:W-:-:S07]  /*4e70*/  IMAD.MOV.U32 R0, RZ, RZ, R4 ;  /* 0x000000ffff007224 */ /* 0x000fce00078e0004 */
.L_x_902:
[----:B--2---:R-:W0:Y:S01]  /*4e80*/  LDS R19, [R19+0x10] ;  /* 0x0000100013137984 */ /* 0x004e220000000800 */
[----:B------:R-:W-:Y:S01]  /*4e90*/  BSSY.RECONVERGENT B2, `(.L_x_899) ;  /* 0x0000038000027945 */ /* 0x000fe20003800200 */
[----:B0-----:R-:W-:-:S13]  /*4ea0*/  ISETP.NE.AND P0, PT, R0, R19, PT ;  /* 0x000000130000720c */ /* 0x001fda0003f05270 */
[----:B-1----:R-:W-:Y:S05]  /*4eb0*/  @P0 BRA `(.L_x_900) ;  /* 0x0000000000880947 */ /* 0x002fea0003800000 */
[----:B------:R-:W0:Y:S01]  /*4ec0*/  S2UR UR19, SR_CgaCtaId ;  /* 0x00000000001379c3 */ /* 0x000e220000008800 */
[----:B------:R-:W-:Y:S01]  /*4ed0*/  UMOV UR18, 0x400 ;  /* 0x0000040000127882 */ /* 0x000fe20000000000 */
[----:B------:R-:W-:Y:S01]  /*4ee0*/  MOV R5, 0xffffffff ;  /* 0xffffffff00057802 */ /* 0x000fe20000000f00 */
[----:B0-----:R-:W-:-:S06]  /*4ef0*/  ULEA UR18, UR19, UR18, 0x18 ;  /* 0x0000001213127291 */ /* 0x001fcc000f8ec0ff */
[----:B------:R-:W-:-:S05]  /*4f00*/  IMAD.U32 R19, RZ, RZ, UR18 ;  /* 0x00000012ff137e24 */ /* 0x000fca000f8e00ff */
[----:B------:R-:W0:Y:S02]  /*4f10*/  LDS.64 R2, [R19+0xbf28] ;  /* 0x00bf280013027984 */ /* 0x000e240000000a00 */
[----:B0-----:R-:W-:-:S05]  /*4f20*/  IMAD.WIDE R6, R0, 0x4, R2 ;  /* 0x0000000400067825 */ /* 0x001fca00078e0202 */
[----:B------:R-:W-:Y:S04]  /*4f30*/  ST.E desc[UR28][R6.64], R5 ;  /* 0x0000000506007985 */ /* 0x000fe8000c10191c */
[----:B------:R-:W-:Y:S04]  /*4f40*/  LDS R13, [R19+0x14] ;  /* 0x00001400130d7984 */ /* 0x000fe80000000800 */
[----:B------:R-:W0:Y:S02]  /*4f50*/  LDS.64 R2, [R19+0x20] ;  /* 0x0000200013027984 */ /* 0x000e240000000a00 */
[----:B0-----:R-:W-:-:S02]  /*4f60*/  IMAD.WIDE R12, R13, 0x8, R2 ;  /* 0x000000080d0c7825 */ /* 0x001fc400078e0202 */
[----:B------:R-:W0:Y:S04]  /*4f70*/  LDS.64 R2, [R19+0xbf30] ;  /* 0x00bf300013027984 */ /* 0x000e280000000a00 */
[----:B------:R-:W2:Y:S01]  /*4f80*/  LD.E.64 R12, desc[UR28][R12.64] ;  /* 0x0000001c0c0c7980 */ /* 0x000ea2000c101b00 */
[----:B0-----:R-:W-:-:S04]  /*4f90*/  IMAD.WIDE R14, R0, 0x8, R2 ;  /* 0x00000008000e7825 */ /* 0x001fc800078e0202 */
[----:B------:R-:W-:Y:S01]  /*4fa0*/  IMAD.MOV.U32 R2, RZ, RZ, 0x1 ;  /* 0x00000001ff027424 */ /* 0x000fe200078e00ff */
[----:B--2---:R-:W-:Y:S04]  /*4fb0*/  ST.E.64 desc[UR28][R14.64], R12 ;  /* 0x0000000c0e007985 */ /* 0x004fe8000c101b1c */
[----:B------:R-:W0:Y:S02]  /*4fc0*/  LDS.64 R20, [R19+0xbf40] ;  /* 0x00bf400013147984 */ /* 0x000e240000000a00 */
[----:B0-----:R-:W-:-:S05]  /*4fd0*/  IMAD.WIDE R20, R0, 0x4, R20 ;  /* 0x0000000400147825 */ /* 0x001fca00078e0214 */
[----:B------:R-:W-:Y:S04]  /*4fe0*/  ST.E desc[UR28][R20.64], R2 ;  /* 0x0000000214007985 */ /* 0x000fe8000c10191c */
[----:B------:R-:W-:Y:S04]  /*4ff0*/  LDS.64 R6, [R19+0x18] ;  /* 0x0000180013067984 */ /* 0x000fe80000000a00 */
[----:B------:R-:W0:Y:S04]  /*5000*/  LDS.64 R24, [R19+0x10] ;  /* 0x0000100013187984 */ /* 0x000e280000000a00 */
[----:B------:R-:W1:Y:S01]  /*5010*/  LDS.64 R12, [R19+0xbf48] ;  /* 0x00bf4800130c7984 */ /* 0x000e620000000a00 */
[----:B0-----:R-:W-:-:S04]  /*5020*/  IMAD.WIDE R22, R25, 0x4, R6 ;  /* 0x0000000419167825 */ /* 0x001fc800078e0206 */
[----:B------:R-:W-:Y:S02]  /*5030*/  IMAD.WIDE R6, R24, 0x4, R6 ;  /* 0x0000000418067825 */ /* 0x000fe400078e0206 */
[----:B------:R-:W2:Y:S04]  /*5040*/  LD.E R22, desc[UR28][R22.64] ;  /* 0x0000001c16167980 */ /* 0x000ea8000c101900 */
[----:B------:R-:W3:Y:S01]  /*5050*/  LD.E R6, desc[UR28][R6.64] ;  /* 0x0000001c06067980 */ /* 0x000ee2000c101900 */
[----:B-1----:R-:W-:Y:S01]  /*5060*/  IMAD.WIDE R12, R0, 0x4, R12 ;  /* 0x00000004000c7825 */ /* 0x002fe200078e020c */
[----:B--2---:R-:W-:-:S05]  /*5070*/  LOP3.LUT R3, RZ, R22, RZ, 0x33, !PT ;  /* 0x00000016ff037212 */ /* 0x004fca00078e33ff */
[----:B---3--:R-:W-:-:S05]  /*5080*/  IMAD.IADD R3, R6, 0x1, R3 ;  /* 0x0000000106037824 */ /* 0x008fca00078e0203 */
[----:B------:R-:W-:Y:S04]  /*5090*/  ST.E desc[UR28][R12.64], R3 ;  /* 0x000000030c007985 */ /* 0x000fe8000c10191c */
[----:B------:R-:W0:Y:S02]  /*50a0*/  LDS.64 R14, [R19+0xbf50] ;  /* 0x00bf5000130e7984 */ /* 0x000e240000000a00 */
[----:B0-----:R-:W-:-:S05]  /*50b0*/  IMAD.WIDE R14, R0, 0x4, R14 ;  /* 0x00000004000e7825 */ /* 0x001fca00078e020e */
[----:B------:R0:W-:Y:S01]  /*50c0*/  ST.E desc[UR28][R14.64], R2 ;  /* 0x000000020e007985 */ /* 0x0001e2000c10191c */
[----:B------:R-:W-:Y:S05]  /*50d0*/  BRA `(.L_x_901) ;  /* 0x00000000004c7947 */ /* 0x000fea0003800000 */
.L_x_900:
[----:B------:R-:W0:Y:S01]  /*50e0*/  S2UR UR19, SR_CgaCtaId ;  /* 0x00000000001379c3 */ /* 0x000e220000008800 */
[----:B------:R-:W-:Y:S02]  /*50f0*/  UMOV UR18, 0x400 ;  /* 0x0000040000127882 */ /* 0x000fe40000000000 */
[----:B0-----:R-:W-:-:S06]  /*5100*/  ULEA UR18, UR19, UR18, 0x18 ;  /* 0x0000001213127291 */ /* 0x001fcc000f8ec0ff */
[----:B------:R-:W-:-:S05]  /*5110*/  MOV R19, UR18 ;  /* 0x0000001200137c02 */ /* 0x000fca0008000f00 */
[----:B------:R-:W0:Y:S02]  /*5120*/  LDS.64 R2, [R19+0xbf28] ;  /* 0x00bf280013027984 */ /* 0x000e240000000a00 */
[----:B0-----:R-:W-:-:S05]  /*5130*/  IMAD.WIDE R2, R0, 0x4, R2 ;  /* 0x0000000400027825 */ /* 0x001fca00078e0202 */
[----:B------:R-:W-:Y:S04]  /*5140*/  ST.E desc[UR28][R2.64], RZ ;  /* 0x000000ff02007985 */ /* 0x000fe8000c10191c */
[----:B------:R-:W0:Y:S02]  /*5150*/  LDS.64 R6, [R19+0xbf30] ;  /* 0x00bf300013067984 */ /* 0x000e240000000a00 */
[----:B0-----:R-:W-:-:S05]  /*5160*/  IMAD.WIDE R6, R0, 0x8, R6 ;  /* 0x0000000800067825 */ /* 0x001fca00078e0206 */
[----:B------:R-:W-:Y:S04]  /*5170*/  ST.E.64 desc[UR28][R6.64], RZ ;  /* 0x000000ff06007985 */ /* 0x000fe8000c101b1c */
[----:B------:R-:W0:Y:S02]  /*5180*/  LDS.64 R12, [R19+0xbf40] ;  /* 0x00bf4000130c7984 */ /* 0x000e240000000a00 */
[----:B0-----:R-:W-:-:S05]  /*5190*/  IMAD.WIDE R12, R0, 0x4, R12 ;  /* 0x00000004000c7825 */ /* 0x001fca00078e020c */
[----:B------:R-:W-:Y:S04]  /*51a0*/  ST.E desc[UR28][R12.64], RZ ;  /* 0x000000ff0c007985 */ /* 0x000fe8000c10191c */
[----:B------:R-:W0:Y:S02]  /*51b0*/  LDS.64 R14, [R19+0xbf48] ;  /* 0x00bf4800130e7984 */ /* 0x000e240000000a00 */
[----:B0-----:R-:W-:-:S05]  /*51c0*/  IMAD.WIDE R14, R0, 0x4, R14 ;  /* 0x00000004000e7825 */ /* 0x001fca00078e020e */
[----:B------:R-:W-:Y:S04]  /*51d0*/  ST.E desc[UR28][R14.64], RZ ;  /* 0x000000ff0e007985 */ /* 0x000fe8000c10191c */
[----:B------:R-:W0:Y:S02]  /*51e0*/  LDS.64 R20, [R19+0xbf50] ;  /* 0x00bf500013147984 */ /* 0x000e240000000a00 */
[----:B0-----:R-:W-:-:S05]  /*51f0*/  IMAD.WIDE R20, R0, 0x4, R20 ;  /* 0x0000000400147825 */ /* 0x001fca00078e0214 */
[----:B------:R1:W-:Y:S02]  /*5200*/  ST.E desc[UR28][R20.64], RZ ;  /* 0x000000ff14007985 */ /* 0x0003e4000c10191c */
.L_x_901:
[----:B------:R-:W-:Y:S05]  /*5210*/  BSYNC.RECONVERGENT B2 ;  /* 0x0000000000027941 */ /* 0x000fea0003800200 */
.L_x_899:
[----:B0-----:R-:W0:Y:S01]  /*5220*/  LDS.64 R2, [R19+0xbf38] ;  /* 0x00bf380013027984 */ /* 0x001e220000000a00 */
[----:B------:R-:W2:Y:S01]  /*5230*/  LDCU UR18, c[0x0][0x3a0] ;  /* 0x00007400ff1277ac */ /* 0x000ea20008000800 */
[----:B0-----:R-:W-:-:S05]  /*5240*/  IMAD.WIDE R2, R0, 0x4, R2 ;  /* 0x0000000400027825 */ /* 0x001fca00078e0202 */
[----:B------:R-:W-:Y:S04]  /*5250*/  ST.E desc[UR28][R2.64], RZ ;  /* 0x000000ff02007985 */ /* 0x000fe8000c10191c */
[----:B------:R-:W0:Y:S02]  /*5260*/  LDS.64 R6, [R19+0xbf60] ;  /* 0x00bf600013067984 */ /* 0x000e240000000a00 */
[----:B0-----:R-:W-:-:S05]  /*5270*/  IMAD.WIDE R6, R0, 0x4, R6 ;  /* 0x0000000400067825 */ /* 0x001fca00078e0206 */
[----:B------:R-:W-:Y:S04]  /*5280*/  ST.E desc[UR28][R6.64], RZ ;  /* 0x000000ff06007985 */ /* 0x000fe8000c10191c */
[----:B------:R-:W0:Y:S02]  /*5290*/  LDS.64 R12, [R19+0xbf58] ;  /* 0x00bf5800130c7984 */ /* 0x000e240000000a00 */
[----:B0-----:R-:W-:-:S04]  /*52a0*/  IMAD.WIDE R12, R0, 0x4, R12 ;  /* 0x00000004000c7825 */ /* 0x001fc800078e020c */
[----:B------:R-:W-:Y:S01]  /*52b0*/  VIADD R0, R0, UR32 ;  /* 0x0000002000007c36 */ /* 0x000fe20008000000 */
[----:B------:R0:W-:Y:S04]  /*52c0*/  ST.E desc[UR28][R12.64], RZ ;  /* 0x000000ff0c007985 */ /* 0x0001e8000c10191c */
[----:B--2---:R-:W-:-:S13]  /*52d0*/  ISETP.GE.AND P0, PT, R0, UR18, PT ;  /* 0x0000001200007c0c */ /* 0x004fda000bf06270 */
[----:B0-----:R-:W-:Y:S05]  /*52e0*/  @!P0 BRA `(.L_x_902) ;  /* 0xfffffff800e48947 */ /* 0x001fea000383ffff */
.L_x_898:
[----:B------:R-:W-:Y:S05]  /*52f0*/  BSYNC.RECONVERGENT B1 ;  /* 0x0000000000017941 */ /* 0x000fea0003800200 */
.L_x_897:
[----:B------:R-:W-:Y:S04]  /*5300*/  BSSY.RECONVERGENT B1, `(.L_x_903) ;  /* 0x0000008000017945 */ /* 0x000fe80003800200 */
[----:B------:R-:W-:Y:S05]  /*5310*/  @P2 BRA `(.L_x_904) ;  /* 0x0000000000182947 */ /* 0x000fea0003800000 */
[----:B------:R-:W-:Y:S04]  /*5320*/  LDS R5, [R19+0x10] ;  /* 0x0000100013057984 */ /* 0x000fe80000000800 */
[----:B------:R-:W0:Y:S02]  /*5330*/  LDS.64 R2, [R19+0x18] ;  /* 0x0000180013027984 */ /* 0x000e240000000a00 */
[----:B0-----:R-:W-:-:S06]  /*5340*/  IMAD.WIDE R2, R5, 0x4, R2 ;  /* 0x0000000405027825 */ /* 0x001fcc00078e0202 */
[----:B------:R-:W3:Y:S04]  /*5350*/  LD.E R2, desc[UR28][R2.64] ;  /* 0x0000001c02027980 */ /* 0x000ee8000c101900 */
[----:B------:R0:W-:Y:S04]  /*5360*/  STS.U8 [R19+0xbf6c], RZ ;  /* 0x00bf6cff13007388 */ /* 0x0001e80000000000 */
[----:B---3--:R0:W-:Y:S02]  /*5370*/  STS [R19+0xbf68], R2 ;  /* 0x00bf680213007388 */ /* 0x0081e40000000800 */
.L_x_904:
[----:B------:R-:W-:Y:S05]  /*5380*/  BSYNC.RECONVERGENT B1 ;  /* 0x0000000000017941 */ /* 0x000fea0003800200 */
.L_x_903:
[----:B------:R-:W-:Y:S06]  /*5390*/  BAR.SYNC.DEFER_BLOCKING 0x0 ;  /* 0x0000000000007b1d */ /* 0x000fec0000010000 */
[----:B------:R-:W3:Y:S02]  /*53a0*/  LDS.U8 R0, [R19+0xbf6c] ;  /* 0x00bf6c0013007984 */ /* 0x000ee40000000000 */
[----:B---3--:R-:W-:-:S13]  /*53b0*/  ISETP.NE.AND P0, PT, R0, RZ, PT ;  /* 0x000000ff0000720c */ /* 0x008fda0003f05270 */
[----:B------:R-:W-:Y:S05]  /*53c0*/  @P0 BRA `(.L_x_905) ;  /* 0x0000000c009c0947 */ /* 0x000fea0003800000 */
.L_x_935:
[----:B---3--:R-:W3:Y:S08]  /*53d0*/  S2UR UR19, SR_CgaCtaId ;  /* 0x00000000001379c3 */ /* 0x008ef00000008800 */
[----:B------:R-:W-:Y:S01]  /*53e0*/  BAR.SYNC.DEFER_BLOCKING 0x0 ;  /* 0x0000000000007b1d */ /* 0x000fe20000010000 */
[----:B------:R-:W-:Y:S01]  /*53f0*/  ISETP.GE.AND P0, PT, R4, UR17, PT ;  /* 0x0000001104007c0c */ /* 0x000fe2000bf06270 */
[----:B0-----:R-:W-:-:S04]  /*5400*/  IMAD.MOV.U32 R2, RZ, RZ, 0x1 ;  /* 0x00000001ff027424 */ /* 0x001fc800078e00ff */
[----:B------:R-:W-:Y:S02]  /*5410*/  UMOV UR18, 0x400 ;  /* 0x0000040000127882 */ /* 0x000fe40000000000 */
[----:B---3--:R-:W-:-:S06]  /*5420*/  ULEA UR18, UR19, UR18, 0x18 ;  /* 0x0000001213127291 */ /* 0x008fcc000f8ec0ff */
[----:B------:R-:W-:-:S05]  /*5430*/  MOV R0, UR18 ;  /* 0x0000001200007c02 */ /* 0x000fca0008000f00 */
[----:B------:R0:W-:Y:S01]  /*5440*/  STS.U8 [R0+0xbf6c], R2 ;  /* 0x00bf6c0200007388 */ /* 0x0001e20000000000 */
[----:B------:R-:W-:Y:S06]  /*5450*/  BAR.SYNC.DEFER_BLOCKING 0x0 ;  /* 0x0000000000007b1d */ /* 0x000fec0000010000 */
[----:B------:R-:W-:Y:S05]  /*5460*/  @P0 BRA `(.L_x_906) ;  /* 0x0000000800380947 */ /* 0x000fea0003800000 */
[----:B0-----:R-:W-:-:S07]  /*5470*/  IMAD.MOV.U32 R2, RZ, RZ, R4 ;  /* 0x000000ffff027224 */ /* 0x001fce00078e0004 */
.L_x_924:
[----:B0123--:R-:W0:Y:S01]  /*5480*/  LDC.64 R6, c[0x0][0x390] ;  /* 0x0000e400ff067b82 */ /* 0x00fe220000000a00 */
[----:B--2---:R-:W2:Y:S01]  /*5490*/  LDS.64 R12, [R0+0xbf50] ;  /* 0x00bf5000000c7984 */ /* 0x004ea20000000a00 */
[----:B0-----:R-:W-:-:S05]  /*54a0*/  IMAD.WIDE R6, R2, 0x4, R6 ;  /* 0x0000000402067825 */ /* 0x001fca00078e0206 */
[----:B------:R-:W2:Y:S02]  /*54b0*/  LDG.E.CONSTANT R5, desc[UR28][R6.64] ;  /* 0x0000001c06057981 */ /* 0x000ea4000c1e9900 */
[----:B--2---:R-:W-:-:S06]  /*54c0*/  IMAD.WIDE R12, R5, 0x4, R12 ;  /* 0x00000004050c7825 */ /* 0x004fcc00078e020c */
[----:B------:R-:W2:Y:S01]  /*54d0*/  LD.E R12, desc[UR28][R12.64] ;  /* 0x0000001c0c0c7980 */ /* 0x000ea2000c101900 */
[----:B------:R-:W-:Y:S05]  /*54e0*/  YIELD ;  /* 0x0000000000007946 */ /* 0x000fea0003800000 */
[----:B------:R-:W-:Y:S01]  /*54f0*/  BSSY.RECONVERGENT B1, `(.L_x_907) ;  /* 0x0000082000017945 */ /* 0x000fe20003800200 */
[----:B--2---:R-:W-:-:S13]  /*5500*/  ISETP.NE.AND P0, PT, R12, RZ, PT ;  /* 0x000000ff0c00720c */ /* 0x004fda0003f05270 */
[----:B------:R-:W-:Y:S05]  /*5510*/  @!P0 BRA `(.L_x_908) ;  /* 0x0000000400fc8947 */ /* 0x000fea0003800000 */
[----:B------:R-:W0:Y:S02]  /*5520*/  LDC.64 R14, c[0x0][0x398] ;  /* 0x0000e600ff0e7b82 */ /* 0x000e240000000a00 */
[----:B0-----:R-:W-:-:S05]  /*5530*/  IMAD.WIDE R14, R2, 0x4, R14 ;  /* 0x00000004020e7825 */ /* 0x001fca00078e020e */
[----:B------:R-:W2:Y:S01]  /*5540*/  LDG.E.CONSTANT R3, desc[UR28][R14.64] ;  /* 0x0000001c0e037981 */ /* 0x000ea2000c1e9900 */
[----:B------:R-:W0:Y:S01]  /*5550*/  S2UR UR19, SR_CgaCtaId ;  /* 0x00000000001379c3 */ /* 0x000e220000008800 */
[----:B------:R-:W-:Y:S02]  /*5560*/  UMOV UR18, 0x400 ;  /* 0x0000040000127882 */ /* 0x000fe40000000000 */
[----:B0-----:R-:W-:-:S06]  /*5570*/  ULEA UR18, UR19, UR18, 0x18 ;  /* 0x0000001213127291 */ /* 0x001fcc000f8ec0ff */
[----:B------:R-:W-:-:S05]  /*5580*/  IMAD.U32 R0, RZ, RZ, UR18 ;  /* 0x00000012ff007e24 */ /* 0x000fca000f8e00ff */
[----:B------:R-:W1:Y:S04]  /*5590*/  LDS.64 R6, [R0+0x18] ;  /* 0x0000180000067984 */ /* 0x000e680000000a00 */
[----:B------:R-:W0:Y:S01]  /*55a0*/  LDS.64 R12, [R0+0xbf48] ;  /* 0x00bf4800000c7984 */ /* 0x000e220000000a00 */
[----:B-1----:R-:W-:-:S04]  /*55b0*/  IMAD.WIDE R20, R5, 0x4, R6 ;  /* 0x0000000405147825 */ /* 0x002fc800078e0206 */
[--C-:B0-----:R-:W-:Y:S02]  /*55c0*/  IMAD.WIDE R18, R5, 0x4, R12.reuse ;  /* 0x0000000405127825 */ /* 0x101fe400078e020c */
[----:B------:R-:W3:Y:S04]  /*55d0*/  LD.E R20, desc[UR28][R20.64] ;  /* 0x0000001c14147980 */ /* 0x000ee8000c101900 */
[----:B------:R-:W4:Y:S01]  /*55e0*/  LD.E R18, desc[UR28][R18.64] ;  /* 0x0000001c12127980 */ /* 0x000f22000c101900 */
[----:B--2---:R-:W-:-:S04]  /*55f0*/  IMAD.WIDE R12, R3, 0x4, R12 ;  /* 0x00000004030c7825 */ /* 0x004fc800078e020c */
[----:B------:R-:W-:Y:S02]  /*5600*/  IMAD.WIDE R14, R3, 0x4, R6 ;  /* 0x00000004030e7825 */ /* 0x000fe400078e0206 */
[----:B------:R-:W4:Y:S04]  /*5610*/  LD.E R13, desc[UR28][R12.64] ;  /* 0x0000001c0c0d7980 */ /* 0x000f28000c101900 */
[----:B------:R-:W2:Y:S01]  /*5620*/  LD.E R6, desc[UR28][R14.64] ;  /* 0x0000001c0e067980 */ /* 0x000ea2000c101900 */
[----:B---3--:R-:W-:-:S04]  /*5630*/  LOP3.LUT R7, RZ, R20, RZ, 0x33, !PT ;  /* 0x00000014ff077212 */ /* 0x008fc800078e33ff */
[----:B----4-:R-:W-:-:S04]  /*5640*/  IADD3 R7, PT, PT, R7, R18, -R13 ;  /* 0x0000001207077210 */ /* 0x010fc80007ffe80d */
[----:B--2---:R-:W-:-:S04]  /*5650*/  IADD3 R6, PT, PT, R6, R7, RZ ;  /* 0x0000000706067210 */ /* 0x004fc80007ffe0ff */
[----:B------:R-:W-:-:S13]  /*5660*/  ISETP.GE.AND P0, PT, R6, 0x1, PT ;  /* 0x000000010600780c */ /* 0x000fda0003f06270 */
[----:B------:R-:W-:Y:S05]  /*5670*/  @!P0 BRA `(.L_x_909) ;  /* 0x0000000000ac8947 */ /* 0x000fea0003800000 */
        /* <DEDUP_REMOVED lines=9> */
[----:B------:R-:W-:-:S05]  /*5710*/  IMAD.MOV.U32 R12, RZ, RZ, R14 ;  /* 0x000000ffff0c7224 */ /* 0x000fca00078e000e */
[----:B------:R-:W-:-:S07]  /*5720*/  MOV R5, R12 ;  /* 0x0000000c00057202 */ /* 0x000fce0000000f00 */
.L_x_913:
[----:B------:R-:W0:Y:S02]  /*5730*/  LDS.64 R12, [R5] ;  /* 0x00000000050c7984 */ /* 0x000e240000000a00 */
[----:B0-----:R-:W-:-:S05]  /*5740*/  IADD3 R14, P0, PT, R18, R12, RZ ;  /* 0x0000000c120e7210 */ /* 0x001fca0007f1e0ff */
[----:B------:R-:W-:-:S07]  /*5750*/  IMAD.X R15, R19, 0x1, R13, P0 ;  /* 0x00000001130f7824 */ /* 0x000fce00000e060d */
[----:B------:R-:W0:Y:S02]  /*5760*/  ATOMS.CAST.SPIN.64 P0, [R5], R12, R14 ;  /* 0x0000000c0500758d */ /* 0x000e24000180040e */
[----:B0-----:R-:W-:Y:S05]  /*5770*/  @!P0 BRA `(.L_x_913) ;  /* 0xfffffffc00ec8947 */ /* 0x001fea000383ffff */
[----:B------:R-:W-:Y:S05]  /*5780*/  BRA `(.L_x_911) ;  /* 0x0000000000107947 */ /* 0x000fea0003800000 */
.L_x_912:
[----:B------:R-:W2:Y:S02]  /*5790*/  LD.E.64 R12, desc[UR28][R14.64] ;  /* 0x0000001c0e0c7980 */ /* 0x000ea4000c101b00 */
[----:B--2---:R-:W-:-:S04]  /*57a0*/  IADD3 R12, P0, PT, R18, R12, RZ ;  /* 0x0000000c120c7210 */ /* 0x004fc80007f1e0ff */
[----:B------:R-:W-:-:S05]  /*57b0*/  IADD3.X R13, PT, PT, R19, R13, RZ, P0, !PT ;  /* 0x0000000d130d7210 */ /* 0x000fca00007fe4ff */
[----:B------:R0:W-:Y:S04]  /*57c0*/  ST.E.64 desc[UR28][R14.64], R12 ;  /* 0x0000000c0e007985 */ /* 0x0001e8000c101b1c */
.L_x_911:
[----:B------:R-:W-:Y:S05]  /*57d0*/  BSYNC.RECONVERGENT B2 ;  /* 0x0000000000027941 */ /* 0x000fea0003800200 */
.L_x_910:
[----:B0-----:R-:W0:Y:S01]  /*57e0*/  LDS.64 R12, [R0+0xbf40] ;  /* 0x00bf4000000c7984 */ /* 0x001e220000000a00 */
[----:B------:R-:W-:Y:S02]  /*57f0*/  IMAD.MOV.U32 R5, RZ, RZ, 0x1 ;  /* 0x00000001ff057424 */ /* 0x000fe400078e00ff */
[----:B0-----:R-:W-:-:S05]  /*5800*/  IMAD.WIDE R12, R3, 0x4, R12 ;  /* 0x00000004030c7825 */ /* 0x001fca00078e020c */
[----:B------:R-:W-:Y:S04]  /*5810*/  ST.E desc[UR28][R12.64], R5 ;  /* 0x000000050c007985 */ /* 0x000fe8000c10191c */
[----:B------:R-:W0:Y:S02]  /*5820*/  LDS.64 R14, [R0+0xbf48] ;  /* 0x00bf4800000e7984 */ /* 0x000e240000000a00 */
[----:B0-----:R-:W-:-:S05]  /*5830*/  IMAD.WIDE R14, R3, 0x4, R14 ;  /* 0x00000004030e7825 */ /* 0x001fca00078e020e */
[----:B------:R0:W-:Y:S04]  /*5840*/  ATOM.E.MAX.S32.STRONG.GPU PT, RZ, desc[UR28][R14.64], R6 ;  /* 0x800000060eff798a */ /* 0x0001e800091ef31c */
[----:B------:R-:W1:Y:S02]  /*5850*/  LDS.64 R18, [R0+0xbf28] ;  /* 0x00bf280000127984 */ /* 0x000e640000000a00 */
[----:B-1----:R-:W-:-:S05]  /*5860*/  IMAD.WIDE R18, R3, 0x4, R18 ;  /* 0x0000000403127825 */ /* 0x002fca00078e0212 */
[----:B------:R-:W2:Y:S01]  /*5870*/  LD.E R7, desc[UR28][R18.64] ;  /* 0x0000001c12077980 */ /* 0x000ea2000c101900 */
[----:B------:R-:W-:Y:S01]  /*5880*/  BSSY.RECONVERGENT B2, `(.L_x_914) ;  /* 0x0000009000027945 */ /* 0x000fe20003800200 */
[----:B--2---:R-:W-:-:S13]  /*5890*/  ISETP.NE.AND P0, PT, R7, RZ, PT ;  /* 0x000000ff0700720c */ /* 0x004fda0003f05270 */
[----:B0-----:R-:W-:Y:S05]  /*58a0*/  @P0 BRA `(.L_x_915) ;  /* 0x0000000000180947 */ /* 0x001fea0003800000 */
[----:B------:R-:W-:-:S05]  /*58b0*/  IMAD.MOV.U32 R13, RZ, RZ, -0x1 ;  /* 0xffffffffff0d7424 */ /* 0x000fca00078e00ff */
[----:B------:R-:W-:Y:S04]  /*58c0*/  ST.E desc[UR28][R18.64], R13 ;  /* 0x0000000d12007985 */ /* 0x000fe8000c10191c */
[----:B------:R-:W0:Y:S04]  /*58d0*/  LDS.64 R6, [R0+0xbf58] ;  /* 0x00bf580000067984 */ /* 0x000e280000000a00 */
[----:B------:R1:W-:Y:S01]  /*58e0*/  STS.U8 [R0+0xbf6c], RZ ;  /* 0x00bf6cff00007388 */ /* 0x0003e20000000000 */
[----:B0-----:R-:W-:-:S05]  /*58f0*/  IMAD.WIDE R6, R3, 0x4, R6 ;  /* 0x0000000403067825 */ /* 0x001fca00078e0206 */
[----:B------:R1:W-:Y:S02]  /*5900*/  ST.E desc[UR28][R6.64], R5 ;  /* 0x0000000506007985 */ /* 0x0003e4000c10191c */
.L_x_915:
[----:B------:R-:W-:Y:S05]  /*5910*/  BSYNC.RECONVERGENT B2 ;  /* 0x0000000000027941 */ /* 0x000fea0003800200 */
.L_x_914:
[----:B------:R-:W-:Y:S05]  /*5920*/  BRA `(.L_x_908) ;  /* 0x0000000000f87947 */ /* 0x000fea0003800000 */
.L_x_909:
[----:B------:R0:W1:Y:S01]  /*5930*/  LDS.64 R12, [R0+0xbf28] ;  /* 0x00bf2800000c7984 */ /* 0x0000620000000a00 */
[----:B------:R-:W-:-:S13]  /*5940*/  ISETP.NE.AND P0, PT, R6, RZ, PT ;  /* 0x000000ff0600720c */ /* 0x000fda0003f05270 */
[----:B0-----:R-:W-:Y:S05]  /*5950*/  @P0 BRA `(.L_x_916) ;  /* 0x0000000000880947 */ /* 0x001fea0003800000 */
[----:B-1----:R-:W-:Y:S01]  /*5960*/  IMAD.WIDE R12, R3, 0x4, R12 ;  /* 0x00000004030c7825 */ /* 0x002fe200078e020c */
[----:B------:R-:W-:-:S05]  /*5970*/  MOV R7, 0xffffffff ;  /* 0xffffffff00077802 */ /* 0x000fca0000000f00 */
[----:B------:R-:W2:Y:S02]  /*5980*/  ATOM.E.EXCH.STRONG.GPU PT, R12, desc[UR28][R12.64], R7 ;  /* 0x800000070c0c798a */ /* 0x000ea4000c1ef11c */
[----:B--2---:R-:W-:-:S13]  /*5990*/  ISETP.NE.AND P0, PT, R12, RZ, PT ;  /* 0x000000ff0c00720c */ /* 0x004fda0003f05270 */
[----:B------:R-:W-:Y:S05]  /*59a0*/  @P0 BRA `(.L_x_917) ;  /* 0x0000000000700947 */ /* 0x000fea0003800000 */
        /* <DEDUP_REMOVED lines=11> */
.L_x_921:
[----:B------:R-:W0:Y:S02]  /*5a60*/  LDS.64 R12, [R5] ;  /* 0x00000000050c7984 */ /* 0x000e240000000a00 */
[----:B0-----:R-:W-:-:S05]  /*5a70*/  IADD3 R14, P0, PT, R6, R12, RZ ;  /* 0x0000000c060e7210 */ /* 0x001fca0007f1e0ff */
[----:B------:R-:W-:-:S07]  /*5a80*/  IMAD.X R15, R7, 0x1, R13, P0 ;  /* 0x00000001070f7824 */ /* 0x000fce00000e060d */
[----:B------:R-:W0:Y:S02]  /*5a90*/  ATOMS.CAST.SPIN.64 P0, [R5], R12, R14 ;  /* 0x0000000c0500758d */ /* 0x000e24000180040e */
[----:B0-----:R-:W-:Y:S05]  /*5aa0*/  @!P0 BRA `(.L_x_921) ;  /* 0xfffffffc00ec8947 */ /* 0x001fea000383ffff */
[----:B------:R-:W-:Y:S05]  /*5ab0*/  BRA `(.L_x_919) ;  /* 0x0000000000107947 */ /* 0x000fea0003800000 */
.L_x_920:
[----:B------:R-:W2:Y:S02]  /*5ac0*/  LD.E.64 R12, desc[UR28][R14.64] ;  /* 0x0000001c0e0c7980 */ /* 0x000ea4000c101b00 */
[----:B--2---:R-:W-:-:S04]  /*5ad0*/  IADD3 R6, P0, PT, R6, R12, RZ ;  /* 0x0000000c06067210 */ /* 0x004fc80007f1e0ff */
[----:B------:R-:W-:-:S05]  /*5ae0*/  IADD3.X R7, PT, PT, R7, R13, RZ, P0, !PT ;  /* 0x0000000d07077210 */ /* 0x000fca00007fe4ff */
[----:B------:R0:W-:Y:S04]  /*5af0*/  ST.E.64 desc[UR28][R14.64], R6 ;  /* 0x000000060e007985 */ /* 0x0001e8000c101b1c */
.L_x_919:
[----:B------:R-:W-:Y:S05]  /*5b00*/  BSYNC.RECONVERGENT B2 ;  /* 0x0000000000027941 */ /* 0x000fea0003800200 */
.L_x_918:
[----:B0-----:R-:W0:Y:S01]  /*5b10*/  LDS.64 R6, [R0+0xbf58] ;  /* 0x00bf580000067984 */ /* 0x001e220000000a00 */
[----:B------:R-:W-:-:S03]  /*5b20*/  IMAD.MOV.U32 R5, RZ, RZ, 0x1 ;  /* 0x00000001ff057424 */ /* 0x000fc600078e00ff */
[----:B------:R2:W-:Y:S01]  /*5b30*/  STS.U8 [R0+0xbf6c], RZ ;  /* 0x00bf6cff00007388 */ /* 0x0005e20000000000 */
[----:B0-----:R-:W-:-:S05]  /*5b40*/  IMAD.WIDE R6, R3, 0x4, R6 ;  /* 0x0000000403067825 */ /* 0x001fca00078e0206 */
[----:B------:R2:W-:Y:S01]  /*5b50*/  ST.E desc[UR28][R6.64], R5 ;  /* 0x0000000506007985 */ /* 0x0005e2000c10191c */
[----:B------:R-:W-:Y:S05]  /*5b60*/  BRA `(.L_x_908) ;  /* 0x0000000000687947 */ /* 0x000fea0003800000 */
.L_x_917:
[----:B------:R0:W2:Y:S02]  /*5b70*/  LDS.64 R12, [R0+0xbf28] ;  /* 0x00bf2800000c7984 */ /* 0x0000a40000000a00 */
.L_x_916:
[----:B-12---:R-:W-:-:S06]  /*5b80*/  IMAD.WIDE R12, R3, 0x4, R12 ;  /* 0x00000004030c7825 */ /* 0x006fcc00078e020c */
[----:B------:R-:W2:Y:S02]  /*5b90*/  LD.E R12, desc[UR28][R12.64] ;  /* 0x0000001c0c0c7980 */ /* 0x000ea4000c101900 */
[----:B--2---:R-:W-:-:S04]  /*5ba0*/  ISETP.NE.AND P0, PT, R12, -0x1, PT ;  /* 0xffffffff0c00780c */ /* 0x004fc80003f05270 */
[----:B------:R-:W-:-:S13]  /*5bb0*/  ISETP.NE.OR P0, PT, R6, RZ, P0 ;  /* 0x000000ff0600720c */ /* 0x000fda0000705670 */
[----:B------:R-:W-:Y:S05]  /*5bc0*/  @P0 BRA `(.L_x_908) ;  /* 0x0000000000500947 */ /* 0x000fea0003800000 */
[----:B------:R-:W1:Y:S02]  /*5bd0*/  LDS.64 R12, [R0+0xbf30] ;  /* 0x00bf3000000c7984 */ /* 0x000e640000000a00 */
[----:B-1----:R-:W-:-:S06]  /*5be0*/  IMAD.WIDE R6, R5, 0x8, R12 ;  /* 0x0000000805067825 */ /* 0x002fcc00078e020c */
[----:B------:R-:W2:Y:S01]  /*5bf0*/  LD.E.64 R6, desc[UR28][R6.64] ;  /* 0x0000001c06067980 */ /* 0x000ea2000c101b00 */
[----:B------:R-:W-:-:S05]  /*5c00*/  IMAD.WIDE R14, R3, 0x8, R12 ;  /* 0x00000008030e7825 */ /* 0x000fca00078e020c */
[----:B--2---:R1:W-:Y:S02]  /*5c10*/  ATOM.E.ADD.64.STRONG.GPU P0, RZ, desc[UR28][R14.64], R6 ;  /* 0x800000060eff798a */ /* 0x0043e4000810f51c */
[----:B-1----:R-:W-:Y:S05]  /*5c20*/  @P0 BRA `(.L_x_908) ;  /* 0x0000000000380947 */ /* 0x002fea0003800000 */
[----:B------:R-:W1:Y:S02]  /*5c30*/  QSPC.E.S P0, RZ, [R14] ;  /* 0x000000000eff73aa */ /* 0x000e640000000500 */
[----:B-1----:R-:W-:Y:S05]  /*5c40*/  @!P0 BRA `(.L_x_922) ;  /* 0x0000000000208947 */ /* 0x002fea0003800000 */
[----:B------:R-:W-:-:S05]  /*5c50*/  IMAD.MOV.U32 R12, RZ, RZ, R14 ;  /* 0x000000ffff0c7224 */ /* 0x000fca00078e000e */
[----:B------:R-:W-:-:S07]  /*5c60*/  MOV R3, R12 ;  /* 0x0000000c00037202 */ /* 0x000fce0000000f00 */
.L_x_923:
[----:B------:R-:W1:Y:S02]  /*5c70*/  LDS.64 R12, [R3] ;  /* 0x00000000030c7984 */ /* 0x000e640000000a00 */
[----:B-1----:R-:W-:-:S04]  /*5c80*/  IADD3 R14, P0, PT, R6, R12, RZ ;  /* 0x0000000c060e7210 */ /* 0x002fc80007f1e0ff */
[----:B------:R-:W-:-:S08]  /*5c90*/  IADD3.X R15, PT, PT, R7, R13, RZ, P0, !PT ;  /* 0x0000000d070f7210 */ /* 0x000fd000007fe4ff */
[----:B------:R-:W1:Y:S02]  /*5ca0*/  ATOMS.CAST.SPIN.64 P0, [R3], R12, R14 ;  /* 0x0000000c0300758d */ /* 0x000e64000180040e */
[----:B-1----:R-:W-:Y:S05]  /*5cb0*/  @!P0 BRA `(.L_x_923) ;  /* 0xfffffffc00ec8947 */ /* 0x002fea000383ffff */
[----:B------:R-:W-:Y:S05]  /*5cc0*/  BRA `(.L_x_908) ;  /* 0x0000000000107947 */ /* 0x000fea0003800000 */
.L_x_922:
[----:B------:R-:W2:Y:S02]  /*5cd0*/  LD.E.64 R12, desc[UR28][R14.64] ;  /* 0x0000001c0e0c7980 */ /* 0x000ea4000c101b00 */
[----:B--2---:R-:W-:-:S05]  /*5ce0*/  IADD3 R6, P0, PT, R6, R12, RZ ;  /* 0x0000000c06067210 */ /* 0x004fca0007f1e0ff */
[----:B------:R-:W-:-:S05]  /*5cf0*/  IMAD.X R7, R7, 0x1, R13, P0 ;  /* 0x0000000107077824 */ /* 0x000fca00000e060d */
[----:B------:R3:W-:Y:S03]  /*5d00*/  ST.E.64 desc[UR28][R14.64], R6 ;  /* 0x000000060e007985 */ /* 0x0007e6000c101b1c */
.L_x_908:
[----:B------:R-:W-:Y:S05]  /*5d10*/  BSYNC.RECONVERGENT B1 ;  /* 0x0000000000017941 */ /* 0x000fea0003800200 */
.L_x_907:
[----:B------:R-:W-:-:S05]  /*5d20*/  VIADD R2, R2, UR32 ;  /* 0x0000002002027c36 */ /* 0x000fca0008000000 */
[----:B------:R-:W-:-:S13]  /*5d30*/  ISETP.GE.AND P0, PT, R2, UR17, PT ;  /* 0x0000001102007c0c */ /* 0x000fda000bf06270 */
[----:B------:R-:W-:Y:S05]  /*5d40*/  @!P0 BRA `(.L_x_924) ;  /* 0xfffffff400cc8947 */ /* 0x000fea000383ffff */
.L_x_906:
[----:B------:R-:W-:Y:S05]  /*5d50*/  WARPSYNC.ALL ;  /* 0x0000000000007948 */ /* 0x000fea0003800000 */
[----:B------:R-:W-:Y:S06]  /*5d60*/  BAR.SYNC.DEFER_BLOCKING 0x0 ;  /* 0x0000000000007b1d */ /* 0x000fec0000010000 */
[----:B------:R-:W-:Y:S04]  /*5d70*/  BSSY.RECONVERGENT B1, `(.L_x_925) ;  /* 0x0000022000017945 */ /* 0x000fe80003800200 */
[----:B------:R-:W-:Y:S05]  /*5d80*/  @P3 BRA `(.L_x_926) ;  /* 0x0000000000803947 */ /* 0x000fea0003800000 */
[----:B------:R-:W4:Y:S01]  /*5d90*/  S2UR UR19, SR_CgaCtaId ;  /* 0x00000000001379c3 */ /* 0x000f220000008800 */
[----:B------:R-:W-:Y:S01]  /*5da0*/  UMOV UR18, 0x400 ;  /* 0x0000040000127882 */ /* 0x000fe20000000000 */
[----:B-12---:R-:W-:Y:S01]  /*5db0*/  MOV R5, R4 ;  /* 0x0000000400057202 */ /* 0x006fe20000000f00 */
[----:B----4-:R-:W-:-:S09]  /*5dc0*/  ULEA UR18, UR19, UR18, 0x18 ;  /* 0x0000001213127291 */ /* 0x010fd2000f8ec0ff */
[----:B0-----:R-:W0:Y:S03]  /*5dd0*/  LDS.64 R2, [UR18+0xbf50] ;  /* 0x00bf5012ff027984 */ /* 0x001e260008000a00 */
.L_x_929:
[----:B01-3--:R-:W-:-:S05]  /*5de0*/  IMAD.WIDE R14, R5, 0x4, R2 ;  /* 0x00000004050e7825 */ /* 0x00bfca00078e0202 */
[----:B------:R-:W2:Y:S01]  /*5df0*/  LD.E R0, desc[UR28][R14.64] ;  /* 0x0000001c0e007980 */ /* 0x000ea2000c101900 */
[----:B------:R-:W-:Y:S01]  /*5e00*/  BSSY.RECONVERGENT B2, `(.L_x_927) ;  /* 0x0000014000027945 */ /* 0x000fe20003800200 */
[----:B--2---:R-:W-:-:S13]  /*5e10*/  ISETP.NE.AND P0, PT, R0, RZ, PT ;  /* 0x000000ff0000720c */ /* 0x004fda0003f05270 */
[----:B------:R-:W-:Y:S05]  /*5e20*/  @!P0 BRA `(.L_x_928) ;  /* 0x0000000000448947 */ /* 0x000fea0003800000 */
[----:B------:R-:W0:Y:S01]  /*5e30*/  S2UR UR19, SR_CgaCtaId ;  /* 0x00000000001379c3 */ /* 0x000e220000008800 */
[----:B------:R-:W-:Y:S01]  /*5e40*/  UMOV UR18, 0x400 ;  /* 0x0000040000127882 */ /* 0x000fe20000000000 */
[----:B------:R-:W-:Y:S01]  /*5e50*/  ST.E desc[UR28][R14.64], RZ ;  /* 0x000000ff0e007985 */ /* 0x000fe2000c10191c */
[----:B0-----:R-:W-:-:S09]  /*5e60*/  ULEA UR18, UR19, UR18, 0x18 ;  /* 0x0000001213127291 */ /* 0x001fd2000f8ec0ff */
[----:B------:R-:W0:Y:S04]  /*5e70*/  LDS.64 R2, [UR18+0xbf48] ;  /* 0x00bf4812ff027984 */ /* 0x000e280008000a00 */
[----:B------:R-:W1:Y:S01]  /*5e80*/  LDS.64 R12, [UR18+0x18] ;  /* 0x00001812ff0c7984 */ /* 0x000e620008000a00 */
[----:B0-----:R-:W-:-:S04]  /*5e90*/  IMAD.WIDE R6, R5, 0x4, R2 ;  /* 0x0000000405067825 */ /* 0x001fc800078e0202 */
[----:B-1----:R-:W-:Y:S02]  /*5ea0*/  IMAD.WIDE R12, R5, 0x4, R12 ;  /* 0x00000004050c7825 */ /* 0x002fe400078e020c */
[----:B------:R-:W2:Y:S04]  /*5eb0*/  LD.E R6, desc[UR28][R6.64] ;  /* 0x0000001c06067980 */ /* 0x000ea8000c101900 */
[----:B------:R-:W2:Y:S01]  /*5ec0*/  LD.E R3, desc[UR28][R12.64] ;  /* 0x0000001c0c037980 */ /* 0x000ea2000c101900 */
[----:B------:R-:W-:Y:S02]  /*5ed0*/  IMAD.MOV.U32 R21, RZ, RZ, 0x1 ;  /* 0x00000001ff157424 */ /* 0x000fe400078e00ff */
[----:B--2---:R-:W-:-:S05]  /*5ee0*/  IMAD.IADD R19, R3, 0x1, -R6 ;  /* 0x0000000103137824 */ /* 0x004fca00078e0a06 */
[----:B------:R-:W-:Y:S04]  /*5ef0*/  ST.E desc[UR28][R12.64], R19 ;  /* 0x000000130c007985 */ /* 0x000fe8000c10191c */
[----:B------:R-:W0:Y:S02]  /*5f00*/  LDS.64 R2, [UR18+0xbf60] ;  /* 0x00bf6012ff027984 */ /* 0x000e240008000a00 */
[----:B0-----:R-:W-:-:S05]  /*5f10*/  IMAD.WIDE R14, R5, 0x4, R2 ;  /* 0x00000004050e7825 */ /* 0x001fca00078e0202 */
[----:B------:R0:W-:Y:S04]  /*5f20*/  ST.E desc[UR28][R14.64], R21 ;  /* 0x000000150e007985 */ /* 0x0001e8000c10191c */
[----:B------:R-:W1:Y:S02]  /*5f30*/  LDS.64 R2, [UR18+0xbf50] ;  /* 0x00bf5012ff027984 */ /* 0x000e640008000a00 */
.L_x_928:
[----:B------:R-:W-:Y:S05]  /*5f40*/  BSYNC.RECONVERGENT B2 ;  /* 0x0000000000027941 */ /* 0x000fea0003800200 */
.L_x_927:
[----:B------:R-:W2:Y:S01]  /*5f50*/  LDCU UR18, c[0x0][0x3a0] ;  /* 0x00007400ff1277ac */ /* 0x000ea20008000800 */
[----:B------:R-:W-:-:S04]  /*5f60*/  IADD3 R5, PT, PT, R5, UR32, RZ ;  /* 0x0000002005057c10 */ /* 0x000fc8000fffe0ff */
[----:B--2---:R-:W-:-:S13]  /*5f70*/  ISETP.GE.AND P0, PT, R5, UR18, PT ;  /* 0x0000001205007c0c */ /* 0x004fda000bf06270 */
[----:B------:R-:W-:Y:S05]  /*5f80*/  @!P0 BRA `(.L_x_929) ;  /* 0xfffffffc00948947 */ /* 0x000fea000383ffff */
.L_x_926:
[----:B------:R-:W-:Y:S05]  /*5f90*/  BSYNC.RECONVERGENT B1 ;  /* 0x0000000000017941 */ /* 0x000fea0003800200 */
.L_x_925:
[----:B------:R-:W-:Y:S06]  /*5fa0*/  BAR.SYNC.DEFER_BLOCKING 0x0 ;  /* 0x0000000000007b1d */ /* 0x000fec0000010000 */
[----:B------:R-:W4:Y:S01]  /*5fb0*/  LDCU UR20, c[0x0][0x3a0] ;  /* 0x00007400ff1477ac */ /* 0x000f220008000800 */
[----:B------:R-:W-:Y:S04]  /*5fc0*/  BSSY.RECONVERGENT B1, `(.L_x_930) ;  /* 0x000001b000017945 */ /* 0x000fe80003800200 */
[----:B------:R-:W-:Y:S05]  /*5fd0*/  @P3 BRA `(.L_x_931) ;  /* 0x0000000000643947 */ /* 0x000fea0003800000 */
[----:B------:R-:W5:Y:S01]  /*5fe0*/  S2UR UR19, SR_CgaCtaId ;  /* 0x00000000001379c3 */ /* 0x000f620000008800 */
[----:B------:R-:W-:Y:S01]  /*5ff0*/  UMOV UR18, 0x400 ;  /* 0x0000040000127882 */ /* 0x000fe20000000000 */
[----:B-12---:R-:W-:Y:S01]  /*6000*/  IMAD.MOV.U32 R5, RZ, RZ, R4 ;  /* 0x000000ffff057224 */ /* 0x006fe200078e0004 */
[----:B-----5:R-:W-:-:S09]  /*6010*/  ULEA UR18, UR19, UR18, 0x18 ;  /* 0x0000001213127291 */ /* 0x020fd2000f8ec0ff */
[----:B0-----:R-:W0:Y:S03]  /*6020*/  LDS.64 R2, [UR18+0xbf58] ;  /* 0x00bf5812ff027984 */ /* 0x001e260008000a00 */
.L_x_934:
[----:B01-3--:R-:W-:-:S06]  /*6030*/  IMAD.WIDE R6, R5, 0x4, R2 ;  /* 0x0000000405067825 */ /* 0x00bfcc00078e0202 */
[----:B------:R-:W2:Y:S01]  /*6040*/  LD.E R6, desc[UR28][R6.64] ;  /* 0x0000001c06067980 */ /* 0x000ea2000c101900 */
[----:B------:R-:W-:Y:S01]  /*6050*/  BSSY.RECONVERGENT B2, `(.L_x_932) ;  /* 0x000000e000027945 */ /* 0x000fe20003800200 */
[----:B--2---:R-:W-:-:S13]  /*6060*/  ISETP.NE.AND P0, PT, R6, 0x1, PT ;  /* 0x000000010600780c */ /* 0x004fda0003f05270 */
[----:B------:R-:W-:Y:S05]  /*6070*/  @P0 BRA `(.L_x_933) ;  /* 0x00000000002c0947 */ /* 0x000fea0003800000 */
[----:B------:R-:W0:Y:S01]  /*6080*/  S2UR UR19, SR_CgaCtaId ;  /* 0x00000000001379c3 */ /* 0x000e220000008800 */
[----:B------:R-:W-:Y:S01]  /*6090*/  UMOV UR18, 0x400 ;  /* 0x0000040000127882 */ /* 0x000fe20000000000 */
[----:B------:R-:W-:Y:S01]  /*60a0*/  IMAD.MOV.U32 R15, RZ, RZ, 0x1 ;  /* 0x00000001ff0f7424 */ /* 0x000fe200078e00ff */
[----:B0-----:R-:W-:-:S09]  /*60b0*/  ULEA UR18, UR19, UR18, 0x18 ;  /* 0x0000001213127291 */ /* 0x001fd2000f8ec0ff */
[----:B------:R-:W0:Y:S02]  /*60c0*/  LDS.64 R2, [UR18+0xbf50] ;  /* 0x00bf5012ff027984 */ /* 0x000e240008000a00 */
[----:B0-----:R-:W-:-:S05]  /*60d0*/  IMAD.WIDE R6, R5, 0x4, R2 ;  /* 0x0000000405067825 */ /* 0x001fca00078e0202 */
[----:B------:R-:W-:Y:S04]  /*60e0*/  ST.E desc[UR28][R6.64], R15 ;  /* 0x0000000f06007985 */ /* 0x000fe8000c10191c */
[----:B------:R-:W0:Y:S02]  /*60f0*/  LDS.64 R2, [UR18+0xbf58] ;  /* 0x00bf5812ff027984 */ /* 0x000e240008000a00 */
[----:B0-----:R-:W-:-:S05]  /*6100*/  IMAD.WIDE R12, R5, 0x4, R2 ;  /* 0x00000004050c7825 */ /* 0x001fca00078e0202 */
[----:B------:R0:W-:Y:S04]  /*6110*/  ST.E desc[UR28][R12.64], RZ ;  /* 0x000000ff0c007985 */ /* 0x0001e8000c10191c */
[----:B------:R-:W1:Y:S02]  /*6120*/  LDS.64 R2, [UR18+0xbf58] ;  /* 0x00bf5812ff027984 */ /* 0x000e640008000a00 */
.L_x_933:
[----:B----4-:R-:W-:Y:S05]  /*6130*/  BSYNC.RECONVERGENT B2 ;  /* 0x0000000000027941 */ /* 0x010fea0003800200 */
.L_x_932:
[----:B------:R-:W-:-:S04]  /*6140*/  IADD3 R5, PT, PT, R5, UR32, RZ ;  /* 0x0000002005057c10 */ /* 0x000fc8000fffe0ff */
[----:B------:R-:W-:-:S13]  /*6150*/  ISETP.GE.AND P0, PT, R5, UR20, PT ;  /* 0x0000001405007c0c */ /* 0x000fda000bf06270 */
[----:B------:R-:W-:Y:S05]  /*6160*/  @!P0 BRA `(.L_x_934) ;  /* 0xfffffffc00b08947 */ /* 0x000fea000383ffff */
.L_x_931:
[----:B----4-:R-:W-:Y:S05]  /*6170*/  BSYNC.RECONVERGENT B1 ;  /* 0x0000000000017941 */ /* 0x010fea0003800200 */
.L_x_930:
[----:B------:R-:W4:Y:S08]  /*6180*/  S2UR UR19, SR_CgaCtaId ;  /* 0x00000000001379c3 */ /* 0x000f300000008800 */
[----:B------:R-:W-:Y:S06]  /*6190*/  BAR.SYNC.DEFER_BLOCKING 0x0 ;  /* 0x0000000000007b1d */ /* 0x000fec0000010000 */
[----:B------:R-:W-:-:S02]  /*61a0*/  UMOV UR18, 0x400 ;  /* 0x0000040000127882 */ /* 0x000fc40000000000 */
[----:B----4-:R-:W-:-:S06]  /*61b0*/  ULEA UR18, UR19, UR18, 0x18 ;  /* 0x0000001213127291 */ /* 0x010fcc000f8ec0ff */
[----:B--2---:R-:W-:-:S05]  /*61c0*/  IMAD.U32 R19, RZ, RZ, UR18 ;  /* 0x00000012ff137e24 */ /* 0x004fca000f8e00ff */
[----:B01----:R-:W0:Y:S04]  /*61d0*/  LDS R0, [R19+0xbf68] ;  /* 0x00bf680013007984 */ /* 0x003e280000000800 */
[----:B------:R-:W1:Y:S01]  /*61e0*/  LDS.U8 R2, [R19+0xbf6c] ;  /* 0x00bf6c0013027984 */ /* 0x000e620000000000 */
[----:B0-----:R-:W-:-:S13]  /*61f0*/  ISETP.EQ.OR P0, PT, R0, 0x7fffffff, P2 ;  /* 0x7fffffff0000780c */ /* 0x001fda0001702670 */
[----:B------:R-:W-:-:S05]  /*6200*/  @!P0 VIADD R0, R0, 0x1 ;  /* 0x0000000100008836 */ /* 0x000fca0000000000 */
[----:B------:R4:W-:Y:S01]  /*6210*/  @!P0 STS [R19+0xbf68], R0 ;  /* 0x00bf680013008388 */ /* 0x0009e20000000800 */
[----:B-1----:R-:W-:-:S13]  /*6220*/  ISETP.NE.AND P0, PT, R2, RZ, PT ;  /* 0x000000ff0200720c */ /* 0x002fda0003f05270 */
[----:B----4-:R-:W-:Y:S05]  /*6230*/  @!P0 BRA `(.L_x_935) ;  /* 0xfffffff000648947 */ /* 0x010fea000383ffff */
.L_x_905:
[----:B------:R-:W-:Y:S06]  /*6240*/  BAR.SYNC.DEFER_BLOCKING 0x0 ;  /* 0x0000000000007b1d */ /* 0x000fec0000010000 */
[----:B------:R-:W-:Y:S04]  /*6250*/  BSSY.RECONVERGENT B1, `(.L_x_936) ;  /* 0x000002d000017945 */ /* 0x000fe80003800200 */
[----:B------:R-:W-:Y:S05]  /*6260*/  @P3 BRA `(.L_x_937) ;  /* 0x0000000000ac3947 */ /* 0x000fea0003800000 */
[----:B------:R-:W-:-:S07]  /*6270*/  MOV R0, R4 ;  /* 0x0000000400007202 */ /* 0x000fce0000000f00 */
.L_x_943:
[----:B0-2---:R-:W0:Y:S01]  /*6280*/  LDS R19, [R19+0x10] ;  /* 0x0000100013137984 */ /* 0x005e220000000800 */
[----:B------:R-:W-:Y:S04]  /*6290*/  BSSY.RECONVERGENT B2, `(.L_x_938) ;  /* 0x0000021000027945 */ /* 0x000fe80003800200 */
[----:B------:R-:W-:Y:S01]  /*62a0*/  BSSY.RELIABLE B3, `(.L_x_939) ;  /* 0x0000016000037945 */ /* 0x000fe20003800100 */
[----:B0-----:R-:W-:-:S13]  /*62b0*/  ISETP.NE.AND P0, PT, R0, R19, PT ;  /* 0x000000130000720c */ /* 0x001fda0003f05270 */
[----:B------:R-:W-:Y:S05]  /*62c0*/  @!P0 BRA `(.L_x_940) ;  /* 0x0000000000248947 */ /* 0x000fea0003800000 */
[----:B------:R-:W0:Y:S01]  /*62d0*/  S2UR UR19, SR_CgaCtaId ;  /* 0x00000000001379c3 */ /* 0x000e220000008800 */
[----:B------:R-:W-:Y:S02]  /*62e0*/  UMOV UR18, 0x400 ;  /* 0x0000040000127882 */ /* 0x000fe40000000000 */
[----:B0-----:R-:W-:-:S06]  /*62f0*/  ULEA UR18, UR19, UR18, 0x18 ;  /* 0x0000001213127291 */ /* 0x001fcc000f8ec0ff */
[----:B------:R-:W-:-:S05]  /*6300*/  IMAD.U32 R19, RZ, RZ, UR18 ;  /* 0x00000012ff137e24 */ /* 0x000fca000f8e00ff */
[----:B------:R-:W0:Y:S02]  /*6310*/  LDS.64 R2, [R19+0xbf40] ;  /* 0x00bf400013027984 */ /* 0x000e240000000a00 */
[----:B0-----:R-:W-:-:S06]  /*6320*/  IMAD.WIDE R2, R0, 0x4, R2 ;  /* 0x0000000400027825 */ /* 0x001fcc00078e0202 */
[----:B------:R-:W2:Y:S02]  /*6330*/  LD.E R2, desc[UR28][R2.64] ;  /* 0x0000001c02027980 */ /* 0x000ea4000c101900 */
[----:B--2---:R-:W-:-:S13]  /*6340*/  ISETP.NE.AND P0, PT, R2, RZ, PT ;  /* 0x000000ff0200720c */ /* 0x004fda0003f05270 */
[----:B------:R-:W-:Y:S05]  /*6350*/  @!P0 BRA `(.L_x_941) ;  /* 0x0000000000288947 */ /* 0x000fea0003800000 */
.L_x_940:
        /* <DEDUP_REMOVED lines=8> */
[----:B------:R-:W-:Y:S05]  /*63e0*/  @P0 BREAK.RELIABLE B3 ;  /* 0x0000000000030942 */ /* 0x000fea0003800100 */
[----:B------:R-:W-:Y:S05]  /*63f0*/  @P0 BRA `(.L_x_942) ;  /* 0x0000000000280947 */ /* 0x000fea0003800000 */
.L_x_941:
[----:B------:R-:W-:Y:S05]  /*6400*/  BSYNC.RELIABLE B3 ;  /* 0x0000000000037941 */ /* 0x000fea0003800100 */
.L_x_939:
[----:B------:R-:W0:Y:S04]  /*6410*/  LDS.64 R2, [R19+0x20] ;  /* 0x0000200013027984 */ /* 0x000e280000000a00 */
[----:B---3--:R-:W2:Y:S01]  /*6420*/  LDS.64 R6, [R19+0xbf30] ;  /* 0x00bf300013067984 */ /* 0x008ea20000000a00 */
[----:B0-----:R-:W-:-:S04]  /*6430*/  IMAD.WIDE R2, R0, 0x8, R2 ;  /* 0x0000000800027825 */ /* 0x001fc800078e0202 */
[----:B--2---:R-:W-:Y:S02]  /*6440*/  IMAD.WIDE R6, R0, 0x8, R6 ;  /* 0x0000000800067825 */ /* 0x004fe400078e0206 */
[----:B------:R-:W2:Y:S04]  /*6450*/  LD.E.64 R2, desc[UR28][R2.64] ;  /* 0x0000001c02027980 */ /* 0x000ea8000c101b00 */
[----:B------:R-:W2:Y:S02]  /*6460*/  LD.E.64 R12, desc[UR28][R6.64] ;  /* 0x0000001c060c7980 */ /* 0x000ea4000c101b00 */
[----:B--2---:R-:W-:-:S04]  /*6470*/  IADD3 R12, P0, PT, R2, R12, RZ ;  /* 0x0000000c020c7210 */ /* 0x004fc80007f1e0ff */
[----:B------:R-:W-:-:S05]  /*6480*/  IADD3.X R13, PT, PT, R3, R13, RZ, P0, !PT ;  /* 0x0000000d030d7210 */ /* 0x000fca00007fe4ff */
[----:B------:R0:W-:Y:S04]  /*6490*/  ST.E.64 desc[UR28][R6.64], R12 ;  /* 0x0000000c06007985 */ /* 0x0001e8000c101b1c */
.L_x_942:
[----:B------:R-:W-:Y:S05]  /*64a0*/  BSYNC.RECONVERGENT B2 ;  /* 0x0000000000027941 */ /* 0x000fea0003800200 */
.L_x_938:
[----:B------:R-:W2:Y:S01]  /*64b0*/  LDS.64 R2, [R19+0xbf58] ;  /* 0x00bf580013027984 */ /* 0x000ea20000000a00 */
[----:B------:R-:W4:Y:S01]  /*64c0*/  LDCU UR18, c[0x0][0x3a0] ;  /* 0x00007400ff1277ac */ /* 0x000f220008000800 */
[----:B--2---:R-:W-:-:S04]  /*64d0*/  IMAD.WIDE R2, R0, 0x4, R2 ;  /* 0x0000000400027825 */ /* 0x004fc800078e0202 */
[----:B------:R-:W-:Y:S01]  /*64e0*/  VIADD R0, R0, UR32 ;  /* 0x0000002000007c36 */ /* 0x000fe20008000000 */
[----:B------:R2:W-:Y:S04]  /*64f0*/  ST.E desc[UR28][R2.64], RZ ;  /* 0x000000ff02007985 */ /* 0x0005e8000c10191c */
[----:B----4-:R-:W-:-:S13]  /*6500*/  ISETP.GE.AND P0, PT, R0, UR18, PT ;  /* 0x0000001200007c0c */ /* 0x010fda000bf06270 */
[----:B--2---:R-:W-:Y:S05]  /*6510*/  @!P0 BRA `(.L_x_943) ;  /* 0xfffffffc00588947 */ /* 0x004fea000383ffff */
.L_x_937:
[----:B------:R-:W-:Y:S05]  /*6520*/  BSYNC.RECONVERGENT B1 ;  /* 0x0000000000017941 */ /* 0x000fea0003800200 */
.L_x_936:
[----:B------:R-:W-:Y:S06]  /*6530*/  BAR.SYNC.DEFER_BLOCKING 0x0 ;  /* 0x0000000000007b1d */ /* 0x000fec0000010000 */
[----:B------:R-:W-:Y:S02]  /*6540*/  @!P2 STS.U8 [R19+0xbf6d], RZ ;  /* 0x00bf6dff1300a388 */ /* 0x000fe40000000000 */
[----:B------:R-:W-:Y:S06]  /*6550*/  BAR.SYNC.DEFER_BLOCKING 0x0 ;  /* 0x0000000000007b1d */ /* 0x000fec0000010000 */
[----:B------:R-:W4:Y:S02]  /*6560*/  LDS R0, [R19+0xbf68] ;  /* 0x00bf680013007984 */ /* 0x000f240000000800 */
[----:B----4-:R-:W-:-:S13]  /*6570*/  ISETP.GE.AND P0, PT, R0, 0x1, PT ;  /* 0x000000010000780c */ /* 0x010fda0003f06270 */
[----:B------:R-:W-:Y:S05]  /*6580*/  @!P0 BRA `(.L_x_944) ;  /* 0x0000001400f88947 */ /* 0x000fea0003800000 */
.L_x_990:
[----:B------:R-:W-:-:S13]  /*6590*/  ISETP.GE.AND P0, PT, R4, UR17, PT ;  /* 0x0000001104007c0c */ /* 0x000fda000bf06270 */
[----:B--2---:R-:W-:Y:S05]  /*65a0*/  @P0 BRA `(.L_x_945) ;  /* 0x0000000c009c0947 */ /* 0x004fea0003800000 */
[----:B0--3--:R-:W-:-:S07]  /*65b0*/  IMAD.MOV.U32 R7, RZ, RZ, R4 ;  /* 0x000000ffff077224 */ /* 0x009fce00078e0004 */
.L_x_969:
[----:B0-2---:R-:W0:Y:S02]  /*65c0*/  LDC.64 R2, c[0x0][0x390] ;  /* 0x0000e400ff027b82 */ /* 0x005e240000000a00 */
[----:B0-----:R-:W-:-:S05]  /*65d0*/  IMAD.WIDE R2, R7, 0x4, R2 ;  /* 0x0000000407027825 */ /* 0x001fca00078e0202 */
[----:B------:R-:W3:Y:S01]  /*65e0*/  LDG.E.CONSTANT R5, desc[UR28][R2.64] ;  /* 0x0000001c02057981 */ /* 0x000ee2000c1e9900 */
[----:B------:R-:W-:Y:S01]  /*65f0*/  MOV R0, 0x400 ;  /* 0x0000040000007802 */ /* 0x000fe20000000f00 */
[----:B--2---:R-:W0:Y:S03]  /*6600*/  S2R R13, SR_CgaCtaId ;  /* 0x00000000000d7919 */ /* 0x004e260000008800 */
[----:B0-----:R-:W-:-:S05]  /*6610*/  LEA R0, R13, R0, 0x18 ;  /* 0x000000000d007211 */ /* 0x001fca00078ec0ff */
[----:B------:R-:W3:Y:S02]  /*6620*/  LDS.64 R12, [R0+0xbf60] ;  /* 0x00bf6000000c7984 */ /* 0x000ee40000000a00 */
[----:B---3--:R-:W-:-:S06]  /*6630*/  IMAD.WIDE R12, R5, 0x4, R12 ;  /* 0x00000004050c7825 */ /* 0x008fcc00078e020c */
[----:B------:R-:W2:Y:S01]  /*6640*/  LD.E R12, desc[UR28][R12.64] ;  /* 0x0000001c0c0c7980 */ /* 0x000ea2000c101900 */
[----:B------:R-:W-:Y:S05]  /*6650*/  YIELD ;  /* 0x0000000000007946 */ /* 0x000fea0003800000 */
[----:B------:R-:W-:Y:S01]  /*6660*/  BSSY.RECONVERGENT B3, `(.L_x_946) ;  /* 0x00000d8000037945 */ /* 0x000fe20003800200 */
[----:B--2---:R-:W-:-:S13]  /*6670*/  ISETP.NE.AND P0, PT, R12, RZ, PT ;  /* 0x000000ff0c00720c */ /* 0x004fda0003f05270 */
[----:B------:R-:W-:Y:S05]  /*6680*/  @!P0 BRA `(.L_x_947) ;  /* 0x0000000c00548947 */ /* 0x000fea0003800000 */
[----:B------:R-:W0:Y:S04]  /*6690*/  LDS.64 R2, [R0+0x18] ;  /* 0x0000180000027984 */ /* 0x000e280000000a00 */
[----:B------:R-:W2:Y:S01]  /*66a0*/  LDS R6, [R0+0xbf68] ;  /* 0x00bf680000067984 */ /* 0x000ea20000000800 */
[----:B0-----:R-:W-:-:S05]  /*66b0*/  IMAD.WIDE R12, R5, 0x4, R2 ;  /* 0x00000004050c7825 */ /* 0x001fca00078e0202 */
[----:B------:R-:W2:Y:S02]  /*66c0*/  LD.E R15, desc[UR28][R12.64] ;  /* 0x0000001c0c0f7980 */ /* 0x000ea4000c101900 */
[----:B--2---:R-:W-:-:S13]  /*66d0*/  ISETP.NE.AND P0, PT, R15, R6, PT ;  /* 0x000000060f00720c */ /* 0x004fda0003f05270 */
[----:B------:R-:W-:Y:S05]  /*66e0*/  @P0 BRA `(.L_x_947) ;  /* 0x0000000c003c0947 */ /* 0x000fea0003800000 */
[----:B------:R-:W0:Y:S02]  /*66f0*/  LDC.64 R12, c[0x0][0x398] ;  /* 0x0000e600ff0c7b82 */ /* 0x000e240000000a00 */
[----:B0-----:R-:W-:-:S05]  /*6700*/  IMAD.WIDE R12, R7, 0x4, R12 ;  /* 0x00000004070c7825 */ /* 0x001fca00078e020c */
[----:B------:R-:W2:Y:S02]  /*6710*/  LDG.E.CONSTANT R6, desc[UR28][R12.64] ;  /* 0x0000001c0c067981 */ /* 0x000ea4000c1e9900 */
[----:B--2---:R-:W-:-:S06]  /*6720*/  IMAD.WIDE R2, R6, 0x4, R2 ;  /* 0x0000000406027825 */ /* 0x004fcc00078e0202 */
[----:B------:R-:W2:Y:S01]  /*6730*/  LD.E R2, desc[UR28][R2.64] ;  /* 0x0000001c02027980 */ /* 0x000ea2000c101900 */
[----:B------:R-:W-:-:S04]  /*6740*/  IADD3 R14, PT, PT, R15, -0x1, RZ ;  /* 0xffffffff0f0e7810 */ /* 0x000fc80007ffe0ff */
[----:B--2---:R-:W-:-:S13]  /*6750*/  ISETP.NE.AND P0, PT, R2, R14, PT ;  /* 0x0000000e0200720c */ /* 0x004fda0003f05270 */
[----:B------:R-:W-:Y:S05]  /*6760*/  @P0 BRA `(.L_x_948) ;  /* 0x0000000400bc0947 */ /* 0x000fea0003800000 */
[----:B------:R-:W0:Y:S02]  /*6770*/  LDS.64 R26, [R0+0xbf28] ;  /* 0x00bf2800001a7984 */ /* 0x000e240000000a00 */
[----:B0-----:R-:W-:-:S05]  /*6780*/  IMAD.WIDE R2, R6, 0x4, R26 ;  /* 0x0000000406027825 */ /* 0x001fca00078e021a */
[----:B------:R-:W2:Y:S01]  /*6790*/  LD.E R12, desc[UR28][R2.64] ;  /* 0x0000001c020c7980 */ /* 0x000ea2000c101900 */
[----:B------:R-:W-:Y:S01]  /*67a0*/  BSSY.RECONVERGENT B1, `(.L_x_949) ;  /* 0x0000012000017945 */ /* 0x000fe20003800200 */
[----:B------:R-:W-:Y:S01]  /*67b0*/  IMAD.MOV.U32 R13, RZ, RZ, RZ ;  /* 0x000000ffff0d7224 */ /* 0x000fe200078e00ff */
[----:B--2---:R-:W-:-:S13]  /*67c0*/  ISETP.NE.AND P0, PT, R12, -0x1, PT ;  /* 0xffffffff0c00780c */ /* 0x004fda0003f05270 */
[----:B------:R-:W-:Y:S05]  /*67d0*/  @!P0 BRA `(.L_x_950) ;  /* 0x0000000000388947 */ /* 0x000fea0003800000 */
[----:B-1----:R-:W-:-:S05]  /*67e0*/  IMAD.MOV.U32 R21, RZ, RZ, 0x1 ;  /* 0x00000001ff157424 */ /* 0x002fca00078e00ff */
[----:B------:R-:W2:Y:S04]  /*67f0*/  ATOM.E.EXCH.STRONG.GPU PT, R2, desc[UR28][R2.64], R21 ;  /* 0x800000150202798a */ /* 0x000ea8000c1ef11c */
[----:B------:R0:W3:Y:S01]  /*6800*/  LDS.64 R26, [R0+0xbf28] ;  /* 0x00bf2800001a7984 */ /* 0x0000e20000000a00 */
[----:B--2---:R-:W-:-:S13]  /*6810*/  ISETP.NE.AND P0, PT, R2, RZ, PT ;  /* 0x000000ff0200720c */ /* 0x004fda0003f05270 */
[----:B0--3--:R-:W-:Y:S05]  /*6820*/  @P0 BRA `(.L_x_950) ;  /* 0x0000000000240947 */ /* 0x009fea0003800000 */
[----:B------:R-:W0:Y:S01]  /*6830*/  LDS.64 R2, [R0+0x28] ;  /* 0x0000280000027984 */ /* 0x000e220000000a00 */
[----:B------:R-:W-:-:S04]  /*6840*/  IMAD.WIDE R14, R6, 0x4, R26 ;  /* 0x00000004060e7825 */ /* 0x000fc800078e021a */
[----:B0-----:R-:W-:-:S05]  /*6850*/  IMAD.WIDE R2, R6, 0x4, R2 ;  /* 0x0000000406027825 */ /* 0x001fca00078e0202 */
[----:B------:R0:W5:Y:S04]  /*6860*/  LD.E R13, desc[UR28][R2.64] ;  /* 0x0000001c020d7980 */ /* 0x000168000c101900 */
[----:B------:R-:W-:Y:S04]  /*6870*/  ST.E desc[UR28][R14.64], R21 ;  /* 0x000000150e007985 */ /* 0x000fe8000c10191c */
[----:B------:R-:W1:Y:S02]  /*6880*/  LDS.64 R18, [R0+0xbf60] ;  /* 0x00bf600000127984 */ /* 0x000e640000000a00 */
[----:B-1----:R-:W-:-:S05]  /*6890*/  IMAD.WIDE R18, R6, 0x4, R18 ;  /* 0x0000000406127825 */ /* 0x002fca00078e0212 */
[----:B------:R0:W-:Y:S04]  /*68a0*/  ST.E desc[UR28][R18.64], R21 ;  /* 0x0000001512007985 */ /* 0x0001e8000c10191c */
[----:B------:R0:W2:Y:S02]  /*68b0*/  LDS.64 R26, [R0+0xbf28] ;  /* 0x00bf2800001a7984 */ /* 0x0000a40000000a00 */
.L_x_950:
[----:B------:R-:W-:Y:S05]  /*68c0*/  BSYNC.RECONVERGENT B1 ;  /* 0x0000000000017941 */ /* 0x000fea0003800200 */
.L_x_949:
[----:B0-----:R-:W0:Y:S02]  /*68d0*/  LDS.64 R2, [R0+0xbf30] ;  /* 0x00bf300000027984 */ /* 0x001e240000000a00 */
[----:B0-----:R-:W-:-:S06]  /*68e0*/  IMAD.WIDE R18, R5, 0x8, R2 ;  /* 0x0000000805127825 */ /* 0x001fcc00078e0202 */
[----:B------:R-:W3:Y:S01]  /*68f0*/  LD.E.64 R18, desc[UR28][R18.64] ;  /* 0x0000001c12127980 */ /* 0x000ee2000c101b00 */
[----:B------:R-:W-:-:S06]  /*6900*/  IMAD.WIDE R14, R6, 0x8, R2 ;  /* 0x00000008060e7825 */ /* 0x000fcc00078e0202 */
[----:B------:R-:W4:Y:S01]  /*6910*/  LD.E.64 R14, desc[UR28][R14.64] ;  /* 0x0000001c0e0e7980 */ /* 0x000f22000c101b00 */
[----:B------:R-:W-:Y:S01]  /*6920*/  BSSY.RECONVERGENT B4, `(.L_x_951) ;  /* 0x000000e000047945 */ /* 0x000fe20003800200 */
[----:B---3--:R-:W0:Y:S08]  /*6930*/  I2F.U64 R12, R18 ;  /* 0x00000012000c7312 */ /* 0x008e300000301000 */
[----:B----4-:R-:W3:Y:S08]  /*6940*/  I2F.U64 R3, R14 ;  /* 0x0000000e00037312 */ /* 0x010ef00000301000 */
[----:B0-----:R-:W1:Y:S08]  /*6950*/  MUFU.RCP R2, R12 ;  /* 0x0000000c00027308 */ /* 0x001e700000001000 */
[----:B---3--:R-:W0:Y:S01]  /*6960*/  FCHK P0, R3, R12 ;  /* 0x0000000c03007302 */ /* 0x008e220000000000 */
[----:B-1----:R-:W-:-:S04]  /*6970*/  FFMA R21, -R12, R2, 1 ;  /* 0x3f8000000c157423 */ /* 0x002fc80000000102 */
[----:B------:R-:W-:-:S04]  /*6980*/  FFMA R2, R2, R21, R2 ;  /* 0x0000001502027223 */ /* 0x000fc80000000002 */
[----:B------:R-:W-:-:S04]  /*6990*/  FFMA R21, R3, R2, RZ ;  /* 0x0000000203157223 */ /* 0x000fc800000000ff */
[----:B------:R-:W-:-:S04]  /*69a0*/  FFMA R0, -R12, R21, R3 ;  /* 0x000000150c007223 */ /* 0x000fc80000000103 */
[----:B------:R-:W-:Y:S01]  /*69b0*/  FFMA R0, R2, R0, R21 ;  /* 0x0000000002007223 */ /* 0x000fe20000000015 */
[----:B0-----:R-:W-:Y:S06]  /*69c0*/  @!P0 BRA `(.L_x_952) ;  /* 0x00000000000c8947 */ /* 0x001fec0003800000 */
[----:B------:R-:W-:Y:S02]  /*69d0*/  MOV R0, R12 ;  /* 0x0000000c00007202 */ /* 0x000fe40000000f00 */
[----:B------:R-:W-:-:S07]  /*69e0*/  MOV R2, 0x6a00 ;  /* 0x00006a0000027802 */ /* 0x000fce0000000f00 */
[----:B--2--5:R-:W-:Y:S05]  /*69f0*/  CALL.REL.NOINC `($__internal_4_$__cuda_sm3x_div_rn_noftz_f32_slowpath) ;  /* 0x0000001400f47944 */ /* 0x024fea0003c00000 */
.L_x_952:
[----:B------:R-:W-:Y:S05]  /*6a00*/  BSYNC.RECONVERGENT B4 ;  /* 0x0000000000047941 */ /* 0x000fea0003800200 */
.L_x_951:
[----:B------:R-:W0:Y:S01]  /*6a10*/  S2R R3, SR_CgaCtaId ;  /* 0x0000000000037919 */ /* 0x000e220000008800 */
[----:B------:R-:W-:Y:S01]  /*6a20*/  MOV R2, 0x400 ;  /* 0x0000040000027802 */ /* 0x000fe20000000f00 */
[----:B--2---:R-:W-:-:S06]  /*6a30*/  IMAD.WIDE R26, R6, 0x4, R26 ;  /* 0x00000004061a7825 */ /* 0x004fcc00078e021a */
[----:B------:R-:W2:Y:S01]  /*6a40*/  LD.E R26, desc[UR28][R26.64] ;  /* 0x0000001c1a1a7980 */ /* 0x000ea2000c101900 */
[----:B0-----:R-:W-:-:S05]  /*6a50*/  LEA R22, R3, R2, 0x18 ;  /* 0x0000000203167211 */ /* 0x001fca00078ec0ff */
[----:B------:R-:W0:Y:S02]  /*6a60*/  LDS.64 R14, [R22+0xbf38] ;  /* 0x00bf3800160e7984 */ /* 0x000e240000000a00 */
[----:B0-----:R-:W-:-:S06]  /*6a70*/  IMAD.WIDE R2, R5, 0x4, R14 ;  /* 0x0000000405027825 */ /* 0x001fcc00078e020e */
[----:B------:R-:W3:Y:S01]  /*6a80*/  LD.E R2, desc[UR28][R2.64] ;  /* 0x0000001c02027980 */ /* 0x000ee2000c101900 */
[----:B------:R-:W-:Y:S01]  /*6a90*/  BSSY.RECONVERGENT B4, `(.L_x_953) ;  /* 0x0000025000047945 */ /* 0x000fe20003800200 */
[----:B--2---:R-:W-:Y:S01]  /*6aa0*/  ISETP.GE.AND P0, PT, R26, 0x1, PT ;  /* 0x000000011a00780c */ /* 0x004fe20003f06270 */
[----:B---3--:R-:W-:-:S04]  /*6ab0*/  FADD R12, R2, 1 ;  /* 0x3f800000020c7421 */ /* 0x008fc80000000000 */
[----:B-----5:R-:W-:-:S08]  /*6ac0*/  FFMA R13, R12, R0, R13 ;  /* 0x000000000c0d7223 */ /* 0x020fd0000000000d */
[----:B------:R-:W-:Y:S05]  /*6ad0*/  @!P0 BRA `(.L_x_954) ;  /* 0x0000000000808947 */ /* 0x000fea0003800000 */
        /* <DEDUP_REMOVED lines=23> */
.L_x_956:
[----:B------:R-:W-:Y:S05]  /*6c50*/  BSYNC.RECONVERGENT B5 ;  /* 0x0000000000057941 */ /* 0x000fea0003800200 */
.L_x_955:
        /* <DEDUP_REMOVED lines=8> */
.L_x_954:
[----:B------:R-:W-:Y:S05]  /*6ce0*/  BSYNC.RECONVERGENT B4 ;  /* 0x0000000000047941 */ /* 0x000fea0003800200 */
.L_x_953:
[----:B------:R-:W-:-:S05]  /*6cf0*/  IMAD.WIDE R2, R6, 0x4, R14 ;  /* 0x0000000406027825 */ /* 0x000fca00078e020e */
[----:B------:R0:W-:Y:S02]  /*6d00*/  ATOM.E.ADD.F32.FTZ.RN.STRONG.GPU P0, RZ, desc[UR28][R2.64], R13 ;  /* 0x8000000d02ff79a2 */ /* 0x0001e4000c10f31c */
[----:B0-----:R-:W-:Y:S05]  /*6d10*/  @P0 BRA `(.L_x_947) ;  /* 0x0000000400b00947 */ /* 0x001fea0003800000 */
[----:B------:R-:W0:Y:S02]  /*6d20*/  QSPC.E.S P0, RZ, [R2] ;  /* 0x0000000002ff73aa */ /* 0x000e240000000500 */
[----:B0-----:R-:W-:Y:S05]  /*6d30*/  @!P0 BRA `(.L_x_957) ;  /* 0x0000000000188947 */ /* 0x001fea0003800000 */
[----:B------:R-:W-:-:S07]  /*6d40*/  MOV R0, R2 ;  /* 0x0000000200007202 */ /* 0x000fce0000000f00 */
.L_x_958:
[----:B------:R-:W0:Y:S02]  /*6d50*/  LDS R2, [R0] ;  /* 0x0000000000027984 */ /* 0x000e240000000800 */
[----:B0-----:R-:W-:-:S05]  /*6d60*/  FADD R3, R13, R2 ;  /* 0x000000020d037221 */ /* 0x001fca0000000000 */
[----:B------:R-:W0:Y:S02]  /*6d70*/  ATOMS.CAST.SPIN P0, [R0], R2, R3 ;  /* 0x000000020000758d */ /* 0x000e240001800003 */
[----:B0-----:R-:W-:Y:S05]  /*6d80*/  @!P0 BRA `(.L_x_958) ;  /* 0xfffffffc00f08947 */ /* 0x001fea000383ffff */
[----:B------:R-:W-:Y:S05]  /*6d90*/  BRA `(.L_x_947) ;  /* 0x0000000400907947 */ /* 0x000fea0003800000 */
.L_x_957:
[----:B------:R-:W0:Y:S02]  /*6da0*/  QSPC.E.D P0, RZ, [R2] ;  /* 0x0000000002ff73aa */ /* 0x000e240000000700 */
[----:B0-----:R-:W-:Y:S05]  /*6db0*/  @!P0 BRA `(.L_x_959) ;  /* 0x0000000000188947 */ /* 0x001fea0003800000 */
.L_x_960:
[----:B------:R-:W2:Y:S02]  /*6dc0*/  LD.E R14, [R2] ;  /* 0x00000000020e7980 */ /* 0x000ea40000100900 */
[----:B--2---:R-:W-:-:S06]  /*6dd0*/  FADD R15, R13, R14 ;  /* 0x0000000e0d0f7221 */ /* 0x004fcc0000000000 */
[----:B------:R-:W2:Y:S02]  /*6de0*/  ATOM.E.CAST.SPIN PT, R15, [R2], R14, R15 ;  /* 0x0000000e020f738b */ /* 0x000ea400019e010f */
[----:B--2---:R-:W-:-:S13]  /*6df0*/  ISETP.EQ.U32.AND P0, PT, R15, 0x1, PT ;  /* 0x000000010f00780c */ /* 0x004fda0003f02070 */
[----:B------:R-:W-:Y:S05]  /*6e00*/  @!P0 BRA `(.L_x_960) ;  /* 0xfffffffc00ec8947 */ /* 0x000fea000383ffff */
[----:B------:R-:W-:Y:S05]  /*6e10*/  BRA `(.L_x_947) ;  /* 0x0000000400707947 */ /* 0x000fea0003800000 */
.L_x_959:
[----:B------:R-:W2:Y:S02]  /*6e20*/  LD.E R0, desc[UR28][R2.64] ;  /* 0x0000001c02007980 */ /* 0x000ea4000c101900 */
[----:B--2---:R-:W-:-:S05]  /*6e30*/  FADD R13, R13, R0 ;  /* 0x000000000d0d7221 */ /* 0x004fca0000000000 */
[----:B------:R2:W-:Y:S01]  /*6e40*/  ST.E desc[UR28][R2.64], R13 ;  /* 0x0000000d02007985 */ /* 0x0005e2000c10191c */
[----:B------:R-:W-:Y:S05]  /*6e50*/  BRA `(.L_x_947) ;  /* 0x0000000400607947 */ /* 0x000fea0003800000 */
.L_x_948:
[----:B------:R-:W-:-:S13]  /*6e60*/  ISETP.NE.AND P0, PT, R2, R15, PT ;  /* 0x0000000f0200720c */ /* 0x000fda0003f05270 */
[----:B------:R-:W-:Y:S05]  /*6e70*/  @P0 BRA `(.L_x_947) ;  /* 0x0000000400580947 */ /* 0x000fea0003800000 */
[----:B------:R-:W0:Y:S02]  /*6e80*/  LDS.64 R2, [R0+0xbf40] ;  /* 0x00bf400000027984 */ /* 0x000e240000000a00 */
[----:B0-----:R-:W-:-:S06]  /*6e90*/  IMAD.WIDE R12, R5, 0x4, R2 ;  /* 0x00000004050c7825 */ /* 0x001fcc00078e0202 */
[----:B------:R-:W2:Y:S02]  /*6ea0*/  LD.E R12, desc[UR28][R12.64] ;  /* 0x0000001c0c0c7980 */ /* 0x000ea4000c101900 */
[----:B--2---:R-:W-:-:S13]  /*6eb0*/  ISETP.NE.AND P0, PT, R12, RZ, PT ;  /* 0x000000ff0c00720c */ /* 0x004fda0003f05270 */
[----:B------:R-:W-:Y:S05]  /*6ec0*/  @!P0 BRA `(.L_x_947) ;  /* 0x0000000400448947 */ /* 0x000fea0003800000 */
[----:B------:R-:W-:-:S06]  /*6ed0*/  IMAD.WIDE R2, R6, 0x4, R2 ;  /* 0x0000000406027825 */ /* 0x000fcc00078e0202 */
[----:B------:R-:W2:Y:S02]  /*6ee0*/  LD.E R2, desc[UR28][R2.64] ;  /* 0x0000001c02027980 */ /* 0x000ea4000c101900 */
[----:B--2---:R-:W-:-:S13]  /*6ef0*/  ISETP.NE.AND P0, PT, R2, RZ, PT ;  /* 0x000000ff0200720c */ /* 0x004fda0003f05270 */
[----:B------:R-:W-:Y:S05]  /*6f00*/  @P0 BRA `(.L_x_947) ;  /* 0x0000000400340947 */ /* 0x000fea0003800000 */
[----:B------:R-:W0:Y:S02]  /*6f10*/  LDS.64 R2, [R0+0xbf28] ;  /* 0x00bf280000027984 */ /* 0x000e240000000a00 */
[----:B0-----:R-:W-:-:S05]  /*6f20*/  IMAD.WIDE R2, R6, 0x4, R2 ;  /* 0x0000000406027825 */ /* 0x001fca00078e0202 */
[----:B------:R-:W2:Y:S01]  /*6f30*/  LD.E R12, desc[UR28][R2.64] ;  /* 0x0000001c020c7980 */ /* 0x000ea2000c101900 */
[----:B------:R-:W-:Y:S01]  /*6f40*/  BSSY.RECONVERGENT B1, `(.L_x_961) ;  /* 0x0000015000017945 */ /* 0x000fe20003800200 */
[----:B--2---:R-:W-:Y:S01]  /*6f50*/  ISETP.NE.AND P0, PT, R12, -0x1, PT ;  /* 0xffffffff0c00780c */ /* 0x004fe20003f05270 */
[----:B------:R-:W-:-:S12]  /*6f60*/  IMAD.MOV.U32 R12, RZ, RZ, RZ ;  /* 0x000000ffff0c7224 */ /* 0x000fd800078e00ff */
[----:B------:R-:W-:Y:S05]  /*6f70*/  @!P0 BRA `(.L_x_962) ;  /* 0x0000000000448947 */ /* 0x000fea0003800000 */
[----:B------:R-:W-:-:S05]  /*6f80*/  HFMA2 R13, -RZ, RZ, 0, 5.9604644775390625e-08 ;  /* 0x00000001ff0d7431 */ /* 0x000fca00000001ff */
[----:B------:R-:W2:Y:S02]  /*6f90*/  ATOM.E.EXCH.STRONG.GPU PT, R2, desc[UR28][R2.64], R13 ;  /* 0x8000000d0202798a */ /* 0x000ea4000c1ef11c */
[----:B--2---:R-:W-:-:S13]  /*6fa0*/  ISETP.NE.AND P0, PT, R2, RZ, PT ;  /* 0x000000ff0200720c */ /* 0x004fda0003f05270 */
[----:B------:R-:W-:Y:S05]  /*6fb0*/  @P0 BRA `(.L_x_962) ;  /* 0x0000000000340947 */ /* 0x000fea0003800000 */
[----:B------:R-:W0:Y:S04]  /*6fc0*/  LDS.64 R2, [R0+0x28] ;  /* 0x0000280000027984 */ /* 0x000e280000000a00 */
[----:B------:R-:W2:Y:S01]  /*6fd0*/  LDS.64 R14, [R0+0xbf28] ;  /* 0x00bf2800000e7984 */ /* 0x000ea20000000a00 */
[----:B0-----:R-:W-:-:S04]  /*6fe0*/  IMAD.WIDE R2, R6, 0x4, R2 ;  /* 0x0000000406027825 */ /* 0x001fc800078e0202 */
[----:B--2---:R-:W-:Y:S01]  /*6ff0*/  IMAD.WIDE R14, R6, 0x4, R14 ;  /* 0x00000004060e7825 */ /* 0x004fe200078e020e */
[----:B------:R0:W5:Y:S03]  /*7000*/  LD.E R12, desc[UR28][R2.64] ;  /* 0x0000001c020c7980 */ /* 0x000166000c101900 */
[----:B-1----:R-:W-:Y:S01]  /*7010*/  IMAD.MOV.U32 R20, RZ, RZ, 0x1 ;  /* 0x00000001ff147424 */ /* 0x002fe200078e00ff */
[----:B------:R-:W-:Y:S01]  /*7020*/  ST.E desc[UR28][R14.64], R13 ;  /* 0x0000000d0e007985 */ /* 0x000fe2000c10191c */
[----:B------:R-:W-:-:S03]  /*7030*/  IMAD.MOV.U32 R21, RZ, RZ, 0x2 ;  /* 0x00000002ff157424 */ /* 0x000fc600078e00ff */
[----:B------:R-:W1:Y:S01]  /*7040*/  LDS.64 R18, [R0+0xbf60] ;  /* 0x00bf600000127984 */ /* 0x000e620000000a00 */
[----:B0-----:R-:W-:Y:S01]  /*7050*/  PRMT R3, R20, 0x7610, R3 ;  /* 0x0000761014037816 */ /* 0x001fe20000000003 */
[----:B-1----:R-:W-:-:S05]  /*7060*/  IMAD.WIDE R18, R6, 0x4, R18 ;  /* 0x0000000406127825 */ /* 0x002fca00078e0212 */
[----:B------:R0:W-:Y:S04]  /*7070*/  ST.E desc[UR28][R18.64], R21 ;  /* 0x0000001512007985 */ /* 0x0001e8000c10191c */
[----:B------:R0:W-:Y:S02]  /*7080*/  STS.U8 [R0+0xbf6d], R3 ;  /* 0x00bf6d0300007388 */ /* 0x0001e40000000000 */
.L_x_962:
[----:B------:R-:W-:Y:S05]  /*7090*/  BSYNC.RECONVERGENT B1 ;  /* 0x0000000000017941 */ /* 0x000fea0003800200 */
.L_x_961:
[----:B0-----:R-:W0:Y:S02]  /*70a0*/  LDS.64 R2, [R0+0x20] ;  /* 0x0000200000027984 */ /* 0x001e240000000a00 */
[----:B0-----:R-:W-:-:S06]  /*70b0*/  IMAD.WIDE R18, R5, 0x8, R2 ;  /* 0x0000000805127825 */ /* 0x001fcc00078e0202 */
[----:B------:R-:W1:Y:S01]  /*70c0*/  LD.E.64 R18, desc[UR28][R18.64] ;  /* 0x0000001c12127980 */ /* 0x000e62000c101b00 */
[----:B------:R-:W-:-:S06]  /*70d0*/  IMAD.WIDE R14, R6, 0x8, R2 ;  /* 0x00000008060e7825 */ /* 0x000fcc00078e0202 */
[----:B------:R-:W2:Y:S01]  /*70e0*/  LD.E.64 R14, desc[UR28][R14.64] ;  /* 0x0000001c0e0e7980 */ /* 0x000ea2000c101b00 */
[----:B------:R-:W-:Y:S01]  /*70f0*/  BSSY.RECONVERGENT B4, `(.L_x_963) ;  /* 0x000000e000047945 */ /* 0x000fe20003800200 */
[----:B-1----:R-:W0:Y:S08]  /*7100*/  I2F.U64 R20, R18 ;  /* 0x0000001200147312 */ /* 0x002e300000301000 */
        /* <DEDUP_REMOVED lines=11> */
[----:B-----5:R-:W-:Y:S05]  /*71c0*/  CALL.REL.NOINC `($__internal_4_$__cuda_sm3x_div_rn_noftz_f32_slowpath) ;  /* 0x0000001000007944 */ /* 0x020fea0003c00000 */
.L_x_964:
[----:B------:R-:W-:Y:S05]  /*71d0*/  BSYNC.RECONVERGENT B4 ;  /* 0x0000000000047941 */ /* 0x000fea0003800200 */
.L_x_963:
[----:B------:R-:W0:Y:S01]  /*71e0*/  S2UR UR19, SR_CgaCtaId ;  /* 0x00000000001379c3 */ /* 0x000e220000008800 */
[----:B------:R-:W-:Y:S02]  /*71f0*/  UMOV UR18, 0x400 ;  /* 0x0000040000127882 */ /* 0x000fe40000000000 */
[----:B0-----:R-:W-:-:S09]  /*7200*/  ULEA UR18, UR19, UR18, 0x18 ;  /* 0x0000001213127291 */ /* 0x001fd2000f8ec0ff */
[----:B------:R-:W0:Y:S04]  /*7210*/  LDS.64 R2, [UR18+0x28] ;  /* 0x00002812ff027984 */ /* 0x000e280008000a00 */
[----:B------:R-:W1:Y:S01]  /*7220*/  LDS.64 R14, [UR18+0xbf38] ;  /* 0x00bf3812ff0e7984 */ /* 0x000e620008000a00 */
[----:B0-----:R-:W-:-:S06]  /*7230*/  IMAD.WIDE R2, R5, 0x4, R2 ;  /* 0x0000000405027825 */ /* 0x001fcc00078e0202 */
[----:B------:R-:W2:Y:S01]  /*7240*/  LD.E R2, desc[UR28][R2.64] ;  /* 0x0000001c02027980 */ /* 0x000ea2000c101900 */
[----:B-1----:R-:W-:-:S04]  /*7250*/  IMAD.WIDE R14, R6, 0x4, R14 ;  /* 0x00000004060e7825 */ /* 0x002fc800078e020e */
[----:B--2---:R-:W-:-:S04]  /*7260*/  FADD R5, R2, 1 ;  /* 0x3f80000002057421 */ /* 0x004fc80000000000 */
[----:B-----5:R-:W-:-:S05]  /*7270*/  FFMA R5, R5, -R0, R12 ;  /* 0x8000000005057223 */ /* 0x020fca000000000c */
[----:B------:R0:W-:Y:S02]  /*7280*/  ATOM.E.ADD.F32.FTZ.RN.STRONG.GPU P0, RZ, desc[UR28][R14.64], R5 ;  /* 0x800000050eff79a2 */ /* 0x0001e4000c10f31c */
[----:B0-----:R-:W-:Y:S05]  /*7290*/  @P0 BRA `(.L_x_947) ;  /* 0x0000000000500947 */ /* 0x001fea0003800000 */
[----:B------:R-:W0:Y:S02]  /*72a0*/  QSPC.E.S P0, RZ, [R14] ;  /* 0x000000000eff73aa */ /* 0x000e240000000500 */
[----:B0-----:R-:W-:Y:S05]  /*72b0*/  @!P0 BRA `(.L_x_965) ;  /* 0x00000000001c8947 */ /* 0x001fea0003800000 */
[----:B------:R-:W-:-:S05]  /*72c0*/  IMAD.MOV.U32 R2, RZ, RZ, R14 ;  /* 0x000000ffff027224 */ /* 0x000fca00078e000e */
[----:B------:R-:W-:-:S07]  /*72d0*/  MOV R0, R2 ;  /* 0x0000000200007202 */ /* 0x000fce0000000f00 */
.L_x_966:
[----:B------:R-:W0:Y:S02]  /*72e0*/  LDS R2, [R0] ;  /* 0x0000000000027984 */ /* 0x000e240000000800 */
[----:B0-----:R-:W-:-:S05]  /*72f0*/  FADD R3, R5, R2 ;  /* 0x0000000205037221 */ /* 0x001fca0000000000 */
[----:B------:R-:W0:Y:S02]  /*7300*/  ATOMS.CAST.SPIN P0, [R0], R2, R3 ;  /* 0x000000020000758d */ /* 0x000e240001800003 */
[----:B0-----:R-:W-:Y:S05]  /*7310*/  @!P0 BRA `(.L_x_966) ;  /* 0xfffffffc00f08947 */ /* 0x001fea000383ffff */
[----:B------:R-:W-:Y:S05]  /*7320*/  BRA `(.L_x_947) ;  /* 0x00000000002c7947 */ /* 0x000fea0003800000 */
.L_x_965:
[----:B------:R-:W0:Y:S02]  /*7330*/  QSPC.E.D P0, RZ, [R14] ;  /* 0x000000000eff73aa */ /* 0x000e240000000700 */
[----:B0-----:R-:W-:Y:S05]  /*7340*/  @!P0 BRA `(.L_x_967) ;  /* 0x0000000000188947 */ /* 0x001fea0003800000 */
.L_x_968:
[----:B------:R-:W2:Y:S02]  /*7350*/  LD.E R2, [R14] ;  /* 0x000000000e027980 */ /* 0x000ea40000100900 */
[----:B--2---:R-:W-:-:S06]  /*7360*/  FADD R3, R5, R2 ;  /* 0x0000000205037221 */ /* 0x004fcc0000000000 */
[----:B------:R-:W2:Y:S02]  /*7370*/  ATOM.E.CAST.SPIN PT, R3, [R14], R2, R3 ;  /* 0x000000020e03738b */ /* 0x000ea400019e0103 */
[----:B--2---:R-:W-:-:S13]  /*7380*/  ISETP.EQ.U32.AND P0, PT, R3, 0x1, PT ;  /* 0x000000010300780c */ /* 0x004fda0003f02070 */
[----:B------:R-:W-:Y:S05]  /*7390*/  @!P0 BRA `(.L_x_968) ;  /* 0xfffffffc00ec8947 */ /* 0x000fea000383ffff */
[----:B------:R-:W-:Y:S05]  /*73a0*/  BRA `(.L_x_947) ;  /* 0x00000000000c7947 */ /* 0x000fea0003800000 */
.L_x_967:
[----:B------:R-:W2:Y:S02]  /*73b0*/  LD.E R0, desc[UR28][R14.64] ;  /* 0x0000001c0e007980 */ /* 0x000ea4000c101900 */
[----:B--2---:R-:W-:-:S05]  /*73c0*/  FADD R3, R5, R0 ;  /* 0x0000000005037221 */ /* 0x004fca0000000000 */
[----:B------:R0:W-:Y:S02]  /*73d0*/  ST.E desc[UR28][R14.64], R3 ;  /* 0x000000030e007985 */ /* 0x0001e4000c10191c */
.L_x_947:
[----:B------:R-:W-:Y:S05]  /*73e0*/  BSYNC.RECONVERGENT B3 ;  /* 0x0000000000037941 */ /* 0x000fea0003800200 */
.L_x_946:
[----:B------:R-:W-:-:S05]  /*73f0*/  VIADD R7, R7, UR32 ;  /* 0x0000002007077c36 */ /* 0x000fca0008000000 */
[----:B------:R-:W-:-:S13]  /*7400*/  ISETP.GE.AND P0, PT, R7, UR17, PT ;  /* 0x0000001107007c0c */ /* 0x000fda000bf06270 */
[----:B------:R-:W-:Y:S05]  /*7410*/  @!P0 BRA `(.L_x_969) ;  /* 0xfffffff000688947 */ /* 0x000fea000383ffff */
.L_x_945:
[----:B------:R-:W-:Y:S05]  /*7420*/  WARPSYNC.ALL ;  /* 0x0000000000007948 */ /* 0x000fea0003800000 */
[----:B------:R-:W4:Y:S08]  /*7430*/  S2UR UR19, SR_CgaCtaId ;  /* 0x00000000001379c3 */ /* 0x000f300000008800 */
[----:B------:R-:W-:Y:S06]  /*7440*/  BAR.SYNC.DEFER_BLOCKING 0x0 ;  /* 0x0000000000007b1d */ /* 0x000fec0000010000 */
[----:B------:R-:W-:Y:S01]  /*7450*/  UMOV UR18, 0x400 ;  /* 0x0000040000127882 */ /* 0x000fe20000000000 */
[----:B------:R-:W-:Y:S01]  /*7460*/  BSSY.RECONVERGENT B1, `(.L_x_970) ;  /* 0x0000044000017945 */ /* 0x000fe20003800200 */
[----:B----4-:R-:W-:-:S09]  /*7470*/  ULEA UR18, UR19, UR18, 0x18 ;  /* 0x0000001213127291 */ /* 0x010fd2000f8ec0ff */
[----:B------:R-:W4:Y:S02]  /*7480*/  LDS.U8 R0, [UR18+0xbf6d] ;  /* 0x00bf6d12ff007984 */ /* 0x000f240008000000 */
[----:B----4-:R-:W-:-:S13]  /*7490*/  ISETP.NE.AND P0, PT, R0, RZ, PT ;  /* 0x000000ff0000720c */ /* 0x010fda0003f05270 */
[----:B------:R-:W-:Y:S05]  /*74a0*/  @!P0 BRA `(.L_x_971) ;  /* 0x0000000000988947 */ /* 0x000fea0003800000 */
[----:B------:R-:W4:Y:S01]  /*74b0*/  LDCU UR23, c[0x0][0x3a0] ;  /* 0x00007400ff1777ac */ /* 0x000f220008000800 */
[----:B------:R-:W-:Y:S04]  /*74c0*/  BSSY.RECONVERGENT B2, `(.L_x_972) ;  /* 0x0000018000027945 */ /* 0x000fe80003800200 */
[----:B------:R-:W-:Y:S05]  /*74d0*/  @P3 BRA `(.L_x_973) ;  /* 0x0000000000583947 */ /* 0x000fea0003800000 */
[----:B0-2---:R-:W0:Y:S01]  /*74e0*/  LDS.64 R2, [UR18+0xbf60] ;  /* 0x00bf6012ff027984 */ /* 0x005e220008000a00 */
[----:B------:R-:W-:-:S07]  /*74f0*/  MOV R5, R4 ;  /* 0x0000000400057202 */ /* 0x000fce0000000f00 */
.L_x_976:
[----:B0-2---:R-:W-:-:S05]  /*7500*/  IMAD.WIDE R12, R5, 0x4, R2 ;  /* 0x00000004050c7825 */ /* 0x005fca00078e0202 */
[----:B------:R-:W2:Y:S01]  /*7510*/  LD.E R0, desc[UR28][R12.64] ;  /* 0x0000001c0c007980 */ /* 0x000ea2000c101900 */
[----:B------:R-:W-:Y:S01]  /*7520*/  BSSY.RECONVERGENT B3, `(.L_x_974) ;  /* 0x000000e000037945 */ /* 0x000fe20003800200 */
[----:B--2---:R-:W-:-:S13]  /*7530*/  ISETP.GE.AND P0, PT, R0, 0x1, PT ;  /* 0x000000010000780c */ /* 0x004fda0003f06270 */
[----:B------:R-:W-:Y:S05]  /*7540*/  @!P0 BRA `(.L_x_975) ;  /* 0x00000000002c8947 */ /* 0x000fea0003800000 */
[----:B------:R-:W0:Y:S01]  /*7550*/  S2UR UR20, SR_CgaCtaId ;  /* 0x00000000001479c3 */ /* 0x000e220000008800 */
[----:B------:R-:W-:Y:S02]  /*7560*/  UMOV UR19, 0x400 ;  /* 0x0000040000137882 */ /* 0x000fe40000000000 */
[----:B0-----:R-:W-:-:S09]  /*7570*/  ULEA UR19, UR20, UR19, 0x18 ;  /* 0x0000001314137291 */ /* 0x001fd2000f8ec0ff */
[----:B---3--:R-:W0:Y:S04]  /*7580*/  LDS.64 R6, [UR19+0x18] ;  /* 0x00001813ff067984 */ /* 0x008e280008000a00 */
[----:B------:R-:W2:Y:S01]  /*7590*/  LDS R15, [UR19+0xbf68] ;  /* 0x00bf6813ff0f7984 */ /* 0x000ea20008000800 */
[----:B0-----:R-:W-:-:S06]  /*75a0*/  IMAD.WIDE R6, R5, 0x4, R6 ;  /* 0x0000000405067825 */ /* 0x001fcc00078e0206 */
[----:B------:R-:W2:Y:S02]  /*75b0*/  LD.E R6, desc[UR28][R6.64] ;  /* 0x0000001c06067980 */ /* 0x000ea4000c101900 */
[----:B--2---:R-:W-:-:S13]  /*75c0*/  ISETP.NE.AND P0, PT, R6, R15, PT ;  /* 0x0000000f0600720c */ /* 0x004fda0003f05270 */
[----:B------:R-:W-:-:S05]  /*75d0*/  @!P0 VIADD R15, R0, 0xffffffff ;  /* 0xffffffff000f8836 */ /* 0x000fca0000000000 */
[----:B------:R0:W-:Y:S04]  /*75e0*/  @!P0 ST.E desc[UR28][R12.64], R15 ;  /* 0x0000000f0c008985 */ /* 0x0001e8000c10191c */
[----:B------:R-:W2:Y:S02]  /*75f0*/  @!P0 LDS.64 R2, [UR19+0xbf60] ;  /* 0x00bf6013ff028984 */ /* 0x000ea40008000a00 */
.L_x_975:
[----:B----4-:R-:W-:Y:S05]  /*7600*/  BSYNC.RECONVERGENT B3 ;  /* 0x0000000000037941 */ /* 0x010fea0003800200 */
.L_x_974:
[----:B------:R-:W-:-:S05]  /*7610*/  VIADD R5, R5, UR32 ;  /* 0x0000002005057c36 */ /* 0x000fca0008000000 */
[----:B------:R-:W-:-:S13]  /*7620*/  ISETP.GE.AND P0, PT, R5, UR23, PT ;  /* 0x0000001705007c0c */ /* 0x000fda000bf06270 */
[----:B------:R-:W-:Y:S05]  /*7630*/  @!P0 BRA `(.L_x_976) ;  /* 0xfffffffc00b08947 */ /* 0x000fea000383ffff */
.L_x_973:
[----:B----4-:R-:W-:Y:S05]  /*7640*/  BSYNC.RECONVERGENT B2 ;  /* 0x0000000000027941 */ /* 0x010fea0003800200 */
.L_x_972:
[----:B------:R-:W4:Y:S01]  /*7650*/  S2UR UR19, SR_CgaCtaId ;  /* 0x00000000001379c3 */ /* 0x000f220000008800 */
[----:B------:R-:W-:Y:S01]  /*7660*/  UMOV UR18, 0x400 ;  /* 0x0000040000127882 */ /* 0x000fe20000000000 */
[----:B------:R-:W-:Y:S01]  /*7670*/  PLOP3.LUT P0, PT, PT, PT, PT, 0x8, 0x80 ;  /* 0x000000000080781c */ /* 0x000fe20003f0e170 */
[----:B----4-:R-:W-:-:S09]  /*7680*/  ULEA UR18, UR19, UR18, 0x18 ;  /* 0x0000001213127291 */ /* 0x010fd2000f8ec0ff */
[----:B------:R-:W4:Y:S02]  /*7690*/  LDS R0, [UR18+0xbf68] ;  /* 0x00bf6812ff007984 */ /* 0x000f240008000800 */
[----:B----4-:R-:W-:-:S13]  /*76a0*/  ISETP.EQ.OR P1, PT, R0, 0x7fffffff, P2 ;  /* 0x7fffffff0000780c */ /* 0x010fda0001722670 */
[----:B------:R-:W-:Y:S05]  /*76b0*/  @P1 BRA `(.L_x_977) ;  /* 0x0000000000781947 */ /* 0x000fea0003800000 */
[----:B------:R-:W-:Y:S01]  /*76c0*/  IADD3 R0, PT, PT, R0, 0x1, RZ ;  /* 0x0000000100007810 */ /* 0x000fe20007ffe0ff */
[----:B------:R-:W-:Y:S01]  /*76d0*/  STS.U8 [UR18+0xbf6d], RZ ;  /* 0x00bf6dffff007988 */ /* 0x000fe20008000012 */
[----:B------:R-:W-:-:S03]  /*76e0*/  PLOP3.LUT P0, PT, PT, PT, PT, 0x80, 0x8 ;  /* 0x000000000008781c */ /* 0x000fc60003f0f070 */
[----:B------:R4:W-:Y:S01]  /*76f0*/  STS [UR18+0xbf68], R0 ;  /* 0x00bf6800ff007988 */ /* 0x0009e20008000812 */
[----:B------:R-:W-:Y:S09]  /*7700*/  BRA `(.L_x_977) ;  /* 0x0000000000647947 */ /* 0x000ff20003800000 */
.L_x_971:
[----:B------:R-:W4:Y:S01]  /*7710*/  LDCU UR23, c[0x0][0x3a0] ;  /* 0x00007400ff1777ac */ /* 0x000f220008000800 */
[----:B------:R-:W-:Y:S01]  /*7720*/  PLOP3.LUT P0, PT, PT, PT, PT, 0x80, 0x8 ;  /* 0x000000000008781c */ /* 0x000fe20003f0f070 */
[----:B------:R-:W-:-:S12]  /*7730*/  @P3 BRA `(.L_x_977) ;  /* 0x0000000000583947 */ /* 0x000fd80003800000 */
[----:B0-2---:R-:W0:Y:S01]  /*7740*/  LDS.64 R2, [UR18+0xbf60] ;  /* 0x00bf6012ff027984 */ /* 0x005e220008000a00 */
[----:B------:R-:W-:-:S07]  /*7750*/  IMAD.MOV.U32 R5, RZ, RZ, R4 ;  /* 0x000000ffff057224 */ /* 0x000fce00078e0004 */
.L_x_980:
        /* <DEDUP_REMOVED lines=16> */
.L_x_979:
[----:B----4-:R-:W-:Y:S05]  /*7860*/  BSYNC.RECONVERGENT B2 ;  /* 0x0000000000027941 */ /* 0x010fea0003800200 */
.L_x_978:
[----:B------:R-:W-:-:S04]  /*7870*/  IADD3 R5, PT, PT, R5, UR32, RZ ;  /* 0x0000002005057c10 */ /* 0x000fc8000fffe0ff */
[----:B------:R-:W-:-:S13]  /*7880*/  ISETP.GE.AND P1, PT, R5, UR23, PT ;  /* 0x0000001705007c0c */ /* 0x000fda000bf26270 */
[----:B------:R-:W-:Y:S05]  /*7890*/  @!P1 BRA `(.L_x_980) ;  /* 0xfffffffc00b09947 */ /* 0x000fea000383ffff */
.L_x_977:
[----:B----4-:R-:W-:Y:S05]  /*78a0*/  BSYNC.RECONVERGENT B1 ;  /* 0x0000000000017941 */ /* 0x010fea0003800200 */
.L_x_970:
[----:B------:R-:W4:Y:S01]  /*78b0*/  S2UR UR19, SR_CgaCtaId ;  /* 0x00000000001379c3 */ /* 0x000f220000008800 */
[----:B------:R-:W-:Y:S01]  /*78c0*/  UMOV UR18, 0x400 ;  /* 0x0000040000127882 */ /* 0x000fe20000000000 */
[----:B------:R-:W0:Y:S01]  /*78d0*/  LDCU UR25, c[0x0][0x3a0] ;  /* 0x00007400ff1977ac */ /* 0x000e220008000800 */
[----:B----4-:R-:W-:-:S09]  /*78e0*/  ULEA UR20, UR19, UR18, 0x18 ;  /* 0x0000001213147291 */ /* 0x010fd2000f8ec0ff */
[----:B0-2---:R-:W0:Y:S02]  /*78f0*/  LDS R2, [UR20+0xbf68] ;  /* 0x00bf6814ff027984 */ /* 0x005e240008000800 */
[----:B0-----:R-:W-:-:S13]  /*7900*/  ISETP.NE.OR P0, PT, R2, 0x7fffffff, !P0 ;  /* 0x7fffffff0200780c */ /* 0x001fda0004705670 */
[----:B------:R-:W-:Y:S05]  /*7910*/  @P0 BRA `(.L_x_981) ;  /* 0x0000000000900947 */ /* 0x000fea0003800000 */
[----:B------:R-:W-:Y:S01]  /*7920*/  @!P2 STS.U8 [UR20+0xbf6e], RZ ;  /* 0x00bf6effff00a988 */ /* 0x000fe20008000014 */
[----:B------:R-:W-:Y:S05]  /*7930*/  WARPSYNC.ALL ;  /* 0x0000000000007948 */ /* 0x000fea0003800000 */
[----:B------:R-:W-:Y:S01]  /*7940*/  @!P2 STS [UR20+0xbf70], RZ ;  /* 0x00bf70ffff00a988 */ /* 0x000fe20008000814 */
[----:B------:R-:W-:Y:S01]  /*7950*/  BSSY.RECONVERGENT B1, `(.L_x_982) ;  /* 0x000001f000017945 */ /* 0x000fe20003800200 */
[----:B------:R-:W-:Y:S06]  /*7960*/  BAR.SYNC.DEFER_BLOCKING 0x0 ;  /* 0x0000000000007b1d */ /* 0x000fec0000010000 */
[----:B------:R-:W-:Y:S05]  /*7970*/  @P3 BRA `(.L_x_983) ;  /* 0x0000000000703947 */ /* 0x000fea0003800000 */
[----:B------:R-:W0:Y:S01]  /*7980*/  LDS.64 R2, [UR20+0xbf60] ;  /* 0x00bf6014ff027984 */ /* 0x000e220008000a00 */
[----:B------:R-:W-:-:S03]  /*7990*/  IMAD.MOV.U32 R5, RZ, RZ, R4 ;  /* 0x000000ffff057224 */ /* 0x000fc600078e0004 */
[----:B---3--:R-:W2:Y:S04]  /*79a0*/  LDS.64 R6, [UR20+0x18] ;  /* 0x00001814ff067984 */ /* 0x008ea80008000a00 */
.L_x_986:
[----:B0-----:R-:W-:-:S06]  /*79b0*/  IMAD.WIDE R12, R5, 0x4, R2 ;  /* 0x00000004050c7825 */ /* 0x001fcc00078e0202 */
[----:B------:R-:W3:Y:S01]  /*79c0*/  LD.E R12, desc[UR28][R12.64] ;  /* 0x0000001c0c0c7980 */ /* 0x000ee2000c101900 */
[----:B------:R-:W-:Y:S01]  /*79d0*/  BSSY.RECONVERGENT B2, `(.L_x_984) ;  /* 0x0000013000027945 */ /* 0x000fe20003800200 */
[----:B---3--:R-:W-:-:S13]  /*79e0*/  ISETP.GE.AND P0, PT, R12, 0x1, PT ;  /* 0x000000010c00780c */ /* 0x008fda0003f06270 */
[----:B------:R-:W-:Y:S05]  /*79f0*/  @!P0 BRA `(.L_x_985) ;  /* 0x0000000000408947 */ /* 0x000fea0003800000 */
[----:B------:R-:W0:Y:S01]  /*7a00*/  S2UR UR24, SR_CgaCtaId ;  /* 0x00000000001879c3 */ /* 0x000e220000008800 */
[----:B------:R-:W-:Y:S01]  /*7a10*/  UMOV UR23, 0x400 ;  /* 0x0000040000177882 */ /* 0x000fe20000000000 */
[----:B------:R-:W-:Y:S02]  /*7a20*/  IMAD.MOV.U32 R14, RZ, RZ, 0x1 ;  /* 0x00000001ff0e7424 */ /* 0x000fe400078e00ff */
[----:B--2---:R-:W-:Y:S01]  /*7a30*/  IMAD.WIDE R12, R5, 0x4, R6 ;  /* 0x00000004050c7825 */ /* 0x004fe200078e0206 */
[----:B0-----:R-:W-:-:S09]  /*7a40*/  ULEA UR18, UR24, UR23, 0x18 ;  /* 0x0000001718127291 */ /* 0x001fd2000f8ec0ff */
[----:B------:R0:W-:Y:S04]  /*7a50*/  STS.U8 [UR18+0xbf6e], R14 ;  /* 0x00bf6e0eff007988 */ /* 0x0001e80008000012 */
[----:B------:R-:W2:Y:S01]  /*7a60*/  LD.E R12, desc[UR28][R12.64] ;  /* 0x0000001c0c0c7980 */ /* 0x000ea2000c101900 */
[----:B------:R-:W-:Y:S02]  /*7a70*/  VOTEU.ANY UR18, UPT, PT ;  /* 0x0000000000127886 */ /* 0x000fe400038e0100 */
[----:B------:R-:W-:Y:S01]  /*7a80*/  UFLO.U32 UR19, UR18 ;  /* 0x00000012001372bd */ /* 0x000fe200080e0000 */
[----:B------:R-:W3:Y:S01]  /*7a90*/  S2R R0, SR_LANEID ;  /* 0x0000000000007919 */ /* 0x000ee20000000000 */
[----:B------:R-:W-:-:S04]  /*7aa0*/  UIADD3 UR18, UPT, UPT, UR23, 0xbf70, URZ ;  /* 0x0000bf7017127890 */ /* 0x000fc8000fffe0ff */
[----:B------:R-:W-:Y:S01]  /*7ab0*/  ULEA UR18, UR24, UR18, 0x18 ;  /* 0x0000001218127291 */ /* 0x000fe2000f8ec0ff */
[----:B---3--:R-:W-:Y:S02]  /*7ac0*/  ISETP.EQ.U32.AND P0, PT, R0, UR19, PT ;  /* 0x0000001300007c0c */ /* 0x008fe4000bf02070 */
[----:B--2---:R-:W-:-:S13]  /*7ad0*/  CREDUX.MAX.S32 UR26, R12 ;  /* 0x000000000c1a72cc */ /* 0x004fda0000000200 */
[----:B------:R-:W-:-:S05]  /*7ae0*/  MOV R0, UR26 ;  /* 0x0000001a00007c02 */ /* 0x000fca0008000f00 */
[----:B------:R0:W-:Y:S02]  /*7af0*/  @P0 ATOMS.MAX.S32 RZ, [UR18], R0 ;  /* 0x00000000ffff098c */ /* 0x0001e40009000212 */
.L_x_985:
[----:B------:R-:W-:Y:S05]  /*7b00*/  BSYNC.RECONVERGENT B2 ;  /* 0x0000000000027941 */ /* 0x000fea0003800200 */
.L_x_984:
[----:B------:R-:W-:-:S05]  /*7b10*/  VIADD R5, R5, UR32 ;  /* 0x0000002005057c36 */ /* 0x000fca0008000000 */
[----:B------:R-:W-:-:S13]  /*7b20*/  ISETP.GE.AND P0, PT, R5, UR25, PT ;  /* 0x0000001905007c0c */ /* 0x000fda000bf06270 */
[----:B------:R-:W-:Y:S05]  /*7b30*/  @!P0 BRA `(.L_x_986) ;  /* 0xfffffffc009c8947 */ /* 0x000fea000383ffff */
.L_x_983:
[----:B------:R-:W-:Y:S05]  /*7b40*/  BSYNC.RECONVERGENT B1 ;  /* 0x0000000000017941 */ /* 0x000fea0003800200 */
.L_x_982:
[----:B------:R-:W-:Y:S05]  /*7b50*/  BRA `(.L_x_987) ;  /* 0x00000000000c7947 */ /* 0x000fea0003800000 */
.L_x_981:
[----:B------:R-:W-:Y:S01]  /*7b60*/  IMAD.MOV.U32 R0, RZ, RZ, 0x1 ;  /* 0x00000001ff007424 */ /* 0x000fe200078e00ff */
[----:B------:R0:W-:Y:S04]  /*7b70*/  STS [UR20+0xbf70], R2 ;  /* 0x00bf7002ff007988 */ /* 0x0001e80008000814 */
[----:B------:R0:W-:Y:S02]  /*7b80*/  STS.U8 [UR20+0xbf6e], R0 ;  /* 0x00bf6e00ff007988 */ /* 0x0001e40008000014 */
.L_x_987:
[----:B------:R-:W-:Y:S05]  /*7b90*/  WARPSYNC.ALL ;  /* 0x0000000000007948 */ /* 0x000fea0003800000 */
[----:B------:R-:W-:Y:S06]  /*7ba0*/  BAR.SYNC.DEFER_BLOCKING 0x0 ;  /* 0x0000000000007b1d */ /* 0x000fec0000010000 */
[----:B------:R-:W-:Y:S04]  /*7bb0*/  BSSY.RECONVERGENT B1, `(.L_x_988) ;  /* 0x0000013000017945 */ /* 0x000fe80003800200 */
[----:B------:R-:W-:Y:S05]  /*7bc0*/  @P2 BRA `(.L_x_989) ;  /* 0x0000000000442947 */ /* 0x000fea0003800000 */
[----:B------:R-:W4:Y:S01]  /*7bd0*/  S2UR UR19, SR_CgaCtaId ;  /* 0x00000000001379c3 */ /* 0x000f220000008800 */
[----:B------:R-:W-:Y:S02]  /*7be0*/  UMOV UR18, 0x400 ;  /* 0x0000040000127882 */ /* 0x000fe40000000000 */
[----:B----4-:R-:W-:-:S09]  /*7bf0*/  ULEA UR18, UR19, UR18, 0x18 ;  /* 0x0000001213127291 */ /* 0x010fd2000f8ec0ff */
[----:B0-----:R-:W0:Y:S02]  /*7c00*/  LDS.U8 R0, [UR18+0xbf6d] ;  /* 0x00bf6d12ff007984 */ /* 0x001e240008000000 */
[----:B0-----:R-:W-:-:S13]  /*7c10*/  ISETP.NE.AND P0, PT, R0, RZ, PT ;  /* 0x000000ff0000720c */ /* 0x001fda0003f05270 */
[----:B------:R-:W-:Y:S01]  /*7c20*/  @P0 STS.U8 [UR18+0xbf6d], RZ ;  /* 0x00bf6dffff000988 */ /* 0x000fe20008000012 */
[----:B------:R-:W-:Y:S05]  /*7c30*/  @P0 BRA `(.L_x_989) ;  /* 0x0000000000280947 */ /* 0x000fea0003800000 */
[----:B------:R-:W0:Y:S02]  /*7c40*/  LDS.U8 R0, [UR18+0xbf6e] ;  /* 0x00bf6e12ff007984 */ /* 0x000e240008000000 */
[----:B0-----:R-:W-:-:S13]  /*7c50*/  ISETP.NE.AND P0, PT, R0, RZ, PT ;  /* 0x000000ff0000720c */ /* 0x001fda0003f05270 */
[----:B------:R-:W-:Y:S01]  /*7c60*/  @!P0 STS [UR18+0xbf68], RZ ;  /* 0x00bf68ffff008988 */ /* 0x000fe20008000812 */
[----:B------:R-:W-:Y:S05]  /*7c70*/  @!P0 BRA `(.L_x_989) ;  /* 0x0000000000188947 */ /* 0x000fea0003800000 */
[----:B------:R-:W0:Y:S02]  /*7c80*/  LDS R0, [UR18+0xbf68] ;  /* 0x00bf6812ff007984 */ /* 0x000e240008000800 */
[----:B0-----:R-:W-:-:S13]  /*7c90*/  ISETP.NE.AND P0, PT, R0, 0x7fffffff, PT ;  /* 0x7fffffff0000780c */ /* 0x001fda0003f05270 */
[----:B------:R-:W0:Y:S01]  /*7ca0*/  @!P0 LDS R2, [UR18+0xbf70] ;  /* 0x00bf7012ff028984 */ /* 0x000e220008000800 */
[----:B------:R-:W-:-:S03]  /*7cb0*/  @P0 IADD3 R0, PT, PT, R0, -0x1, RZ ;  /* 0xffffffff00000810 */ /* 0x000fc60007ffe0ff */
[----:B0-----:R4:W-:Y:S04]  /*7cc0*/  @!P0 STS [UR18+0xbf68], R2 ;  /* 0x00bf6802ff008988 */ /* 0x0019e80008000812 */
[----:B------:R4:W-:Y:S02]  /*7cd0*/  @P0 STS [UR18+0xbf68], R0 ;  /* 0x00bf6800ff000988 */ /* 0x0009e40008000812 */
.L_x_989:
[----:B------:R-:W-:Y:S05]  /*7ce0*/  BSYNC.RECONVERGENT B1 ;  /* 0x0000000000017941 */ /* 0x000fea0003800200 */
.L_x_988:
[----:B------:R-:W5:Y:S08]  /*7cf0*/  S2UR UR19, SR_CgaCtaId ;  /* 0x00000000001379c3 */ /* 0x000f700000008800 */
[----:B------:R-:W-:Y:S06]  /*7d00*/  BAR.SYNC.DEFER_BLOCKING 0x0 ;  /* 0x0000000000007b1d */ /* 0x000fec0000010000 */
[----:B------:R-:W-:-:S02]  /*7d10*/  UMOV UR18, 0x400 ;  /* 0x0000040000127882 */ /* 0x000fc40000000000 */
[----:B-----5:R-:W-:-:S06]  /*7d20*/  ULEA UR18, UR19, UR18, 0x18 ;  /* 0x0000001213127291 */ /* 0x020fcc000f8ec0ff */
[----:B------:R-:W-:-:S05]  /*7d30*/  IMAD.U32 R19, RZ, RZ, UR18 ;  /* 0x00000012ff137e24 */ /* 0x000fca000f8e00ff */
[----:B0---4-:R-:W0:Y:S02]  /*7d40*/  LDS R0, [R19+0xbf68] ;  /* 0x00bf680013007984 */ /* 0x011e240000000800 */
[----:B0-----:R-:W-:-:S13]  /*7d50*/  ISETP.GT.AND P0, PT, R0, RZ, PT ;  /* 0x000000ff0000720c */ /* 0x001fda0003f04270 */
[----:B------:R-:W-:Y:S05]  /*7d60*/  @P0 BRA `(.L_x_990) ;  /* 0xffffffe800080947 */ /* 0x000fea000383ffff */
.L_x_944:
[----:B------:R-:W-:Y:S04]  /*7d70*/  BSSY.RECONVERGENT B1, `(.L_x_991) ;  /* 0x0000037000017945 */ /* 0x000fe80003800200 */
[----:B------:R-:W-:Y:S05]  /*7d80*/  @P3 BRA `(.L_x_992) ;  /* 0x0000000000d43947 */ /* 0x000fea0003800000 */
[----:B0-23--:R-:W0:Y:S01]  /*7d90*/  S2R R7, SR_CgaCtaId ;  /* 0x0000000000077919 */ /* 0x00de220000008800 */
[----:B------:R-:W2:Y:S01]  /*7da0*/  LDC.64 R2, c[0x0][0x380] ;  /* 0x0000e000ff027b82 */ /* 0x000ea20000000a00 */
[----:B------:R-:W-:Y:S01]  /*7db0*/  MOV R0, 0x400 ;  /* 0x0000040000007802 */ /* 0x000fe20000000f00 */
[----:B------:R-:W-:-:S03]  /*7dc0*/  IMAD.MOV.U32 R5, RZ, RZ, R4 ;  /* 0x000000ffff057224 */ /* 0x000fc600078e0004 */
[----:B0-----:R-:W-:-:S07]  /*7dd0*/  LEA R0, R7, R0, 0x18 ;  /* 0x0000000007007211 */ /* 0x001fce00078ec0ff */
.L_x_997:
[----:B0--3--:R-:W0:Y:S02]  /*7de0*/  LDS.64 R6, [R19+0xbf38] ;  /* 0x00bf380013067984 */ /* 0x009e240000000a00 */
[----:B0-----:R-:W-:-:S05]  /*7df0*/  IMAD.WIDE R12, R5, 0x4, R6 ;  /* 0x00000004050c7825 */ /* 0x001fca00078e0206 */
[----:B------:R-:W3:Y:S01]  /*7e00*/  LD.E R6, desc[UR28][R12.64] ;  /* 0x0000001c0c067980 */ /* 0x000ee2000c101900 */
[----:B------:R-:W-:Y:S01]  /*7e10*/  MOV R19, R0 ;  /* 0x0000000000137202 */ /* 0x000fe20000000f00 */
[----:B------:R-:W-:Y:S01]  /*7e20*/  BSSY.RECONVERGENT B2, `(.L_x_993) ;  /* 0x0000016000027945 */ /* 0x000fe20003800200 */
[----:B---3--:R-:W-:-:S13]  /*7e30*/  FSETP.GEU.AND P0, PT, R6, RZ, PT ;  /* 0x000000ff0600720b */ /* 0x008fda0003f0e000 */
[----:B------:R-:W-:Y:S04]  /*7e40*/  @!P0 ST.E desc[UR28][R12.64], RZ ;  /* 0x000000ff0c008985 */ /* 0x000fe8000c10191c */
[----:B------:R-:W0:Y:S04]  /*7e50*/  LDS R14, [R19+0x4] ;  /* 0x00000400130e7984 */ /* 0x000e280000000800 */
[----:B------:R-:W3:Y:S01]  /*7e60*/  LDS.64 R6, [R19+0xbf30] ;  /* 0x00bf300013067984 */ /* 0x000ee20000000a00 */
[C---:B0-----:R-:W-:Y:S01]  /*7e70*/  ISETP.NE.AND P0, PT, R5.reuse, R14, PT ;  /* 0x0000000e0500720c */ /* 0x041fe20003f05270 */
[----:B---3--:R-:W-:-:S12]  /*7e80*/  IMAD.WIDE R6, R5, 0x8, R6 ;  /* 0x0000000805067825 */ /* 0x008fd800078e0206 */
[----:B------:R-:W-:Y:S05]  /*7e90*/  @!P0 BRA `(.L_x_994) ;  /* 0x0000000000388947 */ /* 0x000fea0003800000 */
[----:B------:R-:W0:Y:S02]  /*7ea0*/  LDS.64 R12, [R19+0xbf28] ;  /* 0x00bf2800130c7984 */ /* 0x000e240000000a00 */
[----:B0-----:R-:W-:-:S06]  /*7eb0*/  IMAD.WIDE R12, R5, 0x4, R12 ;  /* 0x00000004050c7825 */ /* 0x001fcc00078e020c */
[----:B------:R-:W3:Y:S02]  /*7ec0*/  LD.E R12, desc[UR28][R12.64] ;  /* 0x0000001c0c0c7980 */ /* 0x000ee4000c101900 */
[----:B---3--:R-:W-:-:S13]  /*7ed0*/  ISETP.NE.AND P0, PT, R12, RZ, PT ;  /* 0x000000ff0c00720c */ /* 0x008fda0003f05270 */
[----:B------:R-:W-:Y:S05]  /*7ee0*/  @!P0 BRA `(.L_x_994) ;  /* 0x0000000000248947 */ /* 0x000fea0003800000 */
[----:B------:R-:W0:Y:S04]  /*7ef0*/  LDS.64 R12, [R19+0xbf38] ;  /* 0x00bf3800130c7984 */ /* 0x000e280000000a00 */
[----:B------:R-:W3:Y:S01]  /*7f00*/  LDS.64 R14, [R19+0x28] ;  /* 0x00002800130e7984 */ /* 0x000ee20000000a00 */
[----:B0-----:R-:W-:-:S04]  /*7f10*/  IMAD.WIDE R12, R5, 0x4, R12 ;  /* 0x00000004050c7825 */ /* 0x001fc800078e020c */
[C---:B---3--:R-:W-:Y:S02]  /*7f20*/  IMAD.WIDE R14, R5.reuse, 0x4, R14 ;  /* 0x00000004050e7825 */ /* 0x048fe400078e020e */
[----:B------:R-:W3:Y:S04]  /*7f30*/  LD.E R12, desc[UR28][R12.64] ;  /* 0x0000001c0c0c7980 */ /* 0x000ee8000c101900 */
[----:B------:R-:W3:Y:S01]  /*7f40*/  LD.E R15, desc[UR28][R14.64] ;  /* 0x0000001c0e0f7980 */ /* 0x000ee2000c101900 */
[----:B-12---:R-:W-:-:S04]  /*7f50*/  IMAD.WIDE R20, R5, 0x4, R2 ;  /* 0x0000000405147825 */ /* 0x006fc800078e0202 */
[----:B---3--:R-:W-:-:S05]  /*7f60*/  FADD R23, R12, -R15 ;  /* 0x8000000f0c177221 */ /* 0x008fca0000000000 */
[----:B------:R0:W-:Y:S02]  /*7f70*/  REDG.E.ADD.F32.FTZ.RN.STRONG.GPU desc[UR28][R20.64], R23 ;  /* 0x00000017140079a6 */ /* 0x0001e4000c12f31c */
.L_x_994:
[----:B------:R-:W-:Y:S05]  /*7f80*/  BSYNC.RECONVERGENT B2 ;  /* 0x0000000000027941 */ /* 0x000fea0003800200 */
.L_x_993:
[----:B------:R-:W3:Y:S04]  /*7f90*/  LD.E.64 R6, desc[UR28][R6.64] ;  /* 0x0000001c06067980 */ /* 0x000ee8000c101b00 */
[----:B------:R-:W4:Y:S02]  /*7fa0*/  LDS.64 R12, [R19+0x20] ;  /* 0x00002000130c7984 */ /* 0x000f240000000a00 */
[----:B----4-:R-:W-:-:S05]  /*7fb0*/  IMAD.WIDE R12, R5, 0x8, R12 ;  /* 0x00000008050c7825 */ /* 0x010fca00078e020c */
[----:B---3--:R-:W-:Y:S04]  /*7fc0*/  ST.E.64 desc[UR28][R12.64], R6 ;  /* 0x000000060c007985 */ /* 0x008fe8000c101b1c */
[----:B------:R-:W3:Y:S02]  /*7fd0*/  LDS.64 R14, [R19+0xbf28] ;  /* 0x00bf2800130e7984 */ /* 0x000ee40000000a00 */
[----:B---3--:R-:W-:-:S06]  /*7fe0*/  IMAD.WIDE R14, R5, 0x4, R14 ;  /* 0x00000004050e7825 */ /* 0x008fcc00078e020e */
[----:B------:R-:W3:Y:S01]  /*7ff0*/  LD.E R14, desc[UR28][R14.64] ;  /* 0x0000001c0e0e7980 */ /* 0x000ee2000c101900 */
[----:B------:R-:W-:Y:S01]  /*8000*/  BSSY.RECONVERGENT B2, `(.L_x_995) ;  /* 0x0000009000027945 */ /* 0x000fe20003800200 */
[----:B---3--:R-:W-:-:S13]  /*8010*/  ISETP.NE.AND P0, PT, R14, RZ, PT ;  /* 0x000000ff0e00720c */ /* 0x008fda0003f05270 */
[----:B------:R-:W-:Y:S05]  /*8020*/  @!P0 BRA `(.L_x_996) ;  /* 0x0000000000188947 */ /* 0x000fea0003800000 */
[----:B------:R-:W3:Y:S04]  /*8030*/  LDS.64 R6, [R19+0xbf38] ;  /* 0x00bf380013067984 */ /* 0x000ee80000000a00 */
[----:B------:R-:W4:Y:S01]  /*8040*/  LDS.64 R12, [R19+0x28] ;  /* 0x00002800130c7984 */ /* 0x000f220000000a00 */
[----:B---3--:R-:W-:-:S06]  /*8050*/  IMAD.WIDE R6, R5, 0x4, R6 ;  /* 0x0000000405067825 */ /* 0x008fcc00078e0206 */
[----:B------:R-:W3:Y:S01]  /*8060*/  LD.E R7, desc[UR28][R6.64] ;  /* 0x0000001c06077980 */ /* 0x000ee2000c101900 */
[----:B----4-:R-:W-:-:S05]  /*8070*/  IMAD.WIDE R12, R5, 0x4, R12 ;  /* 0x00000004050c7825 */ /* 0x010fca00078e020c */
[----:B---3--:R3:W-:Y:S02]  /*8080*/  ST.E desc[UR28][R12.64], R7 ;  /* 0x000000070c007985 */ /* 0x0087e4000c10191c */
.L_x_996:
[----:B------:R-:W-:Y:S05]  /*8090*/  BSYNC.RECONVERGENT B2 ;  /* 0x0000000000027941 */ /* 0x000fea0003800200 */
.L_x_995:
[----:B------:R-:W4:Y:S01]  /*80a0*/  LDCU UR18, c[0x0][0x3a0] ;  /* 0x00007400ff1277ac */ /* 0x000f220008000800 */
[----:B------:R-:W-:-:S05]  /*80b0*/  VIADD R5, R5, UR32 ;  /* 0x0000002005057c36 */ /* 0x000fca0008000000 */
[----:B----4-:R-:W-:-:S13]  /*80c0*/  ISETP.GE.AND P0, PT, R5, UR18, PT ;  /* 0x0000001205007c0c */ /* 0x010fda000bf06270 */
[----:B------:R-:W-:Y:S05]  /*80d0*/  @!P0 BRA `(.L_x_997) ;  /* 0xfffffffc00408947 */ /* 0x000fea000383ffff */
.L_x_992:
[----:B------:R-:W-:Y:S05]  /*80e0*/  BSYNC.RECONVERGENT B1 ;  /* 0x0000000000017941 */ /* 0x000fea0003800200 */
.L_x_991:
[----:B------:R-:W-:Y:S06]  /*80f0*/  BAR.SYNC.DEFER_BLOCKING 0x0 ;  /* 0x0000000000007b1d */ /* 0x000fec0000010000 */
.L_x_770:
[----:B------:R-:W-:Y:S06]  /*8100*/  BAR.SYNC.DEFER_BLOCKING 0x0 ;  /* 0x0000000000007b1d */ /* 0x000fec0000010000 */
[----:B------:R-:W5:Y:S02]  /*8110*/  @!P2 LDS R0, [R19] ;  /* 0x000000001300a984 */ /* 0x000f640000000800 */
[C---:B-----5:R-:W-:Y:S01]  /*8120*/  ISETP.NE.OR P0, PT, R0.reuse, UR37, P2 ;  /* 0x0000002500007c0c */ /* 0x060fe20009705670 */
[----:B------:R-:W-:-:S12]  /*8130*/  @!P2 VIADD R0, R0, 0x1 ;  /* 0x000000010000a836 */ /* 0x000fd80000000000 */
[----:B------:R-:W5:Y:S02]  /*8140*/  @!P0 LDC R0, c[0x0][0x370] ;  /* 0x0000dc00ff008b82 */ /* 0x000f640000000800 */
[----:B-----5:R0:W-:Y:S06]  /*8150*/  @!P2 STS [R19], R0 ;  /* 0x000000001300a388 */ /* 0x0201ec0000000800 */
[----:B------:R-:W-:Y:S06]  /*8160*/  BAR.SYNC.DEFER_BLOCKING 0x0 ;  /* 0x0000000000007b1d */ /* 0x000fec0000010000 */
.L_x_764:
[----:B0-23--:R-:W0:Y:S01]  /*8170*/  LDS R19, [R19] ;  /* 0x0000000013137984 */ /* 0x00de220000000800 */
[----:B------:R-:W0:Y:S02]  /*8180*/  LDCU UR18, c[0x0][0x43c] ;  /* 0x00008780ff1277ac */ /* 0x000e240008000800 */
[----:B0-----:R-:W-:-:S13]  /*8190*/  ISETP.GE.AND P0, PT, R19, UR18, PT ;  /* 0x0000001213007c0c */ /* 0x001fda000bf06270 */
[----:B------:R-:W-:Y:S05]  /*81a0*/  @!P0 BRA `(.L_x_998) ;  /* 0xffffff8000888947 */ /* 0x000fea000383ffff */
[----:B-1----:R-:W-:Y:S05]  /*81b0*/  BSYNC B0 ;  /* 0x0000000000007941 */ /* 0x002fea0003800000 */
.L_x_758:
[----:B------:R-:W-:Y:S05]  /*81c0*/  EXIT ;  /* 0x000000000000794d */ /* 0x000fea0003800000 */
        .weak           $__internal_4_$__cuda_sm3x_div_rn_noftz_f32_slowpath
        .type           $__internal_4_$__cuda_sm3x_div_rn_noftz_f32_slowpath,@function
        .size           $__internal_4_$__cuda_sm3x_div_rn_noftz_f32_slowpath,(.L_x_2607 - $__internal_4_$__cuda_sm3x_div_rn_noftz_f32_slowpath)
$__internal_4_$__cuda_sm3x_div_rn_noftz_f32_slowpath:
        /* <DEDUP_REMOVED lines=32> */
[----:B------:R-:W-:Y:S01]  /*83d0*/  @!P1 FFMA R0, R0, 1.84467440737095516160e+19, RZ ;  /* 0x5f80000000009823 */ /* 0x000fe200000000ff */
[----:B------:R-:W-:-:S07]  /*83e0*/  @!P1 VIADD R19, R19, 0x40 ;  /* 0x0000004013139836 */ /* 0x000fce0000000000 */
.L_x_1000:
[----:B------:R-:W-:Y:S01]  /*83f0*/  LEA R23, R18, 0xc0800000, 0x17 ;  /* 0xc080000012177811 */ /* 0x000fe200078eb8ff */
[----:B------:R-:W-:Y:S01]  /*8400*/  VIADD R20, R20, 0xffffff81 ;  /* 0xffffff8114147836 */ /* 0x000fe20000000000 */
[----:B------:R-:W-:Y:S02]  /*8410*/  BSSY.RECONVERGENT B2, `(.L_x_1005) ;  /* 0x0000035000027945 */ /* 0x000fe40003800200 */
[----:B------:R-:W-:Y:S01]  /*8420*/  IADD3 R24, PT, PT, -R23, R0, RZ ;  /* 0x0000000017187210 */ /* 0x000fe20007ffe1ff */
[C---:B------:R-:W-:Y:S01]  /*8430*/  IMAD R0, R20.reuse, -0x800000, R3 ;  /* 0xff80000014007824 */ /* 0x040fe200078e0203 */
[----:B------:R-:W-:Y:S02]  /*8440*/  IADD3 R18, PT, PT, R20, 0x7f, -R18 ;  /* 0x0000007f14127810 */ /* 0x000fe40007ffe812 */
[----:B------:R-:W0:Y:S01]  /*8450*/  MUFU.RCP R22, R24 ;  /* 0x0000001800167308 */ /* 0x000e220000001000 */
[----:B------:R-:W-:Y:S02]  /*8460*/  FADD.FTZ R23, -R24, -RZ ;  /* 0x800000ff18177221 */ /* 0x000fe40000010100 */
[----:B------:R-:W-:-:S02]  /*8470*/  IMAD.IADD R19, R18, 0x1, R19 ;  /* 0x0000000112137824 */ /* 0x000fc400078e0213 */
        /* <DEDUP_REMOVED lines=42> */
.L_x_1007:
[----:B------:R-:W-:-:S04]  /*8720*/  LOP3.LUT R0, R0, 0x80000000, RZ, 0xc0, !PT ;  /* 0x8000000000007812 */ /* 0x000fc800078ec0ff */
[----:B------:R-:W-:Y:S01]  /*8730*/  LOP3.LUT R0, R0, 0x7f800000, RZ, 0xfc, !PT ;  /* 0x7f80000000007812 */ /* 0x000fe200078efcff */
[----:B------:R-:W-:Y:S06]  /*8740*/  BRA `(.L_x_1008) ;  /* 0x0000000000047947 */ /* 0x000fec0003800000 */
.L_x_1006:
[----:B------:R-:W-:-:S07]  /*8750*/  IMAD R0, R19, 0x800000, R0 ;  /* 0x0080000013007824 */ /* 0x000fce00078e0200 */
.L_x_1008:
[----:B------:R-:W-:Y:S05]  /*8760*/  BSYNC.RECONVERGENT B2 ;  /* 0x0000000000027941 */ /* 0x000fea0003800200 */
.L_x_1005:
[----:B------:R-:W-:Y:S05]  /*8770*/  BRA `(.L_x_1009) ;  /* 0x0000000000207947 */ /* 0x000fea0003800000 */
.L_x_1004:
[----:B------:R-:W-:-:S04]  /*8780*/  LOP3.LUT R0, R0, 0x80000000, R3, 0x48, !PT ;  /* 0x8000000000007812 */ /* 0x000fc800078e4803 */
[----:B------:R-:W-:Y:S01]  /*8790*/  LOP3.LUT R0, R0, 0x7f800000, RZ, 0xfc, !PT ;  /* 0x7f80000000007812 */ /* 0x000fe200078efcff */
[----:B------:R-:W-:Y:S06]  /*87a0*/  BRA `(.L_x_1009) ;  /* 0x0000000000147947 */ /* 0x000fec0003800000 */
.L_x_1003:
[----:B------:R-:W-:Y:S01]  /*87b0*/  LOP3.LUT R0, R0, 0x80000000, R3, 0x48, !PT ;  /* 0x8000000000007812 */ /* 0x000fe200078e4803 */
[----:B------:R-:W-:Y:S06]  /*87c0*/  BRA `(.L_x_1009) ;  /* 0x00000000000c7947 */ /* 0x000fec0003800000 */
.L_x_1002:
[----:B------:R-:W0:Y:S01]  /*87d0*/  MUFU.RSQ R0, -QNAN ;  /* 0xffc0000000007908 */ /* 0x000e220000001400 */
[----:B------:R-:W-:Y:S05]  /*87e0*/  BRA `(.L_x_1009) ;  /* 0x0000000000047947 */ /* 0x000fea0003800000 */
.L_x_1001:
[----:B------:R-:W-:-:S07]  /*87f0*/  FADD.FTZ R0, R3, R0 ;  /* 0x0000000003007221 */ /* 0x000fce0000010000 */
.L_x_1009:
[----:B------:R-:W-:Y:S05]  /*8800*/  BSYNC.RECONVERGENT B1 ;  /* 0x0000000000017941 */ /* 0x000fea0003800200 */
.L_x_999:
[----:B------:R-:W-:-:S04]  /*8810*/  HFMA2 R3, -RZ, RZ, 0, 0 ;  /* 0x00000000ff037431 */ /* 0x000fc800000001ff */
[----:B0-----:R-:W-:Y:S05]  /*8820*/  RET.REL.NODEC R2 `(_Z22bc_gpu_update_edge_optILb1ELi2EEvPfPKiS2_S2_iiPiPyS0_S3_S4_S0_S3_S3_S3_S3_S3_S3_S3_mmmmS2_iiii) ;  /* 0xffffff7402f47950 */ /* 0x001fea0003c3ffff */
.L_x_1010:
        /* <DEDUP_REMOVED lines=13> */
.L_x_2607:


//--------------------- .text._Z22bc_gpu_update_edge_optILb0ELi2EEvPfPKiS2_S2_iiPiPyS0_S3_S4_S0_S3_S3_S3_S3_S3_S3_S3_mmmmS2_iiii --------------------------
	.section	.text._Z22bc_gpu_update_edge_optILb0ELi2EEvPfPKiS2_S2_iiPiPyS0_S3_S4_S0_S3_S3_S3_S3_S3_S3_S3_mmmmS2_iiii,"ax",@progbits
	.align	128
        .global         _Z22bc_gpu_update_edge_optILb0ELi2EEvPfPKiS2_S2_iiPiPyS0_S3_S4_S0_S3_S3_S3_S3_S3_S3_S3_mmmmS2_iiii
        .type           _Z22bc_gpu_update_edge_optILb0ELi2EEvPfPKiS2_S2_iiPiPyS0_S3_S4_S0_S3_S3_S3_S3_S3_S3_S3_mmmmS2_iiii,@function
        .size           _Z22bc_gpu_update_edge_optILb0ELi2EEvPfPKiS2_S2_iiPiPyS0_S3_S4_S0_S3_S3_S3_S3_S3_S3_S3_mmmmS2_iiii,(.L_x_2608 - _Z22bc_gpu_update_edge_optILb0ELi2EEvPfPKiS2_S2_iiPiPyS0_S3_S4_S0_S3_S3_S3_S3_S3_S3_S3_mmmmS2_iiii)
        .other          _Z22bc_gpu_update_edge_optILb0ELi2EEvPfPKiS2_S2_iiPiPyS0_S3_S4_S0_S3_S3_S3_S3_S3_S3_S3_mmmmS2_iiii,@"STO_CUDA_ENTRY STV_DEFAULT"
_Z22bc_gpu_update_edge_optILb0ELi2EEvPfPKiS2_S2_iiPiPyS0_S3_S4_S0_S3_S3_S3_S3_S3_S3_S3_mmmmS2_iiii:
.text._Z22bc_gpu_update_edge_optILb0ELi2EEvPfPKiS2_S2_iiPiPyS0_S3_S4_S0_S3_S3_S3_S3_S3_S3_S3_mmmmS2_iiii:
        /* <DEDUP_REMOVED lines=23> */
[----:B------:R-:W3:Y:S01]  /*0170*/  LDCU.128 UR4, c[0x0][0x420] ;  /* 0x00008400ff0477ac */ /* 0x000ee20008000c00 */
[----:B------:R-:W4:Y:S01]  /*0180*/  LDCU UR36, c[0x0][0x3a4] ;  /* 0x00007480ff2477ac */ /* 0x000f220008000800 */
[----:B------:R-:W5:Y:S01]  /*0190*/  LDCU.64 UR28, c[0x0][0x400] ;  /* 0x00008000ff1c77ac */ /* 0x000f620008000a00 */
[----:B0-----:R-:W-:-:S02]  /*01a0*/  UIMAD.WIDE.U32 UR22, UR37, UR32, UR8 ;  /* 0x00000020251672a5 */ /* 0x001fc4000f8e0008 */
[----:B-1----:R-:W-:Y:S02]  /*01b0*/  UIMAD.WIDE.U32 UR8, UR37, UR32, UR26 ;  /* 0x00000020250872a5 */ /* 0x002fe4000f8e001a */
[----:B--2---:R-:W-:Y:S02]  /*01c0*/  UIMAD.WIDE.U32 UR26, UR37, UR32, UR18 ;  /* 0x00000020251a72a5 */ /* 0x004fe4000f8e0012 */
[----:B------:R-:W-:Y:S01]  /*01d0*/  UIMAD.WIDE.U32 UR20, UR37, UR34, UR10 ;  /* 0x00000022251472a5 */ /* 0x000fe2000f8e000a */
[----:B------:R-:W-:Y:S01]  /*01e0*/  IMAD.U32 R2, RZ, RZ, UR22 ;  /* 0x00000016ff027e24 */ /* 0x000fe2000f8e00ff */
[----:B------:R-:W-:Y:S01]  /*01f0*/  UIMAD.WIDE.U32 UR24, UR37, UR32, UR24 ;  /* 0x00000020251872a5 */ /* 0x000fe2000f8e0018 */
[----:B------:R-:W-:Y:S01]  /*0200*/  MOV R3, UR23 ;  /* 0x0000001700037c02 */ /* 0x000fe20008000f00 */
[----:B------:R-:W-:Y:S02]  /*0210*/  UIMAD UR30, UR37, UR33, URZ ;  /* 0x00000021251e72a4 */ /* 0x000fe4000f8e02ff */
[----:B---3--:R-:W-:Y:S01]  /*0220*/  UIMAD.WIDE.U32 UR18, UR37, UR4, UR14 ;  /* 0x00000004251272a5 */ /* 0x008fe2000f8e000e */
[----:B------:R-:W-:Y:S01]  /*0230*/  IMAD.U32 R9, RZ, RZ, UR21 ;  /* 0x00000015ff097e24 */ /* 0x000fe2000f8e00ff */
[----:B------:R-:W-:Y:S01]  /*0240*/  UIMAD.WIDE.U32 UR16, UR37, UR4, UR16 ;  /* 0x00000004251072a5 */ /* 0x000fe2000f8e0010 */
[----:B------:R-:W-:Y:S01]  /*0250*/  MOV R11, UR25 ;  /* 0x00000019000b7c02 */ /* 0x000fe20008000f00 */
[----:B------:R-:W-:Y:S01]  /*0260*/  UIMAD UR4, UR37, UR5, URZ ;  /* 0x00000005250472a4 */ /* 0x000fe2000f8e02ff */
[----:B------:R-:W-:Y:S01]  /*0270*/  IMAD.U32 R8, RZ, RZ, UR20 ;  /* 0x00000014ff087e24 */ /* 0x000fe2000f8e00ff */
[----:B----4-:R-:W-:Y:S01]  /*0280*/  USHF.L.U32 UR15, UR36, 0x1, URZ ;  /* 0x00000001240f7899 */ /* 0x010fe200080006ff */
[----:B------:R-:W-:Y:S01]  /*0290*/  IMAD.U32 R10, RZ, RZ, UR24 ;  /* 0x00000018ff0a7e24 */ /* 0x000fe2000f8e00ff */
[----:B------:R-:W-:Y:S01]  /*02a0*/  UIMAD.WIDE.U32 UR10, UR37, UR32, UR12 ;  /* 0x00000020250a72a5 */ /* 0x000fe2000f8e000c */
[----:B------:R-:W-:Y:S01]  /*02b0*/  IMAD.U32 R6, RZ, RZ, UR16 ;  /* 0x00000010ff067e24 */ /* 0x000fe2000f8e00ff */
[----:B------:R-:W-:Y:S01]  /*02c0*/  UIMAD UR31, UR37, UR35, UR21 ;  /* 0x00000023251f72a4 */ /* 0x000fe2000f8e0215 */
[----:B------:R-:W-:Y:S01]  /*02d0*/  IMAD.U32 R7, RZ, RZ, UR17 ;  /* 0x00000011ff077e24 */ /* 0x000fe2000f8e00ff */
[----:B------:R-:W-:-:S02]  /*02e0*/  UIADD3 UR36, UPT, UPT, UR30, UR25, URZ ;  /* 0x000000191e247290 */ /* 0x000fc4000fffe0ff */
[----:B-----5:R-:W-:Y:S02]  /*02f0*/  UIMAD.WIDE.U32 UR12, UR37, UR6, UR28 ;  /* 0x00000006250c72a5 */ /* 0x020fe4000f8e001c */
[----:B------:R-:W-:Y:S01]  /*0300*/  UIADD3 UR5, UPT, UPT, UR19, UR4, URZ ;  /* 0x0000000413057290 */ /* 0x000fe2000fffe0ff */
[----:B------:R-:W-:Y:S01]  /*0310*/  MOV R9, UR31 ;  /* 0x0000001f00097c02 */ /* 0x000fe20008000f00 */
[----:B------:R-:W-:Y:S01]  /*0320*/  UIADD3 UR6, UPT, UPT, UR23, UR30, URZ ;  /* 0x0000001e17067290 */ /* 0x000fe2000fffe0ff */
[----:B------:R-:W-:Y:S01]  /*0330*/  IMAD.U32 R11, RZ, RZ, UR36 ;  /* 0x00000024ff0b7e24 */ /* 0x000fe2000f8e00ff */
[----:B------:R-:W-:Y:S02]  /*0340*/  UIADD3 UR4, UPT, UPT, UR4, UR17, URZ ;  /* 0x0000001104047290 */ /* 0x000fe4000fffe0ff */
[----:B------:R-:W-:Y:S01]  /*0350*/  UIMAD UR14, UR37, UR7, UR13 ;  /* 0x00000007250e72a4 */ /* 0x000fe2000f8e020d */
[----:B------:R-:W0:Y:S01]  /*0360*/  LDCU UR32, c[0x0][0x360] ;  /* 0x00006c00ff2077ac */ /* 0x000e220008000800 */
[----:B------:R-:W-:-:S02]  /*0370*/  IMAD.U32 R3, RZ, RZ, UR6 ;  /* 0x00000006ff037e24 */ /* 0x000fc4000f8e00ff */
[----:B------:R-:W-:Y:S01]  /*0380*/  IMAD.U32 R7, RZ, RZ, UR4 ;  /* 0x00000004ff077e24 */ /* 0x000fe2000f8e00ff */
[----:B------:R-:W1:Y:S01]  /*0390*/  LDCU.64 UR28, c[0x0][0x358] ;  /* 0x00006b00ff1c77ac */ /* 0x000e620008000a00 */
[----:B------:R-:W2:Y:S01]  /*03a0*/  LDCU UR33, c[0x0][0x370] ;  /* 0x00006e00ff2177ac */ /* 0x000ea20008000800 */
[----:B------:R-:W-:Y:S02]  /*03b0*/  UIADD3 UR34, UPT, UPT, UR30, UR9, URZ ;  /* 0x000000091e227290 */ /* 0x000fe4000fffe0ff */
[----:B------:R-:W-:Y:S02]  /*03c0*/  UIADD3 UR35, UPT, UPT, UR30, UR11, URZ ;  /* 0x0000000b1e237290 */ /* 0x000fe4000fffe0ff */
[----:B------:R-:W-:Y:S01]  /*03d0*/  UIADD3 UR7, UPT, UPT, UR30, UR27, URZ ;  /* 0x0000001b1e077290 */ /* 0x000fe2000fffe0ff */
[----:B------:R-:W-:Y:S01]  /*03e0*/  UMOV UR4, UR18 ;  /* 0x0000001200047c82 */ /* 0x000fe20008000000 */
[----:B------:R-:W-:-:S10]  /*03f0*/  UMOV UR6, UR26 ;  /* 0x0000001a00067c82 */ /* 0x000fd40008000000 */
.L_x_1249:
[----:B------:R-:W-:Y:S01]  /*0400*/  ISETP.NE.AND P2, PT, R12, RZ, PT ;  /* 0x000000ff0c00720c */ /* 0x000fe20003f45270 */
[----:B------:R-:W-:-:S12]  /*0410*/  BSSY.RECONVERGENT B1, `(.L_x_1012) ;  /* 0x0000013000017945 */ /* 0x000fd80003800200 */
[----:B----4-:R-:W3:Y:S01]  /*0420*/  @!P2 S2R R5, SR_CgaCtaId ;  /* 0x000000000005a919 */ /* 0x010ee20000008800 */
[----:B------:R-:W-:-:S04]  /*0430*/  @!P2 MOV R0, 0x400 ;  /* 0x000004000000a802 */ /* 0x000fc80000000f00 */
[----:B---3--:R-:W-:-:S05]  /*0440*/  @!P2 LEA R0, R5, R0, 0x18 ;  /* 0x000000000500a211 */ /* 0x008fca00078ec0ff */
[----:B------:R3:W-:Y:S01]  /*0450*/  @!P2 STS [R0+0x4], R23 ;  /* 0x000004170000a388 */ /* 0x0007e20000000800 */
[----:B------:R-:W-:Y:S06]  /*0460*/  BAR.SYNC.DEFER_BLOCKING 0x0 ;  /* 0x0000000000007b1d */ /* 0x000fec0000010000 */
[----:B-1----:R-:W-:Y:S05]  /*0470*/  @P2 BRA `(.L_x_1013) ;  /* 0x0000000000302947 */ /* 0x002fea0003800000 */
[----:B------:R-:W4:Y:S01]  /*0480*/  S2UR UR17, SR_CgaCtaId ;  /* 0x00000000001179c3 */ /* 0x000f220000008800 */
[----:B------:R-:W-:Y:S01]  /*0490*/  UMOV UR16, 0x400 ;  /* 0x0000040000107882 */ /* 0x000fe20000000000 */
[----:B------:R-:W-:-:S06]  /*04a0*/  HFMA2 R15, -RZ, RZ, 0, 5.9604644775390625e-08 ;  /* 0x00000001ff0f7431 */ /* 0x000fcc00000001ff */
[----:B------:R-:W5:Y:S01]  /*04b0*/  LDC.64 R4, c[0x0][0x408] ;  /* 0x00010200ff047b82 */ /* 0x000f620000000a00 */
[----:B----4-:R-:W-:-:S09]  /*04c0*/  ULEA UR16, UR17, UR16, 0x18 ;  /* 0x0000001011107291 */ /* 0x010fd2000f8ec0ff */
[----:B------:R-:W5:Y:S02]  /*04d0*/  LDS R13, [UR16] ;  /* 0x00000010ff0d7984 */ /* 0x000f640008000800 */
[----:B-----5:R-:W-:-:S06]  /*04e0*/  IMAD.WIDE R4, R13, 0x4, R4 ;  /* 0x000000040d047825 */ /* 0x020fcc00078e0204 */
[----:B-1----:R-:W4:Y:S01]  /*04f0*/  ATOMG.E.EXCH.STRONG.GPU PT, R4, desc[UR28][R4.64], R15 ;  /* 0x8000000f040479a8 */ /* 0x002f22000c1ef11c */
[----:B---3--:R-:W-:Y:S01]  /*0500*/  IMAD.MOV.U32 R0, RZ, RZ, 0x1 ;  /* 0x00000001ff007424 */ /* 0x008fe200078e00ff */
[----:B----4-:R-:W-:-:S13]  /*0510*/  ISETP.NE.AND P0, PT, R4, RZ, PT ;  /* 0x000000ff0400720c */ /* 0x010fda0003f05270 */
[----:B------:R4:W-:Y:S04]  /*0520*/  @!P0 STS.U8 [UR16+0x8], R0 ;  /* 0x00000800ff008988 */ /* 0x0009e80008000010 */
[----:B------:R-:W-:Y:S01]  /*0530*/  @P0 STS.U8 [UR16+0x8], RZ ;  /* 0x000008ffff000988 */ /* 0x000fe20008000010 */
.L_x_1013:
[----:B012---:R-:W-:Y:S05]  /*0540*/  BSYNC.RECONVERGENT B1 ;  /* 0x0000000000017941 */ /* 0x007fea0003800200 */
.L_x_1012:
[----:B------:R-:W0:Y:S08]  /*0550*/  S2UR UR17, SR_CgaCtaId ;  /* 0x00000000001179c3 */ /* 0x000e300000008800 */
[----:B------:R-:W-:Y:S06]  /*0560*/  BAR.SYNC.DEFER_BLOCKING 0x0 ;  /* 0x0000000000007b1d */ /* 0x000fec0000010000 */
[----:B------:R-:W-:-:S02]  /*0570*/  UMOV UR16, 0x400 ;  /* 0x0000040000107882 */ /* 0x000fc40000000000 */
[----:B0-----:R-:W-:-:S06]  /*0580*/  ULEA UR16, UR17, UR16, 0x18 ;  /* 0x0000001011107291 */ /* 0x001fcc000f8ec0ff */
[----:B---3--:R-:W-:-:S05]  /*0590*/  IMAD.U32 R23, RZ, RZ, UR16 ;  /* 0x00000010ff177e24 */ /* 0x008fca000f8e00ff */
[----:B----4-:R-:W0:Y:S02]  /*05a0*/  LDS.U8 R0, [R23+0x8] ;  /* 0x0000080017007984 */ /* 0x010e240000000000 */
[----:B0-----:R-:W-:-:S13]  /*05b0*/  ISETP.NE.AND P0, PT, R0, RZ, PT ;  /* 0x000000ff0000720c */ /* 0x001fda0003f05270 */
[----:B------:R-:W-:Y:S05]  /*05c0*/  @P0 BRA `(.L_x_1014) ;  /* 0x0000000000140947 */ /* 0x000fea0003800000 */
[----:B------:R-:W0:Y:S02]  /*05d0*/  @!P2 LDS R0, [R23] ;  /* 0x000000001700a984 */ /* 0x000e240000000800 */
[----:B0-----:R-:W-:-:S05]  /*05e0*/  @!P2 IADD3 R0, PT, PT, R0, 0x1, RZ ;  /* 0x000000010000a810 */ /* 0x001fca0007ffe0ff */
[----:B------:R0:W-:Y:S01]  /*05f0*/  @!P2 STS [R23], R0 ;  /* 0x000000001700a388 */ /* 0x0001e20000000800 */
[----:B------:R-:W-:Y:S06]  /*0600*/  BAR.SYNC.DEFER_BLOCKING 0x0 ;  /* 0x0000000000007b1d */ /* 0x000fec0000010000 */
[----:B------:R-:W-:Y:S05]  /*0610*/  BRA `(.L_x_1015) ;  /* 0x0000007800a87947 */ /* 0x000fea0003800000 */
.L_x_1014:
[----:B------:R-:W-:Y:S04]  /*0620*/  BSSY.RECONVERGENT B1, `(.L_x_1016) ;  /* 0x000003d000017945 */ /* 0x000fe80003800200 */
[----:B------:R-:W-:Y:S05]  /*0630*/  @P2 BRA `(.L_x_1017) ;  /* 0x0000000000ec2947 */ /* 0x000fea0003800000 */
[----:B------:R-:W0:Y:S01]  /*0640*/  LDS R13, [R23] ;  /* 0x00000000170d7984 */ /* 0x000e220000000800 */
[----:B------:R-:W1:Y:S01]  /*0650*/  LDC.64 R16, c[0x0][0x3a8] ;  /* 0x0000ea00ff107b82 */ /* 0x000e620000000a00 */
[----:B------:R-:W1:Y:S07]  /*0660*/  LDCU.128 UR24, c[0x0][0x410] ;  /* 0x00008200ff1877ac */ /* 0x000e6e0008000c00 */
[----:B------:R-:W2:Y:S08]  /*0670*/  LDC.64 R14, c[0x0][0x440] ;  /* 0x00011000ff0e7b82 */ /* 0x000eb00000000a00 */
        /* <DEDUP_REMOVED lines=18> */
[----:B0-----:R-:W-:Y:S02]  /*07a0*/  IMAD.MOV.U32 R16, RZ, RZ, R20 ;  /* 0x000000ffff107224 */ /* 0x001fe400078e0014 */
        /* <DEDUP_REMOVED lines=10> */
[----:B0-----:R-:W-:Y:S01]  /*0850*/  IMAD.MOV.U32 R4, RZ, RZ, R15 ;  /* 0x000000ffff047224 */ /* 0x001fe200078e000f */
[----:B------:R-:W-:Y:S01]  /*0860*/  MOV R0, 0x2 ;  /* 0x0000000200007802 */ /* 0x000fe20000000f00 */
[----:B------:R-:W-:-:S04]  /*0870*/  IMAD.MOV.U32 R5, RZ, RZ, R14 ;  /* 0x000000ffff057224 */ /* 0x000fc800078e000e */
[----:B------:R1:W-:Y:S06]  /*0880*/  STS [R23+0xc], R0 ;  /* 0x00000c0017007388 */ /* 0x0003ec0000000800 */
[----:B------:R1:W-:Y:S04]  /*0890*/  @P0 STS.64 [R23+0x10], R14 ;  /* 0x0000100e17000388 */ /* 0x0003e80000000a00 */
[----:B------:R1:W-:Y:S01]  /*08a0*/  @!P0 STS.64 [R23+0x10], R4 ;  /* 0x0000100417008388 */ /* 0x0003e20000000a00 */
[----:B------:R-:W-:Y:S05]  /*08b0*/  BRA `(.L_x_1017) ;  /* 0x00000000004c7947 */ /* 0x000fea0003800000 */
.L_x_1018:
[----:B------:R-:W-:-:S04]  /*08c0*/  IADD3 R0, PT, PT, R4, -R5, RZ ;  /* 0x8000000504007210 */ /* 0x000fc80007ffe0ff */
        /* <DEDUP_REMOVED lines=11> */
.L_x_1019:
[----:B------:R-:W-:Y:S01]  /*0980*/  ISETP.GT.AND P0, PT, R4, R5, PT ;  /* 0x000000050400720c */ /* 0x000fe20003f04270 */
[----:B------:R-:W-:Y:S01]  /*0990*/  IMAD.MOV.U32 R0, RZ, RZ, 0x2 ;  /* 0x00000002ff007424 */ /* 0x000fe200078e00ff */
[----:B0-----:R-:W-:Y:S01]  /*09a0*/  MOV R5, R14 ;  /* 0x0000000e00057202 */ /* 0x001fe20000000f00 */
[----:B------:R-:W-:-:S03]  /*09b0*/  IMAD.MOV.U32 R4, RZ, RZ, R15 ;  /* 0x000000ffff047224 */ /* 0x000fc600078e000f */
[----:B------:R3:W-:Y:S07]  /*09c0*/  STS [R23+0xc], R0 ;  /* 0x00000c0017007388 */ /* 0x0007ee0000000800 */
[----:B------:R3:W-:Y:S04]  /*09d0*/  @P0 STS.64 [R23+0x10], R14 ;  /* 0x0000100e17000388 */ /* 0x0007e80000000a00 */
[----:B------:R3:W-:Y:S02]  /*09e0*/  @!P0 STS.64 [R23+0x10], R4 ;  /* 0x0000100417008388 */ /* 0x0007e40000000a00 */
.L_x_1017:
[----:B------:R-:W-:Y:S05]  /*09f0*/  BSYNC.RECONVERGENT B1 ;  /* 0x0000000000017941 */ /* 0x000fea0003800200 */
.L_x_1016:
[----:B------:R-:W-:Y:S06]  /*0a00*/  BAR.SYNC.DEFER_BLOCKING 0x0 ;  /* 0x0000000000007b1d */ /* 0x000fec0000010000 */
[----:B-123--:R-:W1:Y:S02]  /*0a10*/  LDS R0, [R23+0xc] ;  /* 0x00000c0017007984 */ /* 0x00ee640000000800 */
[----:B-1----:R-:W-:-:S13]  /*0a20*/  ISETP.NE.AND P0, PT, R0, 0x2, PT ;  /* 0x000000020000780c */ /* 0x002fda0003f05270 */
[----:B------:R-:W-:Y:S05]  /*0a30*/  @!P0 BRA `(.L_x_1020) ;  /* 0x00000040008c8947 */ /* 0x000fea0003800000 */
[----:B------:R-:W-:-:S13]  /*0a40*/  ISETP.NE.AND P0, PT, R0, 0x1, PT ;  /* 0x000000010000780c */ /* 0x000fda0003f05270 */
[----:B------:R-:W-:Y:S05]  /*0a50*/  @P0 BRA `(.L_x_1021) ;  /* 0x00000074007c0947 */ /* 0x000fea0003800000 */
[----:B------:R-:W1:Y:S01]  /*0a60*/  LDCU UR16, c[0x0][0x3a0] ;  /* 0x00007400ff1077ac */ /* 0x000e620008000800 */
        /* <DEDUP_REMOVED lines=17> */
.L_x_1024:
[----:B0-----:R-:W0:Y:S01]  /*0b80*/  LDS R23, [R23+0x10] ;  /* 0x0000100017177984 */ /* 0x001e220000000800 */
[----:B------:R-:W1:Y:S01]  /*0b90*/  S2UR UR17, SR_CgaCtaId ;  /* 0x00000000001179c3 */ /* 0x000e620000008800 */
[----:B------:R-:W-:Y:S01]  /*0ba0*/  UMOV UR16, 0x400 ;  /* 0x0000040000107882 */ /* 0x000fe20000000000 */
[----:B------:R-:W-:Y:S01]  /*0bb0*/  IMAD.MOV.U32 R4, RZ, RZ, -0x1 ;  /* 0xffffffffff047424 */ /* 0x000fe200078e00ff */
        /* <DEDUP_REMOVED lines=43> */
.L_x_1023:
[----:B------:R-:W-:Y:S05]  /*0e70*/  BSYNC.RECONVERGENT B1 ;  /* 0x0000000000017941 */ /* 0x000fea0003800200 */
.L_x_1022:
[----:B------:R-:W-:Y:S04]  /*0e80*/  BSSY.RECONVERGENT B1, `(.L_x_1025) ;  /* 0x000000e000017945 */ /* 0x000fe80003800200 */
[----:B------:R-:W-:Y:S05]  /*0e90*/  @P2 BRA `(.L_x_1026) ;  /* 0x0000000000302947 */ /* 0x000fea0003800000 */
[----:B------:R-:W-:Y:S04]  /*0ea0*/  LDS R13, [R23+0x10] ;  /* 0x00001000170d7984 */ /* 0x000fe80000000800 */
[----:B0-----:R-:W0:Y:S04]  /*0eb0*/  LDS.64 R4, [R23+0x18] ;  /* 0x0000180017047984 */ /* 0x001e280000000a00 */
[----:B------:R-:W1:Y:S01]  /*0ec0*/  LDS.64 R14, [R23+0x5fc8] ;  /* 0x005fc800170e7984 */ /* 0x000e620000000a00 */
[----:B0-----:R-:W-:-:S06]  /*0ed0*/  IMAD.WIDE R4, R13, 0x4, R4 ;  /* 0x000000040d047825 */ /* 0x001fcc00078e0204 */
[----:B------:R-:W2:Y:S01]  /*0ee0*/  LD.E R4, desc[UR28][R4.64] ;  /* 0x0000001c04047980 */ /* 0x000ea2000c101900 */
[----:B------:R-:W-:Y:S02]  /*0ef0*/  HFMA2 R16, -RZ, RZ, 0, 5.9604644775390625e-08 ;  /* 0x00000001ff107431 */ /* 0x000fe400000001ff */
[----:B------:R-:W-:Y:S01]  /*0f00*/  IMAD.MOV.U32 R17, RZ, RZ, RZ ;  /* 0x000000ffff117224 */ /* 0x000fe200078e00ff */
[----:B------:R3:W-:Y:S04]  /*0f10*/  STS [R23+0x44], R13 ;  /* 0x0000440d17007388 */ /* 0x0007e80000000800 */
[----:B------:R3:W-:Y:S04]  /*0f20*/  STS.64 [R23+0x38], R16 ;  /* 0x0000381017007388 */ /* 0x0007e80000000a00 */
[----:B--2---:R3:W-:Y:S04]  /*0f30*/  STS [R23+0x5fd0], R4 ;  /* 0x005fd00417007388 */ /* 0x0047e80000000800 */
[----:B-1----:R3:W-:Y:S04]  /*0f40*/  ST.E desc[UR28][R14.64], R13 ;  /* 0x0000000d0e007985 */ /* 0x0027e8000c10191c */
[----:B------:R3:W-:Y:S02]  /*0f50*/  STS [R23+0x40], R16 ;  /* 0x0000401017007388 */ /* 0x0007e40000000800 */
.L_x_1026:
[----:B------:R-:W-:Y:S05]  /*0f60*/  BSYNC.RECONVERGENT B1 ;  /* 0x0000000000017941 */ /* 0x000fea0003800200 */
.L_x_1025:
[----:B------:R-:W-:Y:S01]  /*0f70*/  BAR.SYNC.DEFER_BLOCKING 0x0 ;  /* 0x0000000000007b1d */ /* 0x000fe20000010000 */
[----:B------:R-:W-:-:S07]  /*0f80*/  IMAD.MOV.U32 R0, RZ, RZ, R12 ;  /* 0x000000ffff007224 */ /* 0x000fce00078e000c */
.L_x_1117:
[----:B---34-:R-:W1:Y:S01]  /*0f90*/  S2R R14, SR_CgaCtaId ;  /* 0x00000000000e7919 */ /* 0x018e620000008800 */
[----:B------:R-:W-:-:S04]  /*0fa0*/  MOV R13, 0x400 ;  /* 0x00000400000d7802 */ /* 0x000fc80000000f00 */
[----:B-1----:R-:W-:-:S05]  /*0fb0*/  LEA R22, R14, R13, 0x18 ;  /* 0x0000000d0e167211 */ /* 0x002fca00078ec0ff */
[----:B0-----:R-:W0:Y:S02]  /*0fc0*/  LDS R5, [R22+0x38] ;  /* 0x0000380016057984 */ /* 0x001e240000000800 */
[----:B0-----:R-:W-:-:S13]  /*0fd0*/  ISETP.GE.AND P0, PT, R0, R5, PT ;  /* 0x000000050000720c */ /* 0x001fda0003f06270 */
[----:B--2---:R-:W-:Y:S05]  /*0fe0*/  @P0 BRA `(.L_x_1027) ;  /* 0x0000000400740947 */ /* 0x004fea0003800000 */
        /* <DEDUP_REMOVED lines=8> */
[----:B------:R-:W3:Y:S02]  /*1070*/  LDS.64 R14, [R22+0x5fb0] ;  /* 0x005fb000160e7984 */ /* 0x000ee40000000a00 */
[----:B---3--:R-:W-:-:S05]  /*1080*/  IMAD.WIDE.U32 R14, R0, 0x4, R14 ;  /* 0x00000004000e7825 */ /* 0x008fca00078e000e */
[----:B--2---:R3:W5:Y:S02]  /*1090*/  LD.E R21, desc[UR28][R14.64] ;  /* 0x0000001c0e157980 */ /* 0x004764000c101900 */
.L_x_1029:
[----:B------:R-:W-:Y:S05]  /*10a0*/  BSYNC.RECONVERGENT B1 ;  /* 0x0000000000017941 */ /* 0x000fea0003800200 */
.L_x_1028:
[----:B0-2--5:R-:W-:-:S05]  /*10b0*/  IMAD.WIDE R4, R21, 0x4, R4 ;  /* 0x0000000415047825 */ /* 0x025fca00078e0204 */
[----:B------:R-:W2:Y:S04]  /*10c0*/  LDG.E.CONSTANT R20, desc[UR28][R4.64] ;  /* 0x0000001c04147981 */ /* 0x000ea8000c1e9900 */
[----:B-1----:R-:W2:Y:S02]  /*10d0*/  LDG.E.CONSTANT R13, desc[UR28][R4.64+0x4] ;  /* 0x0000041c040d7981 */ /* 0x002ea4000c1e9900 */
[----:B--2---:R-:W-:-:S13]  /*10e0*/  ISETP.GE.AND P0, PT, R20, R13, PT ;  /* 0x0000000d1400720c */ /* 0x004fda0003f06270 */
[----:B------:R-:W-:Y:S05]  /*10f0*/  @P0 BRA `(.L_x_1027) ;  /* 0x0000000400300947 */ /* 0x000fea0003800000 */
[----:B------:R-:W0:Y:S02]  /*1100*/  LDS.64 R22, [R22+0x18] ;  /* 0x0000180016167984 */ /* 0x000e240000000a00 */
.L_x_1038:
[----:B01----:R-:W1:Y:S02]  /*1110*/  LDC.64 R4, c[0x0][0x398] ;  /* 0x0000e600ff047b82 */ /* 0x003e640000000a00 */
[----:B-1----:R-:W-:-:S05]  /*1120*/  IMAD.WIDE R4, R20, 0x4, R4 ;  /* 0x0000000414047825 */ /* 0x002fca00078e0204 */
[----:B------:R-:W3:Y:S01]  /*1130*/  LDG.E.CONSTANT R19, desc[UR28][R4.64] ;  /* 0x0000001c04137981 */ /* 0x000ee2000c1e9900 */
[----:B0-----:R-:W-:-:S06]  /*1140*/  IMAD.WIDE R16, R21, 0x4, R22 ;  /* 0x0000000415107825 */ /* 0x001fcc00078e0216 */
[----:B------:R-:W2:Y:S01]  /*1150*/  LD.E R16, desc[UR28][R16.64] ;  /* 0x0000001c10107980 */ /* 0x000ea2000c101900 */
[----:B---3--:R-:W-:-:S06]  /*1160*/  IMAD.WIDE R14, R19, 0x4, R22 ;  /* 0x00000004130e7825 */ /* 0x008fcc00078e0216 */
[----:B------:R-:W3:Y:S01]  /*1170*/  LD.E R14, desc[UR28][R14.64] ;  /* 0x0000001c0e0e7980 */ /* 0x000ee2000c101900 */
[----:B--2---:R-:W-:Y:S01]  /*1180*/  IADD3 R25, PT, PT, R16, 0x1, RZ ;  /* 0x0000000110197810 */ /* 0x004fe20007ffe0ff */
[----:B------:R-:W-:Y:S01]  /*1190*/  VIADD R20, R20, 0x1 ;  /* 0x0000000114147836 */ /* 0x000fe20000000000 */
[----:B------:R-:W-:Y:S05]  /*11a0*/  YIELD ;  /* 0x0000000000007946 */ /* 0x000fea0003800000 */
[----:B------:R-:W-:Y:S01]  /*11b0*/  BSSY.RECONVERGENT B1, `(.L_x_1030) ;  /* 0x000003f000017945 */ /* 0x000fe20003800200 */
[----:B------:R-:W-:Y:S02]  /*11c0*/  ISETP.GE.AND P0, PT, R20, R13, PT ;  /* 0x0000000d1400720c */ /* 0x000fe40003f06270 */
[----:B---3--:R-:W-:-:S13]  /*11d0*/  ISETP.NE.AND P1, PT, R14, R25, PT ;  /* 0x000000190e00720c */ /* 0x008fda0003f25270 */
        /* <DEDUP_REMOVED lines=22> */
[----:B0-----:R-:W-:-:S05]  /*1340*/  IMAD.IADD R17, R17, 0x1, R14 ;  /* 0x0000000111117824 */ /* 0x001fca00078e020e */
[----:B------:R-:W-:-:S13]  /*1350*/  ISETP.GT.AND P1, PT, R17, 0xbe9, PT ;  /* 0x00000be91100780c */ /* 0x000fda0003f24270 */
[----:B------:R-:W-:-:S04]  /*1360*/  @!P1 IADD3 R5, PT, PT, R5, 0x2fec, RZ ;  /* 0x00002fec05059810 */ /* 0x000fc80007ffe0ff */
[----:B------:R-:W-:-:S05]  /*1370*/  @!P1 LEA R4, R4, R5, 0x18 ;  /* 0x0000000504049211 */ /* 0x000fca00078ec0ff */
[----:B------:R-:W-:-:S05]  /*1380*/  @!P1 IMAD R14, R17, 0x4, R4 ;  /* 0x00000004110e9824 */ /* 0x000fca00078e0204 */
[----:B------:R-:W-:Y:S04]  /*1390*/  @!P1 STS [R14], R19 ;  /* 0x000000130e009388 */ /* 0x000fe80000000800 */
[----:B------:R-:W0:Y:S02]  /*13a0*/  @P1 LDS.64 R4, [R22+0x5fb8] ;  /* 0x005fb80016041984 */ /* 0x000e240000000a00 */
[----:B0-----:R-:W-:-:S05]  /*13b0*/  @P1 IMAD.WIDE.U32 R4, R17, 0x4, R4 ;  /* 0x0000000411041825 */ /* 0x001fca00078e0004 */
[----:B------:R0:W-:Y:S02]  /*13c0*/  @P1 ST.E desc[UR28][R4.64], R19 ;  /* 0x0000001304001985 */ /* 0x0001e4000c10191c */
.L_x_1033:
[----:B------:R-:W-:Y:S05]  /*13d0*/  BSYNC.RECONVERGENT B2 ;  /* 0x0000000000027941 */ /* 0x000fea0003800200 */
.L_x_1032:
[----:B------:R-:W1:Y:S04]  /*13e0*/  LDS.64 R14, [R22+0x5fa0] ;  /* 0x005fa000160e7984 */ /* 0x000e680000000a00 */
[----:B------:R-:W2:Y:S01]  /*13f0*/  LDS.64 R16, [R22+0x20] ;  /* 0x0000200016107984 */ /* 0x000ea20000000a00 */
[----:B-1----:R-:W-:-:S04]  /*1400*/  IMAD.WIDE R24, R21, 0x8, R14 ;  /* 0x0000000815187825 */ /* 0x002fc800078e020e */
[----:B--2---:R-:W-:Y:S02]  /*1410*/  IMAD.WIDE R16, R21, 0x8, R16 ;  /* 0x0000000815107825 */ /* 0x004fe400078e0210 */
[----:B------:R-:W2:Y:S04]  /*1420*/  LD.E.64 R24, desc[UR28][R24.64] ;  /* 0x0000001c18187980 */ /* 0x000ea8000c101b00 */
[----:B------:R-:W2:Y:S01]  /*1430*/  LD.E.64 R16, desc[UR28][R16.64] ;  /* 0x0000001c10107980 */ /* 0x000ea2000c101b00 */
[----:B0-----:R-:W-:Y:S01]  /*1440*/  IMAD.WIDE R18, R19, 0x8, R14 ;  /* 0x0000000813127825 */ /* 0x001fe200078e020e */
[----:B--2---:R-:W-:-:S05]  /*1450*/  IADD3 R4, P1, PT, R24, -R16, RZ ;  /* 0x8000001018047210 */ /* 0x004fca0007f3e0ff */
[----:B------:R-:W-:-:S07]  /*1460*/  IMAD.X R5, R25, 0x1, ~R17, P1 ;  /* 0x0000000119057824 */ /* 0x000fce00008e0e11 */
[----:B------:R0:W-:Y:S01]  /*1470*/  ATOM.E.ADD.64.STRONG.GPU P1, RZ, desc[UR28][R18.64], R4 ;  /* 0x8000000412ff798a */ /* 0x0001e2000812f51c */
[----:B------:R-:W-:Y:S04]  /*1480*/  BSSY.RECONVERGENT B2, `(.L_x_1034) ;  /* 0x0000010000027945 */ /* 0x000fe80003800200 */
[----:B0-----:R-:W-:Y:S05]  /*1490*/  @P1 BRA `(.L_x_1035) ;  /* 0x0000000000381947 */ /* 0x001fea0003800000 */
[----:B------:R-:W0:Y:S02]  /*14a0*/  QSPC.E.S P1, RZ, [R18] ;  /* 0x0000000012ff73aa */ /* 0x000e240000020500 */
[----:B0-----:R-:W-:Y:S05]  /*14b0*/  @!P1 BRA `(.L_x_1036) ;  /* 0x0000000000209947 */ /* 0x001fea0003800000 */
[----:B------:R-:W-:-:S04]  /*14c0*/  MOV R14, R18 ;  /* 0x00000012000e7202 */ /* 0x000fc80000000f00 */
[----:B------:R-:W-:-:S07]  /*14d0*/  MOV R15, R14 ;  /* 0x0000000e000f7202 */ /* 0x000fce0000000f00 */
.L_x_1037:
[----:B------:R-:W0:Y:S02]  /*14e0*/  LDS.64 R16, [R15] ;  /* 0x000000000f107984 */ /* 0x000e240000000a00 */
[----:B0-----:R-:W-:-:S05]  /*14f0*/  IADD3 R18, P1, PT, R16, R4, RZ ;  /* 0x0000000410127210 */ /* 0x001fca0007f3e0ff */
[----:B------:R-:W-:-:S07]  /*1500*/  IMAD.X R19, R17, 0x1, R5, P1 ;  /* 0x0000000111137824 */ /* 0x000fce00008e0605 */
[----:B------:R-:W0:Y:S02]  /*1510*/  ATOMS.CAST.SPIN.64 P1, [R15], R16, R18 ;  /* 0x000000100f00758d */ /* 0x000e240001820412 */
[----:B0-----:R-:W-:Y:S05]  /*1520*/  @!P1 BRA `(.L_x_1037) ;  /* 0xfffffffc00ec9947 */ /* 0x001fea000383ffff */
[----:B------:R-:W-:Y:S05]  /*1530*/  BRA `(.L_x_1035) ;  /* 0x0000000000107947 */ /* 0x000fea0003800000 */
.L_x_1036:
[----:B------:R-:W2:Y:S02]  /*1540*/  LD.E.64 R14, desc[UR28][R18.64] ;  /* 0x0000001c120e7980 */ /* 0x000ea4000c101b00 */
[----:B--2---:R-:W-:-:S05]  /*1550*/  IADD3 R4, P1, PT, R14, R4, RZ ;  /* 0x000000040e047210 */ /* 0x004fca0007f3e0ff */
[----:B------:R-:W-:-:S05]  /*1560*/  IMAD.X R5, R15, 0x1, R5, P1 ;  /* 0x000000010f057824 */ /* 0x000fca00008e0605 */
[----:B------:R0:W-:Y:S03]  /*1570*/  ST.E.64 desc[UR28][R18.64], R4 ;  /* 0x0000000412007985 */ /* 0x0001e6000c101b1c */
.L_x_1035:
[----:B------:R-:W-:Y:S05]  /*1580*/  BSYNC.RECONVERGENT B2 ;  /* 0x0000000000027941 */ /* 0x000fea0003800200 */
.L_x_1034:
[----:B------:R-:W1:Y:S02]  /*1590*/  LDS.64 R22, [R22+0x18] ;  /* 0x0000180016167984 */ /* 0x000e640000000a00 */
.L_x_1031:
[----:B------:R-:W-:Y:S05]  /*15a0*/  BSYNC.RECONVERGENT B1 ;  /* 0x0000000000017941 */ /* 0x000fea0003800200 */
.L_x_1030:
[----:B------:R-:W-:Y:S05]  /*15b0*/  @!P0 BRA `(.L_x_1038) ;  /* 0xfffffff800d48947 */ /* 0x000fea000383ffff */
.L_x_1027:
[----:B0-----:R-:W0:Y:S01]  /*15c0*/  S2R R4, SR_CgaCtaId ;  /* 0x0000000000047919 */ /* 0x001e220000008800 */
[----:B------:R-:W-:Y:S05]  /*15d0*/  WARPSYNC.ALL ;  /* 0x0000000000007948 */ /* 0x000fea0003800000 */
[----:B------:R-:W-:Y:S01]  /*15e0*/  BAR.SYNC.DEFER_BLOCKING 0x0 ;  /* 0x0000000000007b1d */ /* 0x000fe20000010000 */
[----:B------:R-:W-:-:S04]  /*15f0*/  MOV R13, 0x400 ;  /* 0x00000400000d7802 */ /* 0x000fc80000000f00 */
[CC--:B0-----:R-:W-:Y:S02]  /*1600*/  @!P2 LEA R16, R4.reuse, R13.reuse, 0x18 ;  /* 0x0000000d0410a211 */ /* 0x0c1fe400078ec0ff */
[----:B-1----:R-:W-:-:S03]  /*1610*/  LEA R23, R4, R13, 0x18 ;  /* 0x0000000d04177211 */ /* 0x002fc600078ec0ff */
[----:B------:R-:W0:Y:S02]  /*1620*/  @!P2 LDS R5, [R16+0x38] ;  /* 0x000038001005a984 */ /* 0x000e240000000800 */
[----:B0-----:R-:W-:-:S05]  /*1630*/  @!P2 IADD3 R5, PT, PT, R5, -UR32, RZ ;  /* 0x800000200505ac10 */ /* 0x001fca000fffe0ff */
[----:B------:R-:W-:Y:S01]  /*1640*/  @!P2 STS [R16+0x38], R5 ;  /* 0x000038051000a388 */ /* 0x000fe20000000800 */
[----:B------:R-:W-:Y:S06]  /*1650*/  BAR.SYNC.DEFER_BLOCKING 0x0 ;  /* 0x0000000000007b1d */ /* 0x000fec0000010000 */
[----:B---3--:R-:W0:Y:S02]  /*1660*/  LDS.64 R14, [R23+0x38] ;  /* 0x00003800170e7984 */ /* 0x008e240000000a00 */
        /* <DEDUP_REMOVED lines=8> */
[----:B------:R-:W-:-:S07]  /*16f0*/  IMAD.MOV.U32 R0, RZ, RZ, R12 ;  /* 0x000000ffff007224 */ /* 0x000fce00078e000c */
.L_x_1046:
[----:B------:R-:W-:Y:S01]  /*1700*/  ISETP.GT.AND P0, PT, R0, 0xbe9, PT ;  /* 0x00000be90000780c */ /* 0x000fe20003f04270 */
[----:B------:R-:W-:-:S12]  /*1710*/  BSSY.RECONVERGENT B2, `(.L_x_1043) ;  /* 0x000001c000027945 */ /* 0x000fd80003800200 */
[----:B------:R-:W-:Y:S05]  /*1720*/  @P0 BRA `(.L_x_1044) ;  /* 0x0000000000380947 */ /* 0x000fea0003800000 */
[----:B------:R-:W0:Y:S01]  /*1730*/  S2UR UR17, SR_CgaCtaId ;  /* 0x00000000001179c3 */ /* 0x000e220000008800 */
[----:B------:R-:W-:Y:S01]  /*1740*/  UMOV UR16, 0x400 ;  /* 0x0000040000107882 */ /* 0x000fe20000000000 */
[----:B------:R-:W-:Y:S01]  /*1750*/  IMAD.MOV.U32 R19, RZ, RZ, -0x1 ;  /* 0xffffffffff137424 */ /* 0x000fe200078e00ff */
[----:B------:R-:W-:-:S05]  /*1760*/  MOV R13, UR16 ;  /* 0x00000010000d7c02 */ /* 0x000fca0008000f00 */
[----:B------:R-:W-:Y:S02]  /*1770*/  VIADD R5, R13, 0x2fec ;  /* 0x00002fec0d057836 */ /* 0x000fe40000000000 */
[----:B0-----:R-:W-:-:S05]  /*1780*/  IMAD.U32 R4, RZ, RZ, UR17 ;  /* 0x00000011ff047e24 */ /* 0x001fca000f8e00ff */
[C---:B------:R-:W-:Y:S02]  /*1790*/  LEA R15, R4.reuse, R5, 0x18 ;  /* 0x00000005040f7211 */ /* 0x040fe400078ec0ff */
[----:B------:R-:W-:Y:S02]  /*17a0*/  LEA R5, R4, R13, 0x18 ;  /* 0x0000000d04057211 */ /* 0x000fe400078ec0ff */
[----:B------:R-:W-:-:S03]  /*17b0*/  LEA R16, R0, R15, 0x2 ;  /* 0x0000000f00107211 */ /* 0x000fc600078e10ff */
[----:B------:R-:W-:Y:S04]  /*17c0*/  LDS.64 R14, [R5+0x5f98] ;  /* 0x005f9800050e7984 */ /* 0x000fe80000000a00 */
[----:B------:R-:W0:Y:S02]  /*17d0*/  LDS R17, [R16] ;  /* 0x0000000010117984 */ /* 0x000e240000000800 */
[----:B0-----:R-:W-:-:S05]  /*17e0*/  IMAD.WIDE R14, R17, 0x4, R14 ;  /* 0x00000004110e7825 */ /* 0x001fca00078e020e */
[----:B------:R0:W-:Y:S01]  /*17f0*/  ST.E desc[UR28][R14.64], R19 ;  /* 0x000000130e007985 */ /* 0x0001e2000c10191c */
[----:B------:R-:W-:Y:S05]  /*1800*/  BRA `(.L_x_1045) ;  /* 0x0000000000307947 */ /* 0x000fea0003800000 */
.L_x_1044:
[----:B------:R-:W0:Y:S01]  /*1810*/  S2UR UR17, SR_CgaCtaId ;  /* 0x00000000001179c3 */ /* 0x000e220000008800 */
[----:B------:R-:W-:Y:S02]  /*1820*/  UMOV UR16, 0x400 ;  /* 0x0000040000107882 */ /* 0x000fe40000000000 */
[----:B------:R-:W-:Y:S01]  /*1830*/  IMAD.U32 R13, RZ, RZ, UR16 ;  /* 0x00000010ff0d7e24 */ /* 0x000fe2000f8e00ff */
[----:B0-----:R-:W-:-:S04]  /*1840*/  MOV R4, UR17 ;  /* 0x0000001100047c02 */ /* 0x001fc80008000f00 */
        /* <DEDUP_REMOVED lines=8> */
.L_x_1045:
[----:B------:R-:W-:Y:S05]  /*18d0*/  BSYNC.RECONVERGENT B2 ;  /* 0x0000000000027941 */ /* 0x000fea0003800200 */
.L_x_1043:
[----:B01----:R-:W0:Y:S01]  /*18e0*/  LDS R15, [R5+0x3c] ;  /* 0x00003c00050f7984 */ /* 0x003e220000000800 */
[----:B------:R-:W-:-:S05]  /*18f0*/  VIADD R0, R0, UR32 ;  /* 0x0000002000007c36 */ /* 0x000fca0008000000 */
[----:B0-----:R-:W-:-:S13]  /*1900*/  ISETP.GE.AND P0, PT, R0, R15, PT ;  /* 0x0000000f0000720c */ /* 0x001fda0003f06270 */
[----:B------:R-:W-:Y:S05]  /*1910*/  @!P0 BRA `(.L_x_1046) ;  /* 0xfffffffc00788947 */ /* 0x000fea000383ffff */
.L_x_1042:
[----:B------:R-:W-:Y:S05]  /*1920*/  BSYNC.RECONVERGENT B1 ;  /* 0x0000000000017941 */ /* 0x000fea0003800200 */
.L_x_1041:
[----:B------:R-:W-:Y:S01]  /*1930*/  ISETP.GE.U32.AND P0, PT, R15, 0x2, PT ;  /* 0x000000020f00780c */ /* 0x000fe20003f06070 */
[----:B------:R-:W-:Y:S01]  /*1940*/  BSSY.RECONVERGENT B1, `(.L_x_1047) ;  /* 0x0000022000017945 */ /* 0x000fe20003800200 */
[----:B------:R-:W-:-:S11]  /*1950*/  MOV R5, R15 ;  /* 0x0000000f00057202 */ /* 0x000fd60000000f00 */
[----:B------:R-:W-:Y:S05]  /*1960*/  @!P0 BRA `(.L_x_1048) ;  /* 0x00000000007c8947 */ /* 0x000fea0003800000 */
[----:B------:R-:W-:Y:S02]  /*1970*/  VIADD R0, R15, 0xffffffff ;  /* 0xffffffff0f007836 */ /* 0x000fe40000000000 */
[----:B------:R-:W-:-:S03]  /*1980*/  IMAD.IADD R15, R12, 0x1, R15 ;  /* 0x000000010c0f7824 */ /* 0x000fc600078e020f */
        /* <DEDUP_REMOVED lines=10> */
[----:B------:R-:W-:Y:S02]  /*1a30*/  ISETP.GT.AND P0, PT, R15, R16, PT ;  /* 0x000000100f00720c */ /* 0x000fe40003f04270 */
[----:B------:R-:W-:-:S11]  /*1a40*/  IADD3 R5, PT, PT, R16, 0x1, RZ ;  /* 0x0000000110057810 */ /* 0x000fd60007ffe0ff */
[----:B------:R-:W-:Y:S05]  /*1a50*/  @P0 BRA `(.L_x_1048) ;  /* 0x0000000000400947 */ /* 0x000fea0003800000 */
[----:B------:R-:W0:Y:S01]  /*1a60*/  S2R R4, SR_CgaCtaId ;  /* 0x0000000000047919 */ /* 0x000e220000008800 */
[----:B------:R-:W-:Y:S01]  /*1a70*/  IMAD.MOV.U32 R17, RZ, RZ, R15 ;  /* 0x000000ffff117224 */ /* 0x000fe200078e000f */
[----:B------:R-:W-:Y:S01]  /*1a80*/  MOV R13, 0x400 ;  /* 0x00000400000d7802 */ /* 0x000fe20000000f00 */
[----:B------:R-:W-:-:S07]  /*1a90*/  IMAD.MOV.U32 R19, RZ, RZ, 0x7fffffff ;  /* 0x7fffffffff137424 */ /* 0x000fce00078e00ff */
.L_x_1049:
[----:B------:R-:W-:-:S13]  /*1aa0*/  ISETP.GT.AND P0, PT, R17, 0xbe9, PT ;  /* 0x00000be91100780c */ /* 0x000fda0003f04270 */
[----:B------:R-:W-:Y:S02]  /*1ab0*/  @!P0 IADD3 R15, PT, PT, R13, 0x2fec, RZ ;  /* 0x00002fec0d0f8810 */ /* 0x000fe40007ffe0ff */
[C---:B0-----:R-:W-:Y:S02]  /*1ac0*/  @P0 LEA R18, R4.reuse, R13, 0x18 ;  /* 0x0000000d04120211 */ /* 0x041fe400078ec0ff */
[----:B------:R-:W-:-:S05]  /*1ad0*/  @!P0 LEA R0, R4, R15, 0x18 ;  /* 0x0000000f04008211 */ /* 0x000fca00078ec0ff */
[----:B------:R-:W-:-:S05]  /*1ae0*/  @!P0 IMAD R0, R17, 0x4, R0 ;  /* 0x0000000411008824 */ /* 0x000fca00078e0200 */
[----:B------:R-:W-:Y:S04]  /*1af0*/  @!P0 STS [R0], R19 ;  /* 0x0000001300008388 */ /* 0x000fe80000000800 */
[----:B------:R-:W0:Y:S02]  /*1b00*/  @P0 LDS.64 R14, [R18+0x5fb8] ;  /* 0x005fb800120e0984 */ /* 0x000e240000000a00 */
[----:B0-----:R-:W-:-:S04]  /*1b10*/  @P0 IMAD.WIDE.U32 R14, R17, 0x4, R14 ;  /* 0x00000004110e0825 */ /* 0x001fc800078e000e */
[----:B------:R-:W-:Y:S01]  /*1b20*/  VIADD R17, R17, UR32 ;  /* 0x0000002011117c36 */ /* 0x000fe20008000000 */
[----:B------:R1:W-:Y:S04]  /*1b30*/  @P0 ST.E desc[UR28][R14.64], R19 ;  /* 0x000000130e000985 */ /* 0x0003e8000c10191c */
[----:B------:R-:W-:-:S13]  /*1b40*/  ISETP.GT.AND P0, PT, R17, R16, PT ;  /* 0x000000101100720c */ /* 0x000fda0003f04270 */
[----:B-1----:R-:W-:Y:S05]  /*1b50*/  @!P0 BRA `(.L_x_1049) ;  /* 0xfffffffc00d08947 */ /* 0x002fea000383ffff */
.L_x_1048:
[----:B------:R-:W-:Y:S05]  /*1b60*/  BSYNC.RECONVERGENT B1 ;  /* 0x0000000000017941 */ /* 0x000fea0003800200 */
.L_x_1047:
[----:B------:R-:W-:Y:S01]  /*1b70*/  BAR.SYNC.DEFER_BLOCKING 0x0 ;  /* 0x0000000000007b1d */ /* 0x000fe20000010000 */
[----:B------:R-:W-:-:S13]  /*1b80*/  ISETP.GE.AND P0, PT, R5, 0xbea, PT ;  /* 0x00000bea0500780c */ /* 0x000fda0003f06270 */
[----:B------:R-:W-:Y:S05]  /*1b90*/  @!P0 BRA `(.L_x_1050) ;  /* 0x0000000c00b48947 */ /* 0x000fea0003800000 */
[----:B------:R-:W-:Y:S02]  /*1ba0*/  IADD3 R15, PT, PT, R13, 0x2fec, RZ ;  /* 0x00002fec0d0f7810 */ /* 0x000fe40007ffe0ff */
[C---:B------:R-:W-:Y:S01]  /*1bb0*/  LEA R16, R4.reuse, R13, 0x18 ;  /* 0x0000000d04107211 */ /* 0x040fe200078ec0ff */
[----:B------:R-:W-:Y:S01]  /*1bc0*/  IMAD.MOV.U32 R13, RZ, RZ, R12 ;  /* 0x000000ffff0d7224 */ /* 0x000fe200078e000c */
[----:B------:R-:W-:-:S07]  /*1bd0*/  LEA R4, R4, R15, 0x18 ;  /* 0x0000000f04047211 */ /* 0x000fce00078ec0ff */
.L_x_1051:
[C---:B------:R-:W-:Y:S01]  /*1be0*/  IMAD R0, R13.reuse, 0x4, R4 ;  /* 0x000000040d007824 */ /* 0x040fe200078e0204 */
[----:B------:R-:W0:Y:S04]  /*1bf0*/  LDS.64 R14, [R16+0x5fb8] ;  /* 0x005fb800100e7984 */ /* 0x000e280000000a00 */
[----:B------:R-:W1:Y:S01]  /*1c00*/  LDS R17, [R0] ;  /* 0x0000000000117984 */ /* 0x000e620000000800 */
[C---:B0-----:R-:W-:Y:S01]  /*1c10*/  IMAD.WIDE.U32 R14, R13.reuse, 0x4, R14 ;  /* 0x000000040d0e7825 */ /* 0x041fe200078e000e */
[----:B------:R-:W-:-:S04]  /*1c20*/  IADD3 R13, PT, PT, R13, UR32, RZ ;  /* 0x000000200d0d7c10 */ /* 0x000fc8000fffe0ff */
[----:B-1----:R0:W-:Y:S01]  /*1c30*/  ST.E desc[UR28][R14.64], R17 ;  /* 0x000000110e007985 */ /* 0x0021e2000c10191c */
[----:B------:R-:W-:-:S13]  /*1c40*/  ISETP.GE.U32.AND P0, PT, R13, 0xbea, PT ;  /* 0x00000bea0d00780c */ /* 0x000fda0003f06070 */
[----:B0-----:R-:W-:Y:S05]  /*1c50*/  @!P0 BRA `(.L_x_1051) ;  /* 0xfffffffc00e08947 */ /* 0x001fea000383ffff */
[----:B------:R0:W1:Y:S01]  /*1c60*/  LDS.64 R14, [R16+0x5fb8] ;  /* 0x005fb800100e7984 */ /* 0x0000620000000a00 */
[----:B------:R-:W-:-:S07]  /*1c70*/  IMAD.MOV.U32 R0, RZ, RZ, 0x2 ;  /* 0x00000002ff007424 */ /* 0x000fce00078e00ff */
.L_x_1059:
[----:B------:R-:W-:-:S04]  /*1c80*/  SHF.R.S32.HI R4, RZ, 0x1, R0 ;  /* 0x00000001ff047819 */ /* 0x000fc80000011400 */
[----:B------:R-:W-:-:S13]  /*1c90*/  ISETP.GE.AND P0, PT, R4, 0x1, PT ;  /* 0x000000010400780c */ /* 0x000fda0003f06270 */
[----:B--23--:R-:W-:Y:S05]  /*1ca0*/  @!P0 BRA `(.L_x_1052) ;  /* 0x0000000000888947 */ /* 0x00cfea0003800000 */
.L_x_1058:
[----:B------:R-:W-:-:S13]  /*1cb0*/  ISETP.GE.U32.AND P0, PT, R12, R5, PT ;  /* 0x000000050c00720c */ /* 0x000fda0003f06070 */
[----:B--23--:R-:W-:Y:S05]  /*1cc0*/  @P0 BRA `(.L_x_1053) ;  /* 0x00000000006c0947 */ /* 0x00cfea0003800000 */
[----:B------:R-:W-:-:S07]  /*1cd0*/  IMAD.MOV.U32 R13, RZ, RZ, R12 ;  /* 0x000000ffff0d7224 */ /* 0x000fce00078e000c */
.L_x_1057:
        /* <DEDUP_REMOVED lines=15> */
.L_x_1056:
[----:B-1----:R-:W-:-:S04]  /*1dd0*/  IMAD.WIDE R18, R19, 0x4, R14 ;  /* 0x0000000413127825 */ /* 0x002fc800078e020e */
[----:B0-----:R-:W-:Y:S01]  /*1de0*/  IMAD.WIDE.U32 R16, R13, 0x4, R14 ;  /* 0x000000040d107825 */ /* 0x001fe200078e000e */
[----:B------:R-:W2:Y:S04]  /*1df0*/  LD.E R20, desc[UR28][R18.64] ;  /* 0x0000001c12147980 */ /* 0x000ea8000c101900 */
[----:B------:R-:W2:Y:S02]  /*1e00*/  LD.E R21, desc[UR28][R16.64] ;  /* 0x0000001c10157980 */ /* 0x000ea4000c101900 */
[----:B--2---:R-:W-:-:S13]  /*1e10*/  ISETP.GE.AND P0, PT, R21, R20, PT ;  /* 0x000000141500720c */ /* 0x004fda0003f06270 */
[----:B------:R2:W-:Y:S04]  /*1e20*/  @!P0 ST.E desc[UR28][R16.64], R20 ;  /* 0x0000001410008985 */ /* 0x0005e8000c10191c */
[----:B------:R2:W-:Y:S02]  /*1e30*/  @!P0 ST.E desc[UR28][R18.64], R21 ;  /* 0x0000001512008985 */ /* 0x0005e4000c10191c */
.L_x_1055:
[----:B------:R-:W-:Y:S05]  /*1e40*/  BSYNC.RECONVERGENT B1 ;  /* 0x0000000000017941 */ /* 0x000fea0003800200 */
.L_x_1054:
[----:B------:R-:W-:-:S04]  /*1e50*/  IADD3 R13, PT, PT, R13, UR32, RZ ;  /* 0x000000200d0d7c10 */ /* 0x000fc8000fffe0ff */
[----:B------:R-:W-:-:S13]  /*1e60*/  ISETP.GE.U32.AND P0, PT, R13, R5, PT ;  /* 0x000000050d00720c */ /* 0x000fda0003f06070 */
[----:B------:R-:W-:Y:S05]  /*1e70*/  @!P0 BRA `(.L_x_1057) ;  /* 0xfffffffc00988947 */ /* 0x000fea000383ffff */
.L_x_1053:
[----:B------:R-:W-:Y:S01]  /*1e80*/  ISETP.GT.U32.AND P0, PT, R4, 0x1, PT ;  /* 0x000000010400780c */ /* 0x000fe20003f04070 */
[----:B------:R-:W-:Y:S05]  /*1e90*/  WARPSYNC.ALL ;  /* 0x0000000000007948 */ /* 0x000fea0003800000 */
[----:B------:R-:W-:Y:S01]  /*1ea0*/  BAR.SYNC.DEFER_BLOCKING 0x0 ;  /* 0x0000000000007b1d */ /* 0x000fe20000010000 */
[----:B------:R-:W-:-:S06]  /*1eb0*/  SHF.R.U32.HI R4, RZ, 0x1, R4 ;  /* 0x00000001ff047819 */ /* 0x000fcc0000011604 */
[----:B------:R-:W-:Y:S05]  /*1ec0*/  @P0 BRA `(.L_x_1058) ;  /* 0xfffffffc00780947 */ /* 0x000fea000383ffff */
.L_x_1052:
        /* <DEDUP_REMOVED lines=9> */
[----:B------:R-:W-:-:S07]  /*1f60*/  IMAD.MOV.U32 R13, RZ, RZ, R12 ;  /* 0x000000ffff0d7224 */ /* 0x000fce00078e000c */
.L_x_1063:
[----:B------:R-:W-:Y:S01]  /*1f70*/  ISETP.NE.AND P1, PT, R13, RZ, PT ;  /* 0x000000ff0d00720c */ /* 0x000fe20003f25270 */
[----:B------:R-:W-:-:S12]  /*1f80*/  BSSY.RECONVERGENT B1, `(.L_x_1061) ;  /* 0x000000e000017945 */ /* 0x000fd80003800200 */
[----:B-1----:R-:W-:-:S05]  /*1f90*/  @!P1 MOV R15, 0x1 ;  /* 0x00000001000f9802 */ /* 0x002fca0000000f00 */
        /* <DEDUP_REMOVED lines=9> */
[----:B------:R-:W-:Y:S01]  /*2030*/  @P1 IMAD.MOV.U32 R25, RZ, RZ, 0x1 ;  /* 0x00000001ff191424 */ /* 0x000fe200078e00ff */
[----:B------:R2:W-:Y:S04]  /*2040*/  @!P1 ST.E desc[UR28][R22.64], RZ ;  /* 0x000000ff16009985 */ /* 0x0005e8000c10191c */
[----:B------:R2:W-:Y:S02]  /*2050*/  @P1 ST.E desc[UR28][R22.64], R25 ;  /* 0x0000001916001985 */ /* 0x0005e4000c10191c */
.L_x_1062:
[----:B------:R-:W-:Y:S05]  /*2060*/  BSYNC.RECONVERGENT B1 ;  /* 0x0000000000017941 */ /* 0x000fea0003800200 */
.L_x_1061:
[----:B------:R-:W-:-:S04]  /*2070*/  IADD3 R13, PT, PT, R13, UR32, RZ ;  /* 0x000000200d0d7c10 */ /* 0x000fc8000fffe0ff */
[----:B------:R-:W-:-:S13]  /*2080*/  ISETP.GE.U32.AND P1, PT, R13, R5, PT ;  /* 0x000000050d00720c */ /* 0x000fda0003f26070 */
[----:B------:R-:W-:Y:S05]  /*2090*/  @!P1 BRA `(.L_x_1063) ;  /* 0xfffffffc00b49947 */ /* 0x000fea000383ffff */
.L_x_1060:
        /* <DEDUP_REMOVED lines=10> */
.L_x_1066:
[----:B0-2---:R-:W-:-:S06]  /*2140*/  IMAD.WIDE.U32 R18, R13, 0x4, R16 ;  /* 0x000000040d127825 */ /* 0x005fcc00078e0010 */
[----:B------:R-:W2:Y:S01]  /*2150*/  LD.E R19, desc[UR28][R18.64] ;  /* 0x0000001c12137980 */ /* 0x000ea2000c101900 */
[----:B-1----:R-:W-:-:S04]  /*2160*/  IMAD.WIDE.U32 R20, R13, 0x4, R14 ;  /* 0x000000040d147825 */ /* 0x002fc800078e000e */
[----:B------:R-:W-:-:S05]  /*2170*/  VIADD R13, R13, UR32 ;  /* 0x000000200d0d7c36 */ /* 0x000fca0008000000 */
[----:B------:R-:W-:Y:S01]  /*2180*/  ISETP.GE.U32.AND P1, PT, R13, R5, PT ;  /* 0x000000050d00720c */ /* 0x000fe20003f26070 */
[----:B--2---:R2:W-:-:S12]  /*2190*/  ST.E desc[UR28][R20.64], R19 ;  /* 0x0000001314007985 */ /* 0x0045d8000c10191c */
[----:B------:R-:W-:Y:S05]  /*21a0*/  @!P1 BRA `(.L_x_1066) ;  /* 0xfffffffc00e49947 */ /* 0x000fea000383ffff */
.L_x_1065:
[----:B------:R-:W-:Y:S05]  /*21b0*/  BSYNC.RECONVERGENT B1 ;  /* 0x0000000000017941 */ /* 0x000fea0003800200 */
.L_x_1064:
[----:B------:R-:W-:Y:S01]  /*21c0*/  BAR.SYNC.DEFER_BLOCKING 0x0 ;  /* 0x0000000000007b1d */ /* 0x000fe20000010000 */
[----:B------:R-:W-:Y:S02]  /*21d0*/  HFMA2 R22, -RZ, RZ, 0, 0 ;  /* 0x00000000ff167431 */ /* 0x000fe400000001ff */
[----:B------:R-:W-:-:S03]  /*21e0*/  IMAD.MOV.U32 R4, RZ, RZ, 0x1 ;  /* 0x00000001ff047424 */ /* 0x000fc600078e00ff */
[----:B------:R-:W-:-:S05]  /*21f0*/  UMOV UR18, 0x1 ;  /* 0x0000000100127882 */ /* 0x000fca0000000000 */
.L_x_1072:
[----:B------:R-:W-:Y:S05]  /*2200*/  WARPSYNC.ALL ;  /* 0x0000000000007948 */ /* 0x000fea0003800000 */
[----:B------:R-:W-:Y:S01]  /*2210*/  BAR.SYNC.DEFER_BLOCKING 0x0 ;  /* 0x0000000000007b1d */ /* 0x000fe20000010000 */
[----:B------:R-:W-:Y:S02]  /*2220*/  LOP3.LUT R22, R22, 0x1, RZ, 0x3c, !PT ;  /* 0x0000000116167812 */ /* 0x000fe400078e3cff */
[----:B------:R-:W-:-:S03]  /*2230*/  LOP3.LUT R4, R4, 0x1, RZ, 0x3c, !PT ;  /* 0x0000000104047812 */ /* 0x000fc600078e3cff */
[----:B------:R-:W-:Y:S04]  /*2240*/  BSSY.RECONVERGENT B1, `(.L_x_1067) ;  /* 0x0000017000017945 */ /* 0x000fe80003800200 */
[----:B-12---:R-:W-:Y:S05]  /*2250*/  @P0 BRA `(.L_x_1068) ;  /* 0x0000000000540947 */ /* 0x006fea0003800000 */
[-C--:B------:R-:W-:Y:S02]  /*2260*/  IMAD R23, R4, R5.reuse, RZ ;  /* 0x0000000504177224 */ /* 0x080fe400078e02ff */
[----:B------:R-:W-:Y:S02]  /*2270*/  IMAD R13, R22, R5, RZ ;  /* 0x00000005160d7224 */ /* 0x000fe400078e02ff */
[----:B------:R-:W-:-:S07]  /*2280*/  IMAD.MOV.U32 R0, RZ, RZ, R12 ;  /* 0x000000ffff007224 */ /* 0x000fce00078e000c */
.L_x_1071:
[----:B--2---:R-:W-:-:S05]  /*2290*/  IADD3 R25, PT, PT, R23, R0, RZ ;  /* 0x0000000017197210 */ /* 0x004fca0007ffe0ff */
[----:B-12---:R-:W-:-:S05]  /*22a0*/  IMAD.WIDE.U32 R20, R25, 0x4, R14 ;  /* 0x0000000419147825 */ /* 0x006fca00078e000e */
[----:B------:R-:W2:Y:S01]  /*22b0*/  LD.E R27, desc[UR28][R20.64] ;  /* 0x0000001c141b7980 */ /* 0x000ea2000c101900 */
[----:B------:R-:W-:Y:S01]  /*22c0*/  IMAD.IADD R19, R13, 0x1, R0 ;  /* 0x000000010d137824 */ /* 0x000fe200078e0200 */
[C---:B------:R-:W-:Y:S01]  /*22d0*/  ISETP.GE.U32.AND P1, PT, R0.reuse, UR18, PT ;  /* 0x0000001200007c0c */ /* 0x040fe2000bf26070 */
[----:B------:R-:W-:Y:S01]  /*22e0*/  VIADD R0, R0, UR32 ;  /* 0x0000002000007c36 */ /* 0x000fe20008000000 */
[----:B------:R-:W-:Y:S01]  /*22f0*/  BSSY.RECONVERGENT B2, `(.L_x_1069) ;  /* 0x000000a000027945 */ /* 0x000fe20003800200 */
[----:B------:R-:W-:-:S03]  /*2300*/  IMAD.WIDE.U32 R18, R19, 0x4, R14 ;  /* 0x0000000413127825 */ /* 0x000fc600078e000e */
[----:B------:R-:W-:Y:S02]  /*2310*/  ISETP.GE.U32.AND P4, PT, R0, R5, PT ;  /* 0x000000050000720c */ /* 0x000fe40003f86070 */
[----:B--2---:R1:W-:Y:S05]  /*2320*/  ST.E desc[UR28][R18.64], R27 ;  /* 0x0000001b12007985 */ /* 0x0043ea000c10191c */
[----:B------:R-:W-:Y:S06]  /*2330*/  @!P1 BRA `(.L_x_1070) ;  /* 0x0000000000149947 */ /* 0x000fec0003800000 */
[----:B------:R-:W-:-:S05]  /*2340*/  IADD3 R21, PT, PT, R25, -UR18, RZ ;  /* 0x8000001219157c10 */ /* 0x000fca000fffe0ff */
[----:B------:R-:W-:-:S06]  /*2350*/  IMAD.WIDE.U32 R20, R21, 0x4, R14 ;  /* 0x0000000415147825 */ /* 0x000fcc00078e000e */
[----:B------:R-:W2:Y:S02]  /*2360*/  LD.E R20, desc[UR28][R20.64] ;  /* 0x0000001c14147980 */ /* 0x000ea4000c101900 */
[----:B--2---:R-:W-:-:S05]  /*2370*/  IMAD.IADD R25, R27, 0x1, R20 ;  /* 0x000000011b197824 */ /* 0x004fca00078e0214 */
[----:B------:R2:W-:Y:S02]  /*2380*/  ST.E desc[UR28][R18.64], R25 ;  /* 0x0000001912007985 */ /* 0x0005e4000c10191c */
.L_x_1070:
[----:B------:R-:W-:Y:S05]  /*2390*/  BSYNC.RECONVERGENT B2 ;  /* 0x0000000000027941 */ /* 0x000fea0003800200 */
.L_x_1069:
[----:B------:R-:W-:Y:S05]  /*23a0*/  @!P4 BRA `(.L_x_1071) ;  /* 0xfffffffc00b8c947 */ /* 0x000fea000383ffff */
.L_x_1068:
[----:B------:R-:W-:Y:S05]  /*23b0*/  BSYNC.RECONVERGENT B1 ;  /* 0x0000000000017941 */ /* 0x000fea0003800200 */
.L_x_1067:
[----:B------:R-:W-:-:S06]  /*23c0*/  USHF.L.U32 UR18, UR18, 0x1, URZ ;  /* 0x0000000112127899 */ /* 0x000fcc00080006ff */
[----:B------:R-:W-:-:S13]  /*23d0*/  ISETP.LE.AND P1, PT, R5, UR18, PT ;  /* 0x0000001205007c0c */ /* 0x000fda000bf23270 */
[----:B------:R-:W-:Y:S05]  /*23e0*/  @!P1 BRA `(.L_x_1072) ;  /* 0xfffffffc00849947 */ /* 0x000fea000383ffff */
[----:B------:R-:W-:Y:S05]  /*23f0*/  @P0 BRA `(.L_x_1073) ;  /* 0x0000000000280947 */ /* 0x000fea0003800000 */
[----:B------:R-:W-:Y:S02]  /*2400*/  IMAD R13, R22, R5, RZ ;  /* 0x00000005160d7224 */ /* 0x000fe400078e02ff */
[----:B------:R-:W-:-:S07]  /*2410*/  IMAD.MOV.U32 R0, RZ, RZ, R12 ;  /* 0x000000ffff007224 */ /* 0x000fce00078e000c */
.L_x_1074:
[----:B-123--:R-:W-:-:S05]  /*2420*/  IADD3 R19, PT, PT, R13, R0, RZ ;  /* 0x000000000d137210 */ /* 0x00efca0007ffe0ff */
[----:B------:R-:W-:-:S06]  /*2430*/  IMAD.WIDE.U32 R18, R19, 0x4, R14 ;  /* 0x0000000413127825 */ /* 0x000fcc00078e000e */
[----:B------:R-:W2:Y:S01]  /*2440*/  LD.E R19, desc[UR28][R18.64] ;  /* 0x0000001c12137980 */ /* 0x000ea2000c101900 */
[----:B0-----:R-:W-:-:S04]  /*2450*/  IMAD.WIDE.U32 R20, R0, 0x4, R16 ;  /* 0x0000000400147825 */ /* 0x001fc800078e0010 */
[----:B------:R-:W-:-:S05]  /*2460*/  VIADD R0, R0, UR32 ;  /* 0x0000002000007c36 */ /* 0x000fca0008000000 */
[----:B------:R-:W-:Y:S01]  /*2470*/  ISETP.GE.U32.AND P0, PT, R0, R5, PT ;  /* 0x000000050000720c */ /* 0x000fe20003f06070 */
[----:B--2---:R3:W-:-:S12]  /*2480*/  ST.E desc[UR28][R20.64], R19 ;  /* 0x0000001314007985 */ /* 0x0047d8000c10191c */
[----:B------:R-:W-:Y:S05]  /*2490*/  @!P0 BRA `(.L_x_1074) ;  /* 0xfffffffc00e08947 */ /* 0x000fea000383ffff */
.L_x_1073:
[----:B------:R-:W-:Y:S05]  /*24a0*/  WARPSYNC.ALL ;  /* 0x0000000000007948 */ /* 0x000fea0003800000 */
[----:B------:R-:W-:Y:S06]  /*24b0*/  BAR.SYNC.DEFER_BLOCKING 0x0 ;  /* 0x0000000000007b1d */ /* 0x000fec0000010000 */
[----:B------:R-:W-:Y:S04]  /*24c0*/  BSSY.RECONVERGENT B1, `(.L_x_1075) ;  /* 0x000000b000017945 */ /* 0x000fe80003800200 */
[----:B------:R-:W-:Y:S05]  /*24d0*/  @P2 BRA `(.L_x_1076) ;  /* 0x0000000000242947 */ /* 0x000fea0003800000 */
[----:B------:R-:W4:Y:S01]  /*24e0*/  S2UR UR17, SR_CgaCtaId ;  /* 0x00000000001179c3 */ /* 0x000f220000008800 */
[----:B------:R-:W-:Y:S02]  /*24f0*/  UMOV UR16, 0x400 ;  /* 0x0000040000107882 */ /* 0x000fe40000000000 */
[----:B----4-:R-:W-:-:S09]  /*2500*/  ULEA UR16, UR17, UR16, 0x18 ;  /* 0x0000001011107291 */ /* 0x010fd2000f8ec0ff */
[----:B------:R-:W-:Y:S04]  /*2510*/  LDS R13, [UR16+0x3c] ;  /* 0x00003c10ff0d7984 */ /* 0x000fe80008000800 */
[----:B-1----:R-:W1:Y:S02]  /*2520*/  LDS.64 R14, [UR16+0x5fb0] ;  /* 0x005fb010ff0e7984 */ /* 0x002e640008000a00 */
[----:B-1----:R-:W-:-:S05]  /*2530*/  IMAD.WIDE R14, R13, 0x4, R14 ;  /* 0x000000040d0e7825 */ /* 0x002fca00078e020e */
[----:B0-----:R-:W4:Y:S01]  /*2540*/  LD.E R16, desc[UR28][R14.64+-0x4] ;  /* 0xfffffc1c0e107980 */ /* 0x001f22000c101900 */
[----:B------:R-:W-:-:S05]  /*2550*/  IMAD.MOV.U32 R17, RZ, RZ, RZ ;  /* 0x000000ffff117224 */ /* 0x000fca00078e00ff */
[----:B----4-:R4:W-:Y:S02]  /*2560*/  STS.64 [UR16+0x38], R16 ;  /* 0x00003810ff007988 */ /* 0x0109e40008000a10 */
.L_x_1076:
[----:B------:R-:W-:Y:S05]  /*2570*/  BSYNC.RECONVERGENT B1 ;  /* 0x0000000000017941 */ /* 0x000fea0003800200 */
.L_x_1075:
[----:B------:R-:W-:Y:S01]  /*2580*/  BAR.SYNC.DEFER_BLOCKING 0x0 ;  /* 0x0000000000007b1d */ /* 0x000fe20000010000 */
[----:B------:R-:W-:-:S05]  /*2590*/  ISETP.GE.AND P0, PT, R12, R5, PT ;  /* 0x000000050c00720c */ /* 0x000fca0003f06270 */
[----:B------:R-:W-:Y:S08]  /*25a0*/  BSSY.RECONVERGENT B1, `(.L_x_1077) ;  /* 0x0000024000017945 */ /* 0x000ff00003800200 */
[----:B------:R-:W-:Y:S05]  /*25b0*/  @P0 BRA `(.L_x_1078) ;  /* 0x0000000000880947 */ /* 0x000fea0003800000 */
[----:B------:R-:W-:-:S07]  /*25c0*/  MOV R13, R12 ;  /* 0x0000000c000d7202 */ /* 0x000fce0000000f00 */
.L_x_1082:
[----:B------:R-:W-:Y:S01]  /*25d0*/  ISETP.NE.AND P0, PT, R13, RZ, PT ;  /* 0x000000ff0d00720c */ /* 0x000fe20003f05270 */
[----:B------:R-:W-:-:S12]  /*25e0*/  BSSY.RECONVERGENT B2, `(.L_x_1079) ;  /* 0x000001c000027945 */ /* 0x000fd80003800200 */
[----:B0-----:R-:W-:Y:S05]  /*25f0*/  @P0 BRA `(.L_x_1080) ;  /* 0x00000000002c0947 */ /* 0x001fea0003800000 */
[----:B-1----:R-:W1:Y:S01]  /*2600*/  S2R R15, SR_CgaCtaId ;  /* 0x00000000000f7919 */ /* 0x002e620000008800 */
[----:B------:R-:W-:-:S04]  /*2610*/  MOV R0, 0x400 ;  /* 0x0000040000007802 */ /* 0x000fc80000000f00 */
[----:B-1----:R-:W-:-:S05]  /*2620*/  LEA R15, R15, R0, 0x18 ;  /* 0x000000000f0f7211 */ /* 0x002fca00078ec0ff */
[----:B0-234-:R-:W0:Y:S04]  /*2630*/  LDS.128 R16, [R15+0x5fb0] ;  /* 0x005fb0000f107984 */ /* 0x01de280000000c00 */
[----:B0-----:R-:W2:Y:S02]  /*2640*/  LD.E R16, desc[UR28][R16.64] ;  /* 0x0000001c10107980 */ /* 0x001ea4000c101900 */
[----:B--2---:R-:W-:-:S13]  /*2650*/  ISETP.NE.AND P0, PT, R16, 0x1, PT ;  /* 0x000000011000780c */ /* 0x004fda0003f05270 */
[----:B------:R-:W-:Y:S05]  /*2660*/  @P0 BRA `(.L_x_1081) ;  /* 0x00000000004c0947 */ /* 0x000fea0003800000 */
[----:B------:R-:W2:Y:S04]  /*2670*/  LD.E R19, desc[UR28][R18.64] ;  /* 0x0000001c12137980 */ /* 0x000ea8000c101900 */
[----:B------:R-:W2:Y:S04]  /*2680*/  LDS.64 R14, [R15+0x5fc0] ;  /* 0x005fc0000f0e7984 */ /* 0x000ea80000000a00 */
[----:B--2---:R1:W-:Y:S01]  /*2690*/  ST.E desc[UR28][R14.64], R19 ;  /* 0x000000130e007985 */ /* 0x0043e2000c10191c */
[----:B------:R-:W-:Y:S05]  /*26a0*/  BRA `(.L_x_1081) ;  /* 0x00000000003c7947 */ /* 0x000fea0003800000 */
.L_x_1080:
[----:B-1----:R-:W1:Y:S01]  /*26b0*/  S2R R15, SR_CgaCtaId ;  /* 0x00000000000f7919 */ /* 0x002e620000008800 */
[----:B------:R-:W-:-:S04]  /*26c0*/  MOV R0, 0x400 ;  /* 0x0000040000007802 */ /* 0x000fc80000000f00 */
[----:B-1----:R-:W-:-:S05]  /*26d0*/  LEA R4, R15, R0, 0x18 ;  /* 0x000000000f047211 */ /* 0x002fca00078ec0ff */
[----:B0-234-:R-:W0:Y:S02]  /*26e0*/  LDS.128 R16, [R4+0x5fb0] ;  /* 0x005fb00004107984 */ /* 0x01de240000000c00 */
        /* <DEDUP_REMOVED lines=11> */
.L_x_1081:
[----:B------:R-:W-:Y:S05]  /*27a0*/  BSYNC.RECONVERGENT B2 ;  /* 0x0000000000027941 */ /* 0x000fea0003800200 */
.L_x_1079:
[----:B------:R-:W-:-:S05]  /*27b0*/  VIADD R13, R13, UR32 ;  /* 0x000000200d0d7c36 */ /* 0x000fca0008000000 */
[----:B------:R-:W-:-:S13]  /*27c0*/  ISETP.GE.AND P0, PT, R13, R5, PT ;  /* 0x000000050d00720c */ /* 0x000fda0003f06270 */
[----:B------:R-:W-:Y:S05]  /*27d0*/  @!P0 BRA `(.L_x_1082) ;  /* 0xfffffffc007c8947 */ /* 0x000fea000383ffff */
.L_x_1078:
[----:B------:R-:W-:Y:S05]  /*27e0*/  BSYNC.RECONVERGENT B1 ;  /* 0x0000000000017941 */ /* 0x000fea0003800200 */
.L_x_1077:
[----:B01----:R-:W0:Y:S01]  /*27f0*/  S2R R14, SR_CgaCtaId ;  /* 0x00000000000e7919 */ /* 0x003e220000008800 */
[----:B------:R-:W-:Y:S02]  /*2800*/  MOV R13, 0x400 ;  /* 0x00000400000d7802 */ /* 0x000fe40000000f00 */
[----:B------:R-:W-:Y:S01]  /*2810*/  MOV R0, R12 ;  /* 0x0000000c00007202 */ /* 0x000fe20000000f00 */
[----:B------:R-:W-:Y:S01]  /*2820*/  BAR.SYNC.DEFER_BLOCKING 0x0 ;  /* 0x0000000000007b1d */ /* 0x000fe20000010000 */
[----:B0-----:R-:W-:-:S05]  /*2830*/  LEA R4, R14, R13, 0x18 ;  /* 0x0000000d0e047211 */ /* 0x001fca00078ec0ff */
[----:B------:R-:W0:Y:S02]  /*2840*/  LDS R5, [R4+0x38] ;  /* 0x0000380004057984 */ /* 0x000e240000000800 */
[----:B0-----:R-:W-:-:S13]  /*2850*/  ISETP.GE.AND P0, PT, R12, R5, PT ;  /* 0x000000050c00720c */ /* 0x001fda0003f06270 */
[----:B------:R-:W-:Y:S05]  /*2860*/  @P0 BRA `(.L_x_1039) ;  /* 0x00000010007c0947 */ /* 0x000fea0003800000 */
[----:B------:R-:W-:Y:S02]  /*2870*/  VIADD R0, R13, 0x40 ;  /* 0x000000400d007836 */ /* 0x000fe40000000000 */
[----:B------:R-:W-:-:S03]  /*2880*/  IMAD.MOV.U32 R5, RZ, RZ, R12 ;  /* 0x000000ffff057224 */ /* 0x000fc600078e000c */
[----:B------:R-:W-:-:S07]  /*2890*/  LEA R0, R14, R0, 0x18 ;  /* 0x000000000e007211 */ /* 0x000fce00078ec0ff */
.L_x_1083:
[----:B------:R-:W0:Y:S04]  /*28a0*/  LDS.64 R14, [R4+0x5fc0] ;  /* 0x005fc000040e7984 */ /* 0x000e280000000a00 */
[----:B----4-:R-:W2:Y:S01]  /*28b0*/  LDS.64 R16, [R4+0x5fb0] ;  /* 0x005fb00004107984 */ /* 0x010ea20000000a00 */
[----:B0-----:R-:W-:-:S06]  /*28c0*/  IMAD.WIDE R14, R5, 0x4, R14 ;  /* 0x00000004050e7825 */ /* 0x001fcc00078e020e */
[----:B------:R-:W4:Y:S01]  /*28d0*/  LD.E R15, desc[UR28][R14.64] ;  /* 0x0000001c0e0f7980 */ /* 0x000f22000c101900 */
[----:B------:R-:W-:Y:S05]  /*28e0*/  YIELD ;  /* 0x0000000000007946 */ /* 0x000fea0003800000 */
[----:B------:R-:W0:Y:S01]  /*28f0*/  S2R R13, SR_LANEID ;  /* 0x00000000000d7919 */ /* 0x000e220000000000 */
[----:B------:R-:W-:Y:S01]  /*2900*/  VOTEU.ANY UR16, UPT, PT ;  /* 0x0000000000107886 */ /* 0x000fe200038e0100 */
[----:B--23--:R-:W-:Y:S01]  /*2910*/  IMAD.WIDE R20, R5, 0x4, R16 ;  /* 0x0000000405147825 */ /* 0x00cfe200078e0210 */
[----:B------:R-:W0:Y:S08]  /*2920*/  FLO.U32 R22, UR16 ;  /* 0x0000001000167d00 */ /* 0x000e3000080e0000 */
[----:B------:R-:W1:Y:S01]  /*2930*/  POPC R23, UR16 ;  /* 0x0000001000177d09 */ /* 0x000e620008000000 */
[----:B0-----:R-:W-:Y:S01]  /*2940*/  ISETP.EQ.U32.AND P0, PT, R22, R13, PT ;  /* 0x0000000d1600720c */ /* 0x001fe20003f02070 */
[----:B----4-:R-:W-:-:S12]  /*2950*/  ST.E desc[UR28][R20.64], R15 ;  /* 0x0000000f14007985 */ /* 0x010fd8000c10191c */
        /* <DEDUP_REMOVED lines=9> */
[----:B-1----:R-:W-:-:S05]  /*29f0*/  IADD3 R13, PT, PT, R13, R24, RZ ;  /* 0x000000180d0d7210 */ /* 0x002fca0007ffe0ff */
[----:B------:R-:W-:-:S05]  /*2a00*/  IMAD.WIDE R18, R13, 0x4, R18 ;  /* 0x000000040d127825 */ /* 0x000fca00078e0212 */
[----:B--2---:R-:W-:Y:S04]  /*2a10*/  ST.E desc[UR28][R18.64], R17 ;  /* 0x0000001112007985 */ /* 0x004fe8000c10191c */
[----:B------:R-:W0:Y:S02]  /*2a20*/  LDS R14, [R4+0x38] ;  /* 0x00003800040e7984 */ /* 0x000e240000000800 */
[----:B0-----:R-:W-:-:S13]  /*2a30*/  ISETP.GE.AND P0, PT, R5, R14, PT ;  /* 0x0000000e0500720c */ /* 0x001fda0003f06270 */
[----:B------:R-:W-:Y:S05]  /*2a40*/  @!P0 BRA `(.L_x_1083) ;  /* 0xfffffffc00948947 */ /* 0x000fea000383ffff */
[----:B------:R-:W-:Y:S01]  /*2a50*/  IMAD.MOV.U32 R0, RZ, RZ, R12 ;  /* 0x000000ffff007224 */ /* 0x000fe200078e000c */
[----:B------:R-:W-:Y:S06]  /*2a60*/  BRA `(.L_x_1039) ;  /* 0x0000000c00fc7947 */ /* 0x000fec0003800000 */
.L_x_1050:
[----:B------:R-:W-:Y:S01]  /*2a70*/  ISETP.GE.AND P0, PT, R5, 0x2, PT ;  /* 0x000000020500780c */ /* 0x000fe20003f06270 */
[----:B------:R-:W-:-:S12]  /*2a80*/  BSSY.RECONVERGENT B1, `(.L_x_1084) ;  /* 0x0000033000017945 */ /* 0x000fd80003800200 */
[----:B------:R-:W-:Y:S05]  /*2a90*/  @!P0 BRA `(.L_x_1085) ;  /* 0x0000000000c48947 */ /* 0x000fea0003800000 */
[----:B------:R-:W-:-:S07]  /*2aa0*/  HFMA2 R0, -RZ, RZ, 0, 1.1920928955078125e-07 ;  /* 0x00000002ff007431 */ /* 0x000fce00000001ff */
.L_x_1093:
[----:B------:R-:W-:-:S04]  /*2ab0*/  SHF.R.S32.HI R4, RZ, 0x1, R0 ;  /* 0x00000001ff047819 */ /* 0x000fc80000011400 */
[----:B------:R-:W-:-:S13]  /*2ac0*/  ISETP.GE.AND P1, PT, R4, 0x1, PT ;  /* 0x000000010400780c */ /* 0x000fda0003f26270 */
[----:B01----:R-:W-:Y:S05]  /*2ad0*/  @!P1 BRA `(.L_x_1086) ;  /* 0x0000000000a89947 */ /* 0x003fea0003800000 */
.L_x_1092:
[----:B------:R-:W-:-:S13]  /*2ae0*/  ISETP.GE.U32.AND P1, PT, R12, R5, PT ;  /* 0x000000050c00720c */ /* 0x000fda0003f26070 */
[----:B01----:R-:W-:Y:S05]  /*2af0*/  @P1 BRA `(.L_x_1087) ;  /* 0x00000000008c1947 */ /* 0x003fea0003800000 */
[----:B------:R-:W-:-:S07]  /*2b00*/  IMAD.MOV.U32 R13, RZ, RZ, R12 ;  /* 0x000000ffff0d7224 */ /* 0x000fce00078e000c */
.L_x_1091:
        /* <DEDUP_REMOVED lines=19> */
.L_x_1090:
        /* <DEDUP_REMOVED lines=11> */
.L_x_1089:
[----:B------:R-:W-:Y:S05]  /*2cf0*/  BSYNC.RECONVERGENT B2 ;  /* 0x0000000000027941 */ /* 0x000fea0003800200 */
.L_x_1088:
[----:B------:R-:W-:-:S05]  /*2d00*/  VIADD R13, R13, UR32 ;  /* 0x000000200d0d7c36 */ /* 0x000fca0008000000 */
[----:B------:R-:W-:-:S13]  /*2d10*/  ISETP.GE.U32.AND P1, PT, R13, R5, PT ;  /* 0x000000050d00720c */ /* 0x000fda0003f26070 */
[----:B------:R-:W-:Y:S05]  /*2d20*/  @!P1 BRA `(.L_x_1091) ;  /* 0xfffffffc00789947 */ /* 0x000fea000383ffff */
.L_x_1087:
[----:B------:R-:W-:Y:S01]  /*2d30*/  ISETP.GT.U32.AND P1, PT, R4, 0x1, PT ;  /* 0x000000010400780c */ /* 0x000fe20003f24070 */
[----:B------:R-:W-:Y:S05]  /*2d40*/  WARPSYNC.ALL ;  /* 0x0000000000007948 */ /* 0x000fea0003800000 */
[----:B------:R-:W-:Y:S01]  /*2d50*/  BAR.SYNC.DEFER_BLOCKING 0x0 ;  /* 0x0000000000007b1d */ /* 0x000fe20000010000 */
[----:B------:R-:W-:-:S06]  /*2d60*/  SHF.R.U32.HI R4, RZ, 0x1, R4 ;  /* 0x00000001ff047819 */ /* 0x000fcc0000011604 */
[----:B------:R-:W-:Y:S05]  /*2d70*/  @P1 BRA `(.L_x_1092) ;  /* 0xfffffffc00581947 */ /* 0x000fea000383ffff */
.L_x_1086:
[----:B------:R-:W-:-:S04]  /*2d80*/  SHF.L.U32 R0, R0, 0x1, RZ ;  /* 0x0000000100007819 */ /* 0x000fc800000006ff */
[----:B------:R-:W-:-:S13]  /*2d90*/  ISETP.GT.AND P1, PT, R0, R5, PT ;  /* 0x000000050000720c */ /* 0x000fda0003f24270 */
[----:B------:R-:W-:Y:S05]  /*2da0*/  @!P1 BRA `(.L_x_1093) ;  /* 0xfffffffc00409947 */ /* 0x000fea000383ffff */
.L_x_1085:
[----:B------:R-:W-:Y:S05]  /*2db0*/  BSYNC.RECONVERGENT B1 ;  /* 0x0000000000017941 */ /* 0x000fea0003800200 */
.L_x_1084:
[----:B------:R-:W-:-:S13]  /*2dc0*/  ISETP.GE.U32.AND P1, PT, R12, R5, PT ;  /* 0x000000050c00720c */ /* 0x000fda0003f26070 */
[----:B------:R-:W-:Y:S05]  /*2dd0*/  @P1 BRA `(.L_x_1094) ;  /* 0x00000000006c1947 */ /* 0x000fea0003800000 */
[----:B------:R-:W-:-:S07]  /*2de0*/  IMAD.MOV.U32 R0, RZ, RZ, R12 ;  /* 0x000000ffff007224 */ /* 0x000fce00078e000c */
.L_x_1097:
[----:B------:R-:W-:Y:S01]  /*2df0*/  ISETP.NE.AND P4, PT, R0, RZ, PT ;  /* 0x000000ff0000720c */ /* 0x000fe20003f85270 */
[----:B------:R-:W-:-:S12]  /*2e00*/  BSSY.RECONVERGENT B1, `(.L_x_1095) ;  /* 0x0000015000017945 */ /* 0x000fd80003800200 */
[----:B-1----:R-:W2:Y:S01]  /*2e10*/  @!P4 S2R R13, SR_CgaCtaId ;  /* 0x00000000000dc919 */ /* 0x002ea20000008800 */
[----:B0-----:R-:W-:Y:S01]  /*2e20*/  @!P4 MOV R4, 0x400 ;  /* 0x000004000004c802 */ /* 0x001fe20000000f00 */
[----:B01----:R-:W-:-:S03]  /*2e30*/  @!P4 IMAD.MOV.U32 R15, RZ, RZ, 0x1 ;  /* 0x00000001ff0fc424 */ /* 0x003fc600078e00ff */
        /* <DEDUP_REMOVED lines=14> */
[----:B------:R-:W-:Y:S01]  /*2f20*/  @P4 MOV R14, 0x1 ;  /* 0x00000001000e4802 */ /* 0x000fe20000000f00 */
[----:B------:R1:W-:Y:S04]  /*2f30*/  @!P4 STS [R13], RZ ;  /* 0x000000ff0d00c388 */ /* 0x0003e80000000800 */
[----:B------:R1:W-:Y:S02]  /*2f40*/  @P4 STS [R13], R14 ;  /* 0x0000000e0d004388 */ /* 0x0003e40000000800 */
.L_x_1096:
[----:B------:R-:W-:Y:S05]  /*2f50*/  BSYNC.RECONVERGENT B1 ;  /* 0x0000000000017941 */ /* 0x000fea0003800200 */
.L_x_1095:
[----:B------:R-:W-:-:S05]  /*2f60*/  VIADD R0, R0, UR32 ;  /* 0x0000002000007c36 */ /* 0x000fca0008000000 */
[----:B------:R-:W-:-:S13]  /*2f70*/  ISETP.GE.U32.AND P4, PT, R0, R5, PT ;  /* 0x000000050000720c */ /* 0x000fda0003f86070 */
[----:B------:R-:W-:Y:S05]  /*2f80*/  @!P4 BRA `(.L_x_1097) ;  /* 0xfffffffc0098c947 */ /* 0x000fea000383ffff */
.L_x_1094:
[----:B------:R-:W-:Y:S05]  /*2f90*/  WARPSYNC.ALL ;  /* 0x0000000000007948 */ /* 0x000fea0003800000 */
[----:B------:R-:W-:Y:S06]  /*2fa0*/  BAR.SYNC.DEFER_BLOCKING 0x0 ;  /* 0x0000000000007b1d */ /* 0x000fec0000010000 */
[----:B------:R-:W-:Y:S04]  /*2fb0*/  BSSY.RECONVERGENT B1, `(.L_x_1098) ;  /* 0x0000010000017945 */ /* 0x000fe80003800200 */
[----:B------:R-:W-:Y:S05]  /*2fc0*/  @P1 BRA `(.L_x_1099) ;  /* 0x0000000000381947 */ /* 0x000fea0003800000 */
[----:B01----:R-:W0:Y:S01]  /*2fd0*/  S2R R14, SR_CgaCtaId ;  /* 0x00000000000e7919 */ /* 0x003e220000008800 */
[----:B------:R-:W-:Y:S01]  /*2fe0*/  MOV R4, 0x400 ;  /* 0x0000040000047802 */ /* 0x000fe20000000f00 */
[----:B------:R-:W-:-:S04]  /*2ff0*/  IMAD.MOV.U32 R0, RZ, RZ, R12 ;  /* 0x000000ffff007224 */ /* 0x000fc800078e000c */
[C---:B------:R-:W-:Y:S01]  /*3000*/  VIADD R13, R4.reuse, 0x44 ;  /* 0x00000044040d7836 */ /* 0x040fe20000000000 */
[----:B------:R-:W-:-:S04]  /*3010*/  IADD3 R4, PT, PT, R4, 0x5fd4, RZ ;  /* 0x00005fd404047810 */ /* 0x000fc80007ffe0ff */
[C---:B0-----:R-:W-:Y:S02]  /*3020*/  LEA R17, R14.reuse, R13, 0x18 ;  /* 0x0000000d0e117211 */ /* 0x041fe400078ec0ff */
[----:B------:R-:W-:-:S07]  /*3030*/  LEA R13, R14, R4, 0x18 ;  /* 0x000000040e0d7211 */ /* 0x000fce00078ec0ff */
.L_x_1100:
[C---:B--2---:R-:W-:Y:S01]  /*3040*/  IMAD R4, R0.reuse, 0x4, R17 ;  /* 0x0000000400047824 */ /* 0x044fe200078e0211 */
[C---:B------:R-:W-:Y:S01]  /*3050*/  LEA R15, R0.reuse, R13, 0x2 ;  /* 0x0000000d000f7211 */ /* 0x040fe200078e10ff */
[----:B------:R-:W-:-:S04]  /*3060*/  VIADD R0, R0, UR32 ;  /* 0x0000002000007c36 */ /* 0x000fc80008000000 */
[----:B------:R-:W0:Y:S01]  /*3070*/  LDS R4, [R4] ;  /* 0x0000000004047984 */ /* 0x000e220000000800 */
[----:B------:R-:W-:-:S03]  /*3080*/  ISETP.GE.U32.AND P4, PT, R0, R5, PT ;  /* 0x000000050000720c */ /* 0x000fc60003f86070 */
[----:B0-----:R2:W-:Y:S10]  /*3090*/  STS [R15], R4 ;  /* 0x000000040f007388 */ /* 0x0015f40000000800 */
[----:B------:R-:W-:Y:S05]  /*30a0*/  @!P4 BRA `(.L_x_1100) ;  /* 0xfffffffc00e4c947 */ /* 0x000fea000383ffff */
.L_x_1099:
[----:B------:R-:W-:Y:S05]  /*30b0*/  BSYNC.RECONVERGENT B1 ;  /* 0x0000000000017941 */ /* 0x000fea0003800200 */
.L_x_1098:
[----:B------:R-:W-:Y:S01]  /*30c0*/  BAR.SYNC.DEFER_BLOCKING 0x0 ;  /* 0x0000000000007b1d */ /* 0x000fe20000010000 */
[----:B------:R-:W-:-:S05]  /*30d0*/  IMAD.MOV.U32 R0, RZ, RZ, RZ ;  /* 0x000000ffff007224 */ /* 0x000fca00078e00ff */
[----:B------:R-:W-:Y:S05]  /*30e0*/  @!P0 BRA `(.L_x_1101) ;  /* 0x0000000000988947 */ /* 0x000fea0003800000 */
[----:B------:R-:W-:Y:S02]  /*30f0*/  HFMA2 R0, -RZ, RZ, 0, 0 ;  /* 0x00000000ff007431 */ /* 0x000fe400000001ff */
[----:B0-2---:R-:W-:Y:S02]  /*3100*/  IMAD.MOV.U32 R4, RZ, RZ, 0x1 ;  /* 0x00000001ff047424 */ /* 0x005fe400078e00ff */
[----:B-1----:R-:W-:-:S07]  /*3110*/  IMAD.MOV.U32 R14, RZ, RZ, 0x1 ;  /* 0x00000001ff0e7424 */ /* 0x002fce00078e00ff */
.L_x_1105:
        /* <DEDUP_REMOVED lines=9> */
[----:B------:R-:W-:Y:S01]  /*31b0*/  IMAD R15, R0, R5, RZ ;  /* 0x00000005000f7224 */ /* 0x000fe200078e02ff */
[----:B------:R-:W-:-:S04]  /*31c0*/  IADD3 R16, PT, PT, R23, 0x5fd4, RZ ;  /* 0x00005fd417107810 */ /* 0x000fc80007ffe0ff */
[----:B0-----:R-:W-:Y:S01]  /*31d0*/  LEA R22, R17, R16, 0x18 ;  /* 0x0000001011167211 */ /* 0x001fe200078ec0ff */
[----:B------:R-:W-:-:S07]  /*31e0*/  IMAD.MOV.U32 R16, RZ, RZ, R12 ;  /* 0x000000ffff107224 */ /* 0x000fce00078e000c */
.L_x_1104:
[C---:B------:R-:W-:Y:S01]  /*31f0*/  ISETP.GE.U32.AND P0, PT, R16.reuse, R4, PT ;  /* 0x000000041000720c */ /* 0x040fe20003f06070 */
[--C-:B------:R-:W-:Y:S02]  /*3200*/  IMAD.IADD R19, R13, 0x1, R16.reuse ;  /* 0x000000010d137824 */ /* 0x100fe400078e0210 */
[----:B------:R-:W-:Y:S02]  /*3210*/  IMAD.IADD R18, R15, 0x1, R16 ;  /* 0x000000010f127824 */ /* 0x000fe400078e0210 */
[----:B------:R-:W-:Y:S01]  /*3220*/  VIADD R16, R16, UR32 ;  /* 0x0000002010107c36 */ /* 0x000fe20008000000 */
[----:B------:R-:W-:Y:S01]  /*3230*/  LEA R17, R19, R22, 0x2 ;  /* 0x0000001613117211 */ /* 0x000fe200078e10ff */
[----:B------:R-:W-:-:S04]  /*3240*/  IMAD R21, R18, 0x4, R22 ;  /* 0x0000000412157824 */ /* 0x000fc800078e0216 */
[----:B------:R-:W0:Y:S02]  /*3250*/  LDS R20, [R17] ;  /* 0x0000000011147984 */ /* 0x000e240000000800 */
[----:B------:R-:W-:Y:S01]  /*3260*/  @P0 VIADD R24, R23, 0x5fd4 ;  /* 0x00005fd417180836 */ /* 0x000fe20000000000 */
[----:B------:R-:W-:Y:S01]  /*3270*/  @P0 IADD3 R19, PT, PT, R19, -R4, RZ ;  /* 0x8000000413130210 */ /* 0x000fe20007ffe0ff */
[----:B------:R-:W1:Y:S03]  /*3280*/  @P0 S2R R25, SR_CgaCtaId ;  /* 0x0000000000190919 */ /* 0x000e660000008800 */
[----:B-1----:R-:W-:Y:S01]  /*3290*/  @P0 LEA R22, R25, R24, 0x18 ;  /* 0x0000001819160211 */ /* 0x002fe200078ec0ff */
[----:B0-----:R-:W-:Y:S04]  /*32a0*/  STS [R21], R20 ;  /* 0x0000001415007388 */ /* 0x001fe80000000800 */
[----:B------:R-:W-:-:S06]  /*32b0*/  @P0 IMAD R19, R19, 0x4, R22 ;  /* 0x0000000413130824 */ /* 0x000fcc00078e0216 */
[----:B------:R-:W0:Y:S02]  /*32c0*/  @P0 LDS R19, [R19] ;  /* 0x0000000013130984 */ /* 0x000e240000000800 */
[----:B0-----:R-:W-:-:S05]  /*32d0*/  @P0 IADD3 R18, PT, PT, R20, R19, RZ ;  /* 0x0000001314120210 */ /* 0x001fca0007ffe0ff */
[----:B------:R0:W-:Y:S01]  /*32e0*/  @P0 STS [R21], R18 ;  /* 0x0000001215000388 */ /* 0x0001e20000000800 */
[----:B------:R-:W-:-:S13]  /*32f0*/  ISETP.GE.U32.AND P0, PT, R16, R5, PT ;  /* 0x000000051000720c */ /* 0x000fda0003f06070 */
[----:B0-----:R-:W-:Y:S05]  /*3300*/  @!P0 BRA `(.L_x_1104) ;  /* 0xfffffffc00b88947 */ /* 0x001fea000383ffff */
.L_x_1103:
[----:B------:R-:W-:Y:S05]  /*3310*/  BSYNC.RECONVERGENT B1 ;  /* 0x0000000000017941 */ /* 0x000fea0003800200 */
.L_x_1102:
[----:B------:R-:W-:-:S05]  /*3320*/  IMAD.SHL.U32 R4, R4, 0x2, RZ ;  /* 0x0000000204047824 */ /* 0x000fca00078e00ff */
[----:B------:R-:W-:-:S13]  /*3330*/  ISETP.GE.AND P0, PT, R4, R5, PT ;  /* 0x000000050400720c */ /* 0x000fda0003f06270 */
[----:B------:R-:W-:Y:S05]  /*3340*/  @!P0 BRA `(.L_x_1105) ;  /* 0xfffffffc00748947 */ /* 0x000fea000383ffff */
.L_x_1101:
[----:B------:R-:W-:Y:S05]  /*3350*/  @P1 BRA `(.L_x_1106) ;  /* 0x0000000000401947 */ /* 0x000fea0003800000 */
[----:B01----:R-:W0:Y:S01]  /*3360*/  S2R R14, SR_CgaCtaId ;  /* 0x00000000000e7919 */ /* 0x003e220000008800 */
[----:B--2---:R-:W-:Y:S01]  /*3370*/  MOV R4, 0x400 ;  /* 0x0000040000047802 */ /* 0x004fe20000000f00 */
[----:B------:R-:W-:Y:S02]  /*3380*/  IMAD R15, R0, R5, RZ ;  /* 0x00000005000f7224 */ /* 0x000fe400078e02ff */
[----:B------:R-:W-:Y:S01]  /*3390*/  IMAD.MOV.U32 R0, RZ, RZ, R12 ;  /* 0x000000ffff007224 */ /* 0x000fe200078e000c */
[C---:B------:R-:W-:Y:S01]  /*33a0*/  IADD3 R13, PT, PT, R4.reuse, 0x5fd4, RZ ;  /* 0x00005fd4040d7810 */ /* 0x040fe20007ffe0ff */
[----:B------:R-:W-:-:S03]  /*33b0*/  VIADD R19, R4, 0x44 ;  /* 0x0000004404137836 */ /* 0x000fc60000000000 */
[C---:B0-----:R-:W-:Y:S02]  /*33c0*/  LEA R17, R14.reuse, R13, 0x18 ;  /* 0x0000000d0e117211 */ /* 0x041fe400078ec0ff */
[----:B------:R-:W-:-:S07]  /*33d0*/  LEA R19, R14, R19, 0x18 ;  /* 0x000000130e137211 */ /* 0x000fce00078ec0ff */
.L_x_1107:
[----:B---3--:R-:W-:Y:S01]  /*33e0*/  IADD3 R4, PT, PT, R15, R0, RZ ;  /* 0x000000000f047210 */ /* 0x008fe20007ffe0ff */
[C---:B------:R-:W-:Y:S01]  /*33f0*/  IMAD R13, R0.reuse, 0x4, R19 ;  /* 0x00000004000d7824 */ /* 0x040fe200078e0213 */
[----:B------:R-:W-:-:S03]  /*3400*/  IADD3 R0, PT, PT, R0, UR32, RZ ;  /* 0x0000002000007c10 */ /* 0x000fc6000fffe0ff */
[----:B------:R-:W-:Y:S01]  /*3410*/  IMAD R4, R4, 0x4, R17 ;  /* 0x0000000404047824 */ /* 0x000fe200078e0211 */
[----:B------:R-:W-:-:S05]  /*3420*/  ISETP.GE.U32.AND P0, PT, R0, R5, PT ;  /* 0x000000050000720c */ /* 0x000fca0003f06070 */
[----:B------:R-:W0:Y:S04]  /*3430*/  LDS R4, [R4] ;  /* 0x0000000004047984 */ /* 0x000e280000000800 */
[----:B0-----:R3:W-:Y:S04]  /*3440*/  STS [R13], R4 ;  /* 0x000000040d007388 */ /* 0x0017e80000000800 */
[----:B------:R-:W-:Y:S05]  /*3450*/  @!P0 BRA `(.L_x_1107) ;  /* 0xfffffffc00e08947 */ /* 0x000fea000383ffff */
.L_x_1106:
        /* <DEDUP_REMOVED lines=14> */
.L_x_1109:
[----:B------:R-:W-:Y:S05]  /*3540*/  BSYNC.RECONVERGENT B1 ;  /* 0x0000000000017941 */ /* 0x000fea0003800200 */
.L_x_1108:
[----:B------:R-:W-:Y:S01]  /*3550*/  BAR.SYNC.DEFER_BLOCKING 0x0 ;  /* 0x0000000000007b1d */ /* 0x000fe20000010000 */
[----:B------:R-:W-:-:S05]  /*3560*/  ISETP.GE.AND P0, PT, R12, R5, PT ;  /* 0x000000050c00720c */ /* 0x000fca0003f06270 */
[----:B------:R-:W-:Y:S08]  /*3570*/  BSSY.RECONVERGENT B1, `(.L_x_1110) ;  /* 0x0000027000017945 */ /* 0x000ff00003800200 */
[----:B------:R-:W-:Y:S05]  /*3580*/  @P0 BRA `(.L_x_1111) ;  /* 0x0000000000940947 */ /* 0x000fea0003800000 */
[----:B------:R-:W5:Y:S01]  /*3590*/  S2UR UR17, SR_CgaCtaId ;  /* 0x00000000001179c3 */ /* 0x000f620000008800 */
[----:B------:R-:W-:Y:S01]  /*35a0*/  UMOV UR16, 0x400 ;  /* 0x0000040000107882 */ /* 0x000fe20000000000 */
[----:B0-23--:R-:W-:Y:S01]  /*35b0*/  IMAD.MOV.U32 R4, RZ, RZ, R12 ;  /* 0x000000ffff047224 */ /* 0x00dfe200078e000c */
[----:B-----5:R-:W-:Y:S02]  /*35c0*/  ULEA UR18, UR17, UR16, 0x18 ;  /* 0x0000001011127291 */ /* 0x020fe4000f8ec0ff */
[----:B------:R-:W-:-:S04]  /*35d0*/  UIADD3 UR16, UPT, UPT, UR16, 0x5fd4, URZ ;  /* 0x00005fd410107890 */ /* 0x000fc8000fffe0ff */
[----:B------:R-:W-:-:S03]  /*35e0*/  ULEA UR16, UR17, UR16, 0x18 ;  /* 0x0000001011107291 */ /* 0x000fc6000f8ec0ff */
[----:B------:R-:W1:Y:S04]  /*35f0*/  LDS R20, [UR18+0x44] ;  /* 0x00004412ff147984 */ /* 0x000e680008000800 */
[----:B------:R-:W0:Y:S01]  /*3600*/  LDS R0, [UR18+0x2fec] ;  /* 0x002fec12ff007984 */ /* 0x000e220008000800 */
[----:B-1----:R-:W-:-:S07]  /*3610*/  LEA R13, R20, UR16, 0x2 ;  /* 0x00000010140d7c11 */ /* 0x002fce000f8e10ff */
.L_x_1115:
[----:B------:R-:W-:Y:S01]  /*3620*/  ISETP.NE.AND P0, PT, R4, RZ, PT ;  /* 0x000000ff0400720c */ /* 0x000fe20003f05270 */
[----:B------:R-:W-:-:S12]  /*3630*/  BSSY.RECONVERGENT B2, `(.L_x_1112) ;  /* 0x0000017000027945 */ /* 0x000fd80003800200 */
[----:B-12---:R-:W-:Y:S05]  /*3640*/  @P0 BRA `(.L_x_1113) ;  /* 0x0000000000100947 */ /* 0x006fea0003800000 */
[----:B------:R-:W-:-:S13]  /*3650*/  ISETP.NE.AND P0, PT, R20, 0x1, PT ;  /* 0x000000011400780c */ /* 0x000fda0003f05270 */
[----:B------:R-:W-:Y:S05]  /*3660*/  @P0 BRA `(.L_x_1114) ;  /* 0x00000000004c0947 */ /* 0x000fea0003800000 */
[----:B0-----:R2:W-:Y:S01]  /*3670*/  STS [R13+-0x4], R0 ;  /* 0xfffffc000d007388 */ /* 0x0015e20000000800 */
[----:B------:R-:W-:Y:S05]  /*3680*/  BRA `(.L_x_1114) ;  /* 0x0000000000447947 */ /* 0x000fea0003800000 */
.L_x_1113:
[----:B------:R-:W1:Y:S01]  /*3690*/  S2R R19, SR_CgaCtaId ;  /* 0x0000000000137919 */ /* 0x000e620000008800 */
[----:B------:R-:W-:-:S04]  /*36a0*/  MOV R17, 0x400 ;  /* 0x0000040000117802 */ /* 0x000fc80000000f00 */
[----:B----4-:R-:W-:-:S04]  /*36b0*/  IADD3 R14, PT, PT, R17, 0x44, RZ ;  /* 0x00000044110e7810 */ /* 0x010fc80007ffe0ff */
[----:B-1----:R-:W-:-:S05]  /*36c0*/  LEA R15, R19, R14, 0x18 ;  /* 0x0000000e130f7211 */ /* 0x002fca00078ec0ff */
[----:B------:R-:W-:-:S05]  /*36d0*/  IMAD R14, R4, 0x4, R15 ;  /* 0x00000004040e7824 */ /* 0x000fca00078e020f */
[----:B------:R-:W-:Y:S04]  /*36e0*/  LDS R16, [R14] ;  /* 0x000000000e107984 */ /* 0x000fe80000000800 */
[----:B------:R-:W1:Y:S02]  /*36f0*/  LDS R15, [R14+-0x4] ;  /* 0xfffffc000e0f7984 */ /* 0x000e640000000800 */
[----:B-1----:R-:W-:-:S05]  /*3700*/  IMAD.IADD R15, R16, 0x1, -R15 ;  /* 0x00000001100f7824 */ /* 0x002fca00078e0a0f */
[----:B------:R-:W-:-:S13]  /*3710*/  ISETP.NE.AND P0, PT, R15, 0x1, PT ;  /* 0x000000010f00780c */ /* 0x000fda0003f05270 */
[----:B------:R-:W-:-:S04]  /*3720*/  @!P0 IADD3 R18, PT, PT, R17, 0x2fec, RZ ;  /* 0x00002fec11128810 */ /* 0x000fc80007ffe0ff */
[----:B------:R-:W-:Y:S01]  /*3730*/  @!P0 LEA R15, R19, R18, 0x18 ;  /* 0x00000012130f8211 */ /* 0x000fe200078ec0ff */
[----:B------:R-:W-:-:S04]  /*3740*/  @!P0 VIADD R18, R17, 0x5fd4 ;  /* 0x00005fd411128836 */ /* 0x000fc80000000000 */
[----:B------:R-:W-:Y:S01]  /*3750*/  @!P0 IMAD R15, R4, 0x4, R15 ;  /* 0x00000004040f8824 */ /* 0x000fe200078e020f */
[----:B------:R-:W-:-:S04]  /*3760*/  @!P0 LEA R19, R19, R18, 0x18 ;  /* 0x0000001213138211 */ /* 0x000fc800078ec0ff */
[----:B------:R-:W-:Y:S01]  /*3770*/  @!P0 LEA R16, R16, R19, 0x2 ;  /* 0x0000001310108211 */ /* 0x000fe200078e10ff */
[----:B------:R-:W1:Y:S04]  /*3780*/  @!P0 LDS R15, [R15] ;  /* 0x000000000f0f8984 */ /* 0x000e680000000800 */
[----:B-1----:R1:W-:Y:S02]  /*3790*/  @!P0 STS [R16+-0x4], R15 ;  /* 0xfffffc0f10008388 */ /* 0x0023e40000000800 */
.L_x_1114:
[----:B------:R-:W-:Y:S05]  /*37a0*/  BSYNC.RECONVERGENT B2 ;  /* 0x0000000000027941 */ /* 0x000fea0003800200 */
.L_x_1112:
[----:B------:R-:W-:-:S05]  /*37b0*/  VIADD R4, R4, UR32 ;  /* 0x0000002004047c36 */ /* 0x000fca0008000000 */
[----:B------:R-:W-:-:S13]  /*37c0*/  ISETP.GE.AND P0, PT, R4, R5, PT ;  /* 0x000000050400720c */ /* 0x000fda0003f06270 */
[----:B------:R-:W-:Y:S05]  /*37d0*/  @!P0 BRA `(.L_x_1115) ;  /* 0xfffffffc00908947 */ /* 0x000fea000383ffff */
.L_x_1111:
[----:B------:R-:W-:Y:S05]  /*37e0*/  BSYNC.RECONVERGENT B1 ;  /* 0x0000000000017941 */ /* 0x000fea0003800200 */
.L_x_1110:
[----:B01----:R-:W0:Y:S01]  /*37f0*/  S2R R17, SR_CgaCtaId ;  /* 0x0000000000117919 */ /* 0x003e220000008800 */
[----:B--23--:R-:W-:Y:S01]  /*3800*/  MOV R4, 0x400 ;  /* 0x0000040000047802 */ /* 0x00cfe20000000f00 */
[----:B------:R-:W-:Y:S01]  /*3810*/  IMAD.MOV.U32 R0, RZ, RZ, R12 ;  /* 0x000000ffff007224 */ /* 0x000fe200078e000c */
[----:B------:R-:W-:Y:S02]  /*3820*/  BAR.SYNC.DEFER_BLOCKING 0x0 ;  /* 0x0000000000007b1d */ /* 0x000fe40000010000 */
[----:B0-----:R-:W-:-:S05]  /*3830*/  LEA R13, R17, R4, 0x18 ;  /* 0x00000004110d7211 */ /* 0x001fca00078ec0ff */
[----:B------:R-:W0:Y:S02]  /*3840*/  LDS R5, [R13+0x38] ;  /* 0x000038000d057984 */ /* 0x000e240000000800 */
[----:B0-----:R-:W-:-:S13]  /*3850*/  ISETP.GE.AND P0, PT, R12, R5, PT ;  /* 0x000000050c00720c */ /* 0x001fda0003f06270 */
[----:B------:R-:W-:Y:S05]  /*3860*/  @P0 BRA `(.L_x_1039) ;  /* 0x00000000007c0947 */ /* 0x000fea0003800000 */
[----:B------:R-:W0:Y:S01]  /*3870*/  S2R R0, SR_LANEID ;  /* 0x0000000000007919 */ /* 0x000e220000000000 */
[C---:B----4-:R-:W-:Y:S01]  /*3880*/  IADD3 R14, PT, PT, R4.reuse, 0x5fd4, RZ ;  /* 0x00005fd4040e7810 */ /* 0x050fe20007ffe0ff */
[C---:B------:R-:W-:Y:S01]  /*3890*/  VIADD R16, R4.reuse, 0x44 ;  /* 0x0000004404107836 */ /* 0x040fe20000000000 */
[----:B------:R-:W1:Y:S01]  /*38a0*/  S2R R24, SR_LTMASK ;  /* 0x0000000000187919 */ /* 0x000e620000003900 */
[----:B------:R-:W-:Y:S01]  /*38b0*/  VIADD R4, R4, 0x40 ;  /* 0x0000004004047836 */ /* 0x000fe20000000000 */
[C---:B------:R-:W-:Y:S02]  /*38c0*/  LEA R14, R17.reuse, R14, 0x18 ;  /* 0x0000000e110e7211 */ /* 0x040fe400078ec0ff */
[C---:B------:R-:W-:Y:S02]  /*38d0*/  LEA R15, R17.reuse, R16, 0x18 ;  /* 0x00000010110f7211 */ /* 0x040fe400078ec0ff */
[----:B------:R-:W-:Y:S02]  /*38e0*/  LEA R16, R17, R4, 0x18 ;  /* 0x0000000411107211 */ /* 0x000fe400078ec0ff */
[----:B------:R-:W-:-:S07]  /*38f0*/  MOV R17, R12 ;  /* 0x0000000c00117202 */ /* 0x000fce0000000f00 */
.L_x_1116:
[C---:B------:R-:W-:Y:S01]  /*3900*/  IMAD R18, R17.reuse, 0x4, R14 ;  /* 0x0000000411127824 */ /* 0x040fe200078e020e */
[----:B------:R-:W-:Y:S05]  /*3910*/  YIELD ;  /* 0x0000000000007946 */ /* 0x000fea0003800000 */
[----:B------:R-:W2:Y:S01]  /*3920*/  LDS R19, [R18] ;  /* 0x0000000012137984 */ /* 0x000ea20000000800 */
[----:B------:R-:W-:Y:S01]  /*3930*/  VOTEU.ANY UR16, UPT, PT ;  /* 0x0000000000107886 */ /* 0x000fe200038e0100 */
[C---:B------:R-:W-:Y:S01]  /*3940*/  IMAD R20, R17.reuse, 0x4, R15 ;  /* 0x0000000411147824 */ /* 0x040fe200078e020f */
        /* <DEDUP_REMOVED lines=10> */
[----:B0-----:R-:W-:-:S05]  /*39f0*/  IADD3 R21, PT, PT, R21, R26, RZ ;  /* 0x0000001a15157210 */ /* 0x001fca0007ffe0ff */
[----:B------:R-:W-:-:S05]  /*3a00*/  IMAD.WIDE R4, R21, 0x4, R4 ;  /* 0x0000000415047825 */ /* 0x000fca00078e0204 */
[----:B------:R-:W-:Y:S04]  /*3a10*/  ST.E desc[UR28][R4.64], R19 ;  /* 0x0000001304007985 */ /* 0x000fe8000c10191c */
[----:B------:R-:W0:Y:S02]  /*3a20*/  LDS R18, [R13+0x38] ;  /* 0x000038000d127984 */ /* 0x000e240000000800 */
[----:B0-----:R-:W-:-:S13]  /*3a30*/  ISETP.GE.AND P0, PT, R17, R18, PT ;  /* 0x000000121100720c */ /* 0x001fda0003f06270 */
[----:B------:R-:W-:Y:S05]  /*3a40*/  @!P0 BRA `(.L_x_1116) ;  /* 0xfffffffc00ac8947 */ /* 0x000fea000383ffff */
[----:B------:R-:W-:-:S07]  /*3a50*/  IMAD.MOV.U32 R0, RZ, RZ, R12 ;  /* 0x000000ffff007224 */ /* 0x000fce00078e000c */
.L_x_1039:
[----:B------:R-:W-:Y:S05]  /*3a60*/  WARPSYNC.ALL ;  /* 0x0000000000007948 */ /* 0x000fea0003800000 */
[----:B------:R-:W-:Y:S06]  /*3a70*/  BAR.SYNC.DEFER_BLOCKING 0x0 ;  /* 0x0000000000007b1d */ /* 0x000fec0000010000 */
[----:B------:R-:W-:Y:S05]  /*3a80*/  BRA `(.L_x_1117) ;  /* 0xffffffd400407947 */ /* 0x000fea000383ffff */
.L_x_1040:
[----:B------:R-:W0:Y:S01]  /*3a90*/  LDCU UR20, c[0x0][0x3a0] ;  /* 0x00007400ff1477ac */ /* 0x000e220008000800 */
[----:B------:R-:W1:Y:S01]  /*3aa0*/  LDCU UR19, c[0x0][0x3a0] ;  /* 0x00007400ff1377ac */ /* 0x000e620008000800 */
[----:B------:R-:W-:Y:S06]  /*3ab0*/  BAR.SYNC.DEFER_BLOCKING 0x0 ;  /* 0x0000000000007b1d */ /* 0x000fec0000010000 */
[----:B------:R-:W-:Y:S05]  /*3ac0*/  @P3 BRA `(.L_x_1118) ;  /* 0x0000000000483947 */ /* 0x000fea0003800000 */
[----:B------:R2:W3:Y:S01]  /*3ad0*/  LDS.64 R14, [R23+0x18] ;  /* 0x00001800170e7984 */ /* 0x0004e20000000a00 */
[----:B------:R-:W-:Y:S01]  /*3ae0*/  IADD3 R5, PT, PT, R13, 0x5fd0, RZ ;  /* 0x00005fd00d057810 */ /* 0x000fe20007ffe0ff */
[----:B------:R-:W-:-:S03]  /*3af0*/  IMAD.MOV.U32 R13, RZ, RZ, R12 ;  /* 0x000000ffff0d7224 */ /* 0x000fc600078e000c */
[----:B------:R-:W-:-:S07]  /*3b00*/  LEA R16, R4, R5, 0x18 ;  /* 0x0000000504107211 */ /* 0x000fce00078ec0ff */
.L_x_1119:
[----:B---3--:R-:W-:-:S06]  /*3b10*/  IMAD.WIDE R4, R13, 0x4, R14 ;  /* 0x000000040d047825 */ /* 0x008fcc00078e020e */
[----:B------:R-:W3:Y:S01]  /*3b20*/  LD.E R4, desc[UR28][R4.64] ;  /* 0x0000001c04047980 */ /* 0x000ee2000c101900 */
[----:B------:R-:W-:Y:S05]  /*3b30*/  YIELD ;  /* 0x0000000000007946 */ /* 0x000fea0003800000 */
[----:B------:R-:W4:Y:S01]  /*3b40*/  S2R R17, SR_LANEID ;  /* 0x0000000000117919 */ /* 0x000f220000000000 */
[----:B------:R-:W-:Y:S01]  /*3b50*/  VOTEU.ANY UR16, UPT, PT ;  /* 0x0000000000107886 */ /* 0x000fe200038e0100 */
[----:B------:R-:W-:Y:S01]  /*3b60*/  VIADD R13, R13, UR32 ;  /* 0x000000200d0d7c36 */ /* 0x000fe20008000000 */
[----:B------:R-:W-:-:S06]  /*3b70*/  UFLO.U32 UR16, UR16 ;  /* 0x00000010001072bd */ /* 0x000fcc00080e0000 */
[----:B----4-:R-:W-:Y:S01]  /*3b80*/  ISETP.EQ.U32.AND P0, PT, R17, UR16, PT ;  /* 0x0000001011007c0c */ /* 0x010fe2000bf02070 */
[----:B---3--:R-:W-:-:S05]  /*3b90*/  VIADD R0, R4, 0x1 ;  /* 0x0000000104007836 */ /* 0x008fca0000000000 */
[----:B------:R-:W-:-:S13]  /*3ba0*/  CREDUX.MAX.S32 UR17, R0 ;  /* 0x00000000001172cc */ /* 0x000fda0000000200 */
[----:B------:R-:W-:-:S05]  /*3bb0*/  MOV R17, UR17 ;  /* 0x0000001100117c02 */ /* 0x000fca0008000f00 */
[----:B------:R4:W-:Y:S01]  /*3bc0*/  @P0 ATOMS.MAX.S32 RZ, [R16], R17 ;  /* 0x0000001110ff038c */ /* 0x0009e20001000200 */
[----:B0-----:R-:W-:-:S13]  /*3bd0*/  ISETP.GE.AND P0, PT, R13, UR20, PT ;  /* 0x000000140d007c0c */ /* 0x001fda000bf06270 */
[----:B----4-:R-:W-:Y:S05]  /*3be0*/  @!P0 BRA `(.L_x_1119) ;  /* 0xfffffffc00c88947 */ /* 0x010fea000383ffff */
.L_x_1118:
[----:B------:R-:W-:Y:S05]  /*3bf0*/  WARPSYNC.ALL ;  /* 0x0000000000007948 */ /* 0x000fea0003800000 */
[----:B------:R-:W-:Y:S06]  /*3c00*/  BAR.SYNC.DEFER_BLOCKING 0x0 ;  /* 0x0000000000007b1d */ /* 0x000fec0000010000 */
[----:B------:R-:W3:Y:S02]  /*3c10*/  @!P2 LDS R0, [R23+0x5fd0] ;  /* 0x005fd0001700a984 */ /* 0x000ee40000000800 */
[----:B---3--:R-:W-:-:S05]  /*3c20*/  @!P2 VIADD R0, R0, 0xffffffff ;  /* 0xffffffff0000a836 */ /* 0x008fca0000000000 */
[----:B------:R-:W-:Y:S01]  /*3c30*/  @!P2 STS [R23+0x5fd0], R0 ;  /* 0x005fd0001700a388 */ /* 0x000fe20000000800 */
[----:B------:R-:W-:Y:S06]  /*3c40*/  BAR.SYNC.DEFER_BLOCKING 0x0 ;  /* 0x0000000000007b1d */ /* 0x000fec0000010000 */
[----:B------:R-:W-:Y:S02]  /*3c50*/  @!P2 STS [R23+0x3c], RZ ;  /* 0x00003cff1700a388 */ /* 0x000fe40000000800 */
[----:B------:R-:W-:Y:S06]  /*3c60*/  BAR.SYNC.DEFER_BLOCKING 0x0 ;  /* 0x0000000000007b1d */ /* 0x000fec0000010000 */
[----:B------:R-:W3:Y:S02]  /*3c70*/  LDS R4, [R23+0x5fd0] ;  /* 0x005fd00017047984 */ /* 0x000ee40000000800 */
[----:B---3--:R-:W-:-:S13]  /*3c80*/  ISETP.GE.AND P0, PT, R4, 0x2, PT ;  /* 0x000000020400780c */ /* 0x008fda0003f06270 */
[----:B------:R-:W-:Y:S05]  /*3c90*/  @!P0 BRA `(.L_x_1120) ;  /* 0x0000000c00188947 */ /* 0x000fea0003800000 */
.L_x_1141:
[----:B---3--:R-:W3:Y:S01]  /*3ca0*/  S2UR UR17, SR_CgaCtaId ;  /* 0x00000000001179c3 */ /* 0x008ee20000008800 */
[----:B------:R-:W-:Y:S02]  /*3cb0*/  UMOV UR16, 0x400 ;  /* 0x0000040000107882 */ /* 0x000fe40000000000 */
[----:B---3--:R-:W-:-:S06]  /*3cc0*/  ULEA UR16, UR17, UR16, 0x18 ;  /* 0x0000001011107291 */ /* 0x008fcc000f8ec0ff */
[----:B--2---:R-:W-:-:S05]  /*3cd0*/  MOV R23, UR16 ;  /* 0x0000001000177c02 */ /* 0x004fca0008000f00 */
[----:B------:R-:W2:Y:S02]  /*3ce0*/  LDS R5, [R23+0x40] ;  /* 0x0000400017057984 */ /* 0x000ea40000000800 */
[----:B--2---:R-:W-:-:S13]  /*3cf0*/  ISETP.GE.AND P0, PT, R12, R5, PT ;  /* 0x000000050c00720c */ /* 0x004fda0003f06270 */
[----:B------:R-:W-:Y:S05]  /*3d00*/  @P0 BRA `(.L_x_1121) ;  /* 0x0000000800c40947 */ /* 0x000fea0003800000 */
[----:B------:R-:W-:Y:S02]  /*3d10*/  IMAD.MOV.U32 R0, RZ, RZ, R5 ;  /* 0x000000ffff007224 */ /* 0x000fe400078e0005 */
[----:B------:R-:W-:-:S07]  /*3d20*/  IMAD.MOV.U32 R15, RZ, RZ, R12 ;  /* 0x000000ffff0f7224 */ /* 0x000fce00078e000c */
.L_x_1140:
[----:B--2---:R-:W2:Y:S01]  /*3d30*/  S2UR UR17, SR_CgaCtaId ;  /* 0x00000000001179c3 */ /* 0x004ea20000008800 */
[----:B------:R-:W-:Y:S02]  /*3d40*/  UMOV UR16, 0x400 ;  /* 0x0000040000107882 */ /* 0x000fe40000000000 */
[----:B--2---:R-:W-:-:S06]  /*3d50*/  ULEA UR16, UR17, UR16, 0x18 ;  /* 0x0000001011107291 */ /* 0x004fcc000f8ec0ff */
[----:B---3--:R-:W-:-:S05]  /*3d60*/  MOV R23, UR16 ;  /* 0x0000001000177c02 */ /* 0x008fca0008000f00 */
        /* <DEDUP_REMOVED lines=19> */
[----:B------:R-:W-:-:S07]  /*3ea0*/  IMAD.MOV.U32 R5, RZ, RZ, R17 ;  /* 0x000000ffff057224 */ /* 0x000fce00078e0011 */
.L_x_1139:
[----:B--2---:R-:W2:Y:S02]  /*3eb0*/  LDC.64 R16, c[0x0][0x398] ;  /* 0x0000e600ff107b82 */ /* 0x004ea40000000a00 */
        /* <DEDUP_REMOVED lines=9> */
[----:B0--3--:R-:W-:Y:S01]  /*3f50*/  VIADD R25, R18, 0xffffffff ;  /* 0xffffffff12197836 */ /* 0x009fe20000000000 */
        /* <DEDUP_REMOVED lines=8> */
[----:B------:R-:W4:Y:S02]  /*3fe0*/  LDS.64 R16, [R23+0x5f98] ;  /* 0x005f980017107984 */ /* 0x000f240000000a00 */
[----:B----4-:R-:W-:-:S05]  /*3ff0*/  IMAD.WIDE R16, R4, 0x4, R16 ;  /* 0x0000000404107825 */ /* 0x010fca00078e0210 */
[----:B------:R-:W4:Y:S01]  /*4000*/  LD.E R18, desc[UR28][R16.64] ;  /* 0x0000001c10127980 */ /* 0x000f22000c101900 */
[----:B------:R-:W-:Y:S01]  /*4010*/  BSSY.RECONVERGENT B1, `(.L_x_1127) ;  /* 0x000001d000017945 */ /* 0x000fe20003800200 */
[----:B------:R-:W-:Y:S01]  /*4020*/  IMAD.MOV.U32 R24, RZ, RZ, RZ ;  /* 0x000000ffff187224 */ /* 0x000fe200078e00ff */
[----:B----4-:R-:W-:-:S13]  /*4030*/  ISETP.NE.AND P0, PT, R18, -0x1, PT ;  /* 0xffffffff1200780c */ /* 0x010fda0003f05270 */
[----:B------:R-:W-:Y:S05]  /*4040*/  @!P0 BRA `(.L_x_1128) ;  /* 0x0000000000648947 */ /* 0x000fea0003800000 */
[----:B------:R-:W-:-:S05]  /*4050*/  HFMA2 R21, -RZ, RZ, 0, 5.9604644775390625e-08 ;  /* 0x00000001ff157431 */ /* 0x000fca00000001ff */
[----:B------:R-:W4:Y:S02]  /*4060*/  ATOM.E.EXCH.STRONG.GPU PT, R16, desc[UR28][R16.64], R21 ;  /* 0x800000151010798a */ /* 0x000f24000c1ef11c */
[----:B----4-:R-:W-:-:S13]  /*4070*/  ISETP.NE.AND P0, PT, R16, RZ, PT ;  /* 0x000000ff1000720c */ /* 0x010fda0003f05270 */
[----:B------:R-:W-:Y:S05]  /*4080*/  @P0 BRA `(.L_x_1128) ;  /* 0x0000000000540947 */ /* 0x000fea0003800000 */
[----:B------:R-:W4:Y:S02]  /*4090*/  LDS.64 R16, [R23+0x28] ;  /* 0x0000280017107984 */ /* 0x000f240000000a00 */
[----:B----4-:R-:W-:-:S05]  /*40a0*/  IMAD.WIDE R16, R4, 0x4, R16 ;  /* 0x0000000404107825 */ /* 0x010fca00078e0210 */
[----:B------:R4:W5:Y:S01]  /*40b0*/  LD.E R24, desc[UR28][R16.64] ;  /* 0x0000001c10187980 */ /* 0x000962000c101900 */
[----:B------:R-:W-:Y:S01]  /*40c0*/  VOTEU.ANY UR16, UPT, PT ;  /* 0x0000000000107886 */ /* 0x000fe200038e0100 */
[----:B------:R-:W-:Y:S01]  /*40d0*/  VIADD R19, R19, 0x3c ;  /* 0x0000003c13137836 */ /* 0x000fe20000000000 */
[----:B------:R-:W0:Y:S01]  /*40e0*/  FLO.U32 R20, UR16 ;  /* 0x0000001000147d00 */ /* 0x000e2200080e0000 */
[----:B------:R-:W0:Y:S01]  /*40f0*/  S2R R21, SR_LANEID ;  /* 0x0000000000157919 */ /* 0x000e220000000000 */
[----:B------:R-:W1:Y:S06]  /*4100*/  S2R R22, SR_LTMASK ;  /* 0x0000000000167919 */ /* 0x000e6c0000003900 */
[----:B------:R-:W2:Y:S01]  /*4110*/  POPC R18, UR16 ;  /* 0x0000001000127d09 */ /* 0x000ea20008000000 */
[----:B0-----:R-:W-:-:S02]  /*4120*/  ISETP.EQ.U32.AND P0, PT, R20, R21, PT ;  /* 0x000000151400720c */ /* 0x001fc40003f02070 */
[----:B------:R-:W-:Y:S02]  /*4130*/  LEA R21, R0, R19, 0x18 ;  /* 0x0000001300157211 */ /* 0x000fe400078ec0ff */
[----:B-1----:R-:W-:-:S06]  /*4140*/  LOP3.LUT R22, R22, UR16, RZ, 0xc0, !PT ;  /* 0x0000001016167c12 */ /* 0x002fcc000f8ec0ff */
[----:B------:R-:W0:Y:S03]  /*4150*/  POPC R22, R22 ;  /* 0x0000001600167309 */ /* 0x000e260000000000 */
[----:B--2---:R-:W1:Y:S04]  /*4160*/  @P0 ATOMS.ADD R21, [R21], R18 ;  /* 0x000000121515038c */ /* 0x004e680000000000 */
[----:B------:R-:W-:Y:S04]  /*4170*/  LDS R0, [R23+0x40] ;  /* 0x0000400017007984 */ /* 0x000fe80000000800 */
[----:B----4-:R-:W-:Y:S04]  /*4180*/  LDS.64 R16, [R23+0x5fc8] ;  /* 0x005fc80017107984 */ /* 0x010fe80000000a00 */
[----:B-1----:R-:W0:Y:S02]  /*4190*/  SHFL.IDX PT, R19, R21, R20, 0x1f ;  /* 0x00001f1415137589 */ /* 0x002e2400000e0000 */
[----:B0-----:R-:W-:-:S05]  /*41a0*/  IADD3 R19, PT, PT, R0, R19, R22 ;  /* 0x0000001300137210 */ /* 0x001fca0007ffe016 */
[----:B------:R-:W-:-:S05]  /*41b0*/  IMAD.WIDE R16, R19, 0x4, R16 ;  /* 0x0000000413107825 */ /* 0x000fca00078e0210 */
[----:B------:R4:W-:Y:S02]  /*41c0*/  ST.E desc[UR28][R16.64], R4 ;  /* 0x0000000410007985 */ /* 0x0009e4000c10191c */
[----:B----45:R-:W-:-:S07]  /*41d0*/  FADD R24, RZ, R24 ;  /* 0x00000018ff187221 */ /* 0x030fce0000000000 */
.L_x_1128:
[----:B01----:R-:W-:Y:S05]  /*41e0*/  BSYNC.RECONVERGENT B1 ;  /* 0x0000000000017941 */ /* 0x003fea0003800200 */
.L_x_1127:
[----:B------:R-:W0:Y:S02]  /*41f0*/  LDS.64 R18, [R23+0x5fa0] ;  /* 0x005fa00017127984 */ /* 0x000e240000000a00 */
[----:B0-----:R-:W-:-:S06]  /*4200*/  IMAD.WIDE R16, R13, 0x8, R18 ;  /* 0x000000080d107825 */ /* 0x001fcc00078e0212 */
[----:B------:R-:W4:Y:S01]  /*4210*/  LD.E.64 R16, desc[UR28][R16.64] ;  /* 0x0000001c10107980 */ /* 0x000f22000c101b00 */
[----:B------:R-:W-:-:S06]  /*4220*/  IMAD.WIDE R18, R4, 0x8, R18 ;  /* 0x0000000804127825 */ /* 0x000fcc00078e0212 */
[----:B------:R-:W5:Y:S01]  /*4230*/  LD.E.64 R18, desc[UR28][R18.64] ;  /* 0x0000001c12127980 */ /* 0x000f62000c101b00 */
[----:B------:R-:W-:Y:S01]  /*4240*/  BSSY.RECONVERGENT B6, `(.L_x_1129) ;  /* 0x000000e000067945 */ /* 0x000fe20003800200 */
[----:B----4-:R-:W0:Y:S08]  /*4250*/  I2F.U64 R22, R16 ;  /* 0x0000001000167312 */ /* 0x010e300000301000 */
[----:B-----5:R-:W1:Y:S08]  /*4260*/  I2F.U64 R21, R18 ;  /* 0x0000001200157312 */ /* 0x020e700000301000 */
        /* <DEDUP_REMOVED lines=10> */
[----:B---3--:R-:W-:Y:S05]  /*4310*/  CALL.REL.NOINC `($__internal_5_$__cuda_sm3x_div_rn_noftz_f32_slowpath) ;  /* 0x0000003c00807944 */ /* 0x008fea0003c00000 */
.L_x_1130:
[----:B------:R-:W-:Y:S05]  /*4320*/  BSYNC.RECONVERGENT B6 ;  /* 0x0000000000067941 */ /* 0x000fea0003800200 */
.L_x_1129:
[----:B------:R-:W0:Y:S01]  /*4330*/  S2UR UR17, SR_CgaCtaId ;  /* 0x00000000001179c3 */ /* 0x000e220000008800 */
[----:B------:R-:W-:Y:S02]  /*4340*/  UMOV UR16, 0x400 ;  /* 0x0000040000107882 */ /* 0x000fe40000000000 */
[----:B0-----:R-:W-:-:S06]  /*4350*/  ULEA UR16, UR17, UR16, 0x18 ;  /* 0x0000001011107291 */ /* 0x001fcc000f8ec0ff */
[----:B------:R-:W-:-:S05]  /*4360*/  MOV R23, UR16 ;  /* 0x0000001000177c02 */ /* 0x000fca0008000f00 */
[----:B------:R-:W0:Y:S04]  /*4370*/  LDS.64 R16, [R23+0x5f98] ;  /* 0x005f980017107984 */ /* 0x000e280000000a00 */
[----:B---3--:R-:W1:Y:S01]  /*4380*/  LDS.64 R26, [R23+0x5fa8] ;  /* 0x005fa800171a7984 */ /* 0x008e620000000a00 */
        /* <DEDUP_REMOVED lines=30> */
[----:B------:R-:W-:Y:S05]  /*4570*/  CALL.REL.NOINC `($__internal_5_$__cuda_sm3x_div_rn_noftz_f32_slowpath) ;  /* 0x0000003800e87944 */ /* 0x000fea0003c00000 */
.L_x_1132:
[----:B------:R-:W-:Y:S05]  /*4580*/  BSYNC.RECONVERGENT B6 ;  /* 0x0000000000067941 */ /* 0x000fea0003800200 */
.L_x_1131:
        /* <DEDUP_REMOVED lines=9> */
.L_x_1126:
[----:B01----:R-:W-:Y:S05]  /*4620*/  BSYNC.RECONVERGENT B5 ;  /* 0x0000000000057941 */ /* 0x003fea0003800200 */
.L_x_1125:
[----:B---3--:R-:W-:-:S05]  /*4630*/  IMAD.WIDE R26, R4, 0x4, R26 ;  /* 0x00000004041a7825 */ /* 0x008fca00078e021a */
[----:B------:R0:W-:Y:S01]  /*4640*/  ATOM.E.ADD.F32.FTZ.RN.STRONG.GPU P0, RZ, desc[UR28][R26.64], R25 ;  /* 0x800000191aff79a2 */ /* 0x0001e2000c10f31c */
[----:B------:R-:W-:Y:S04]  /*4650*/  BSSY.RECONVERGENT B1, `(.L_x_1133) ;  /* 0x0000015000017945 */ /* 0x000fe80003800200 */
[----:B0-----:R-:W-:Y:S05]  /*4660*/  @P0 BRA `(.L_x_1134) ;  /* 0x00000000004c0947 */ /* 0x001fea0003800000 */
[----:B------:R-:W0:Y:S02]  /*4670*/  QSPC.E.S P0, RZ, [R26] ;  /* 0x000000001aff73aa */ /* 0x000e240000000500 */
[----:B0-----:R-:W-:Y:S05]  /*4680*/  @!P0 BRA `(.L_x_1135) ;  /* 0x0000000000188947 */ /* 0x001fea0003800000 */
[----:B------:R-:W-:-:S07]  /*4690*/  MOV R26, R26 ;  /* 0x0000001a001a7202 */ /* 0x000fce0000000f00 */
.L_x_1136:
[----:B------:R-:W0:Y:S02]  /*46a0*/  LDS R16, [R26] ;  /* 0x000000001a107984 */ /* 0x000e240000000800 */
[----:B0-----:R-:W-:-:S05]  /*46b0*/  FADD R17, R25, R16 ;  /* 0x0000001019117221 */ /* 0x001fca0000000000 */
[----:B------:R-:W0:Y:S02]  /*46c0*/  ATOMS.CAST.SPIN P0, [R26], R16, R17 ;  /* 0x000000101a00758d */ /* 0x000e240001800011 */
[----:B0-----:R-:W-:Y:S05]  /*46d0*/  @!P0 BRA `(.L_x_1136) ;  /* 0xfffffffc00f08947 */ /* 0x001fea000383ffff */
[----:B------:R-:W-:Y:S05]  /*46e0*/  BRA `(.L_x_1134) ;  /* 0x00000000002c7947 */ /* 0x000fea0003800000 */
.L_x_1135:
[----:B------:R-:W0:Y:S02]  /*46f0*/  QSPC.E.D P0, RZ, [R26] ;  /* 0x000000001aff73aa */ /* 0x000e240000000700 */
[----:B0-----:R-:W-:Y:S05]  /*4700*/  @!P0 BRA `(.L_x_1137) ;  /* 0x0000000000188947 */ /* 0x001fea0003800000 */
.L_x_1138:
[----:B------:R-:W3:Y:S02]  /*4710*/  LD.E R16, [R26] ;  /* 0x000000001a107980 */ /* 0x000ee40000100900 */
[----:B---3--:R-:W-:-:S06]  /*4720*/  FADD R17, R25, R16 ;  /* 0x0000001019117221 */ /* 0x008fcc0000000000 */
[----:B------:R-:W3:Y:S02]  /*4730*/  ATOM.E.CAST.SPIN PT, R17, [R26], R16, R17 ;  /* 0x000000101a11738b */ /* 0x000ee400019e0111 */
[----:B---3--:R-:W-:-:S13]  /*4740*/  ISETP.EQ.U32.AND P0, PT, R17, 0x1, PT ;  /* 0x000000011100780c */ /* 0x008fda0003f02070 */
[----:B------:R-:W-:Y:S05]  /*4750*/  @!P0 BRA `(.L_x_1138) ;  /* 0xfffffffc00ec8947 */ /* 0x000fea000383ffff */
[----:B------:R-:W-:Y:S05]  /*4760*/  BRA `(.L_x_1134) ;  /* 0x00000000000c7947 */ /* 0x000fea0003800000 */
.L_x_1137:
[----:B------:R-:W3:Y:S02]  /*4770*/  LD.E R0, desc[UR28][R26.64] ;  /* 0x0000001c1a007980 */ /* 0x000ee4000c101900 */
[----:B---3--:R-:W-:-:S05]  /*4780*/  FADD R25, R25, R0 ;  /* 0x0000000019197221 */ /* 0x008fca0000000000 */
[----:B------:R0:W-:Y:S02]  /*4790*/  ST.E desc[UR28][R26.64], R25 ;  /* 0x000000191a007985 */ /* 0x0001e4000c10191c */
.L_x_1134:
[----:B------:R-:W-:Y:S05]  /*47a0*/  BSYNC.RECONVERGENT B1 ;  /* 0x0000000000017941 */ /* 0x000fea0003800200 */
.L_x_1133:
[----:B------:R-:W-:Y:S05]  /*47b0*/  @!P4 BRA `(.L_x_1139) ;  /* 0xfffffff400bcc947 */ /* 0x000fea000383ffff */
[----:B------:R-:W-:Y:S05]  /*47c0*/  BSYNC B4 ;  /* 0x0000000000047941 */ /* 0x000fea0003800000 */
.L_x_1124:
[----:B------:R3:W4:Y:S02]  /*47d0*/  LDS R0, [R23+0x40] ;  /* 0x0000400017007984 */ /* 0x0007240000000800 */
.L_x_1123:
[----:B01----:R-:W-:Y:S05]  /*47e0*/  BSYNC B3 ;  /* 0x0000000000037941 */ /* 0x003fea0003800000 */
.L_x_1122:
[----:B------:R-:W-:-:S04]  /*47f0*/  IADD3 R15, PT, PT, R15, UR32, RZ ;  /* 0x000000200f0f7c10 */ /* 0x000fc8000fffe0ff */
[----:B----4-:R-:W-:-:S13]  /*4800*/  ISETP.GE.AND P0, PT, R15, R0, PT ;  /* 0x000000000f00720c */ /* 0x010fda0003f06270 */
[----:B------:R-:W-:Y:S05]  /*4810*/  @!P0 BRA `(.L_x_1140) ;  /* 0xfffffff400448947 */ /* 0x000fea000383ffff */
.L_x_1121:
        /* <DEDUP_REMOVED lines=14> */
.L_x_1120:
[----:B------:R-:W-:Y:S05]  /*4900*/  @P3 BRA `(.L_x_1142) ;  /* 0x0000000000cc3947 */ /* 0x000fea0003800000 */
[----:B------:R-:W4:Y:S01]  /*4910*/  LDC.64 R4, c[0x0][0x380] ;  /* 0x0000e000ff047b82 */ /* 0x000f220000000a00 */
[----:B------:R-:W-:-:S07]  /*4920*/  MOV R13, R12 ;  /* 0x0000000c000d7202 */ /* 0x000fce0000000f00 */
.L_x_1147:
        /* <DEDUP_REMOVED lines=17> */
[----:B------:R-:W5:Y:S04]  /*4a40*/  LD.E R14, desc[UR28][R14.64] ;  /* 0x0000001c0e0e7980 */ /* 0x000f68000c101900 */
[----:B------:R-:W5:Y:S01]  /*4a50*/  LD.E R17, desc[UR28][R16.64] ;  /* 0x0000001c10117980 */ /* 0x000f62000c101900 */
[----:B----4-:R-:W-:-:S04]  /*4a60*/  IMAD.WIDE R18, R13, 0x4, R4 ;  /* 0x000000040d127825 */ /* 0x010fc800078e0204 */
[----:B-----5:R-:W-:-:S05]  /*4a70*/  FADD R21, R14, -R17 ;  /* 0x800000110e157221 */ /* 0x020fca0000000000 */
[----:B------:R0:W-:Y:S02]  /*4a80*/  REDG.E.ADD.F32.FTZ.RN.STRONG.GPU desc[UR28][R18.64], R21 ;  /* 0x00000015120079a6 */ /* 0x0001e4000c12f31c */
.L_x_1144:
[----:B01----:R-:W-:Y:S05]  /*4a90*/  BSYNC.RECONVERGENT B1 ;  /* 0x0000000000017941 */ /* 0x003fea0003800200 */
.L_x_1143:
        /* <DEDUP_REMOVED lines=22> */
.L_x_1146:
[----:B------:R-:W-:Y:S05]  /*4c00*/  BSYNC.RECONVERGENT B1 ;  /* 0x0000000000017941 */ /* 0x000fea0003800200 */
.L_x_1145:
[----:B------:R-:W-:-:S05]  /*4c10*/  VIADD R13, R13, UR32 ;  /* 0x000000200d0d7c36 */ /* 0x000fca0008000000 */
[----:B------:R-:W-:-:S13]  /*4c20*/  ISETP.GE.AND P0, PT, R13, UR19, PT ;  /* 0x000000130d007c0c */ /* 0x000fda000bf06270 */
[----:B------:R-:W-:Y:S05]  /*4c30*/  @!P0 BRA `(.L_x_1147) ;  /* 0xfffffffc003c8947 */ /* 0x000fea000383ffff */
.L_x_1142:
[----:B------:R-:W-:Y:S05]  /*4c40*/  WARPSYNC.ALL ;  /* 0x0000000000007948 */ /* 0x000fea0003800000 */
[----:B------:R-:W-:Y:S06]  /*4c50*/  BAR.SYNC.DEFER_BLOCKING 0x0 ;  /* 0x0000000000007b1d */ /* 0x000fec0000010000 */
[----:B------:R-:W-:Y:S05]  /*4c60*/  BRA `(.L_x_1021) ;  /* 0x0000003000f87947 */ /* 0x000fea0003800000 */
.L_x_1020:
[----:B------:R-:W1:Y:S01]  /*4c70*/  LDCU UR16, c[0x0][0x3a0] ;  /* 0x00007400ff1077ac */ /* 0x000e620008000800 */
[----:B------:R-:W-:Y:S01]  /*4c80*/  MOV R13, UR34 ;  /* 0x00000022000d7c02 */ /* 0x000fe20008000f00 */
[----:B0-----:R-:W-:Y:S01]  /*4c90*/  IMAD.U32 R17, RZ, RZ, UR9 ;  /* 0x00000009ff117e24 */ /* 0x001fe2000f8e00ff */
[----:B------:R-:W-:Y:S01]  /*4ca0*/  MOV R21, UR35 ;  /* 0x0000002300157c02 */ /* 0x000fe20008000f00 */
[----:B------:R-:W-:Y:S01]  /*4cb0*/  IMAD.U32 R4, RZ, RZ, UR4 ;  /* 0x00000004ff047e24 */ /* 0x000fe2000f8e00ff */
[----:B------:R-:W-:Y:S01]  /*4cc0*/  MOV R19, UR11 ;  /* 0x0000000b00137c02 */ /* 0x000fe20008000f00 */
        /* <DEDUP_REMOVED lines=8> */
[----:B------:R-:W-:-:S02]  /*4d50*/  @!P2 IMAD.MOV.U32 R17, RZ, RZ, R13 ;  /* 0x000000ffff11a224 */ /* 0x000fc400078e000d */
[----:B------:R-:W-:Y:S01]  /*4d60*/  @!P2 IMAD.MOV.U32 R19, RZ, RZ, R21 ;  /* 0x000000ffff13a224 */ /* 0x000fe200078e0015 */
[----:B------:R0:W-:Y:S01]  /*4d70*/  @!P2 STS.64 [R23+0xbf60], R14 ;  /* 0x00bf600e1700a388 */ /* 0x0001e20000000a00 */
[----:B-1----:R-:W-:-:S03]  /*4d80*/  ISETP.GE.AND P3, PT, R12, UR16, PT ;  /* 0x000000100c007c0c */ /* 0x002fc6000bf66270 */
[----:B------:R0:W-:Y:S04]  /*4d90*/  @!P2 STS.128 [R23+0xbf40], R16 ;  /* 0x00bf40101700a388 */ /* 0x0001e80000000c00 */
[----:B------:R0:W-:Y:S01]  /*4da0*/  @!P2 STS.128 [R23+0xbf30], R8 ;  /* 0x00bf30081700a388 */ /* 0x0001e20000000c00 */
[----:B------:R-:W-:Y:S06]  /*4db0*/  BAR.SYNC.DEFER_BLOCKING 0x0 ;  /* 0x0000000000007b1d */ /* 0x000fec0000010000 */
[----:B------:R-:W-:Y:S05]  /*4dc0*/  @P3 BRA `(.L_x_1149) ;  /* 0x0000000400203947 */ /* 0x000fea0003800000 */
[----:B------:R-:W-:-:S07]  /*4dd0*/  MOV R0, R12 ;  /* 0x0000000c00007202 */ /* 0x000fce0000000f00 */
.L_x_1153:
[----:B0-----:R-:W0:Y:S01]  /*4de0*/  LDS R23, [R23+0x10] ;  /* 0x0000100017177984 */ /* 0x001e220000000800 */
[----:B------:R-:W-:Y:S01]  /*4df0*/  BSSY.RECONVERGENT B2, `(.L_x_1150) ;  /* 0x0000038000027945 */ /* 0x000fe20003800200 */
[----:B0-----:R-:W-:-:S13]  /*4e00*/  ISETP.NE.AND P0, PT, R0, R23, PT ;  /* 0x000000170000720c */ /* 0x001fda0003f05270 */
[----:B-1----:R-:W-:Y:S05]  /*4e10*/  @P0 BRA `(.L_x_1151) ;  /* 0x0000000000880947 */ /* 0x002fea0003800000 */
[----:B------:R-:W0:Y:S01]  /*4e20*/  S2UR UR17, SR_CgaCtaId ;  /* 0x00000000001179c3 */ /* 0x000e220000008800 */
[----:B------:R-:W-:Y:S01]  /*4e30*/  UMOV UR16, 0x400 ;  /* 0x0000040000107882 */ /* 0x000fe20000000000 */
[----:B------:R-:W-:Y:S01]  /*4e40*/  IMAD.MOV.U32 R13, RZ, RZ, -0x1 ;  /* 0xffffffffff0d7424 */ /* 0x000fe200078e00ff */
        /* <DEDUP_REMOVED lines=11> */
[----:B------:R-:W-:Y:S01]  /*4f00*/  HFMA2 R4, -RZ, RZ, 0, 5.9604644775390625e-08 ;  /* 0x00000001ff047431 */ /* 0x000fe200000001ff */
        /* <DEDUP_REMOVED lines=19> */
.L_x_1151:
[----:B------:R-:W0:Y:S01]  /*5040*/  S2UR UR17, SR_CgaCtaId ;  /* 0x00000000001179c3 */ /* 0x000e220000008800 */
[----:B------:R-:W-:Y:S02]  /*5050*/  UMOV UR16, 0x400 ;  /* 0x0000040000107882 */ /* 0x000fe40000000000 */
[----:B0-----:R-:W-:-:S06]  /*5060*/  ULEA UR16, UR17, UR16, 0x18 ;  /* 0x0000001011107291 */ /* 0x001fcc000f8ec0ff */
[----:B------:R-:W-:-:S05]  /*5070*/  IMAD.U32 R23, RZ, RZ, UR16 ;  /* 0x00000010ff177e24 */ /* 0x000fca000f8e00ff */
        /* <DEDUP_REMOVED lines=15> */
.L_x_1152:
[----:B------:R-:W-:Y:S05]  /*5170*/  BSYNC.RECONVERGENT B2 ;  /* 0x0000000000027941 */ /* 0x000fea0003800200 */
.L_x_1150:
        /* <DEDUP_REMOVED lines=8> */
[C---:B0-----:R-:W-:Y:S01]  /*5200*/  IMAD.WIDE R16, R0.reuse, 0x4, R16 ;  /* 0x0000000400107825 */ /* 0x041fe200078e0210 */
[----:B------:R-:W-:-:S04]  /*5210*/  IADD3 R0, PT, PT, R0, UR32, RZ ;  /* 0x0000002000007c10 */ /* 0x000fc8000fffe0ff */
[----:B------:R3:W-:Y:S01]  /*5220*/  ST.E desc[UR28][R16.64], RZ ;  /* 0x000000ff10007985 */ /* 0x0007e2000c10191c */
[----:B--2---:R-:W-:-:S13]  /*5230*/  ISETP.GE.AND P0, PT, R0, UR16, PT ;  /* 0x0000001000007c0c */ /* 0x004fda000bf06270 */
[----:B---3--:R-:W-:Y:S05]  /*5240*/  @!P0 BRA `(.L_x_1153) ;  /* 0xfffffff800e48947 */ /* 0x008fea000383ffff */
.L_x_1149:
[----:B------:R-:W-:Y:S05]  /*5250*/  BSYNC.RECONVERGENT B1 ;  /* 0x0000000000017941 */ /* 0x000fea0003800200 */
.L_x_1148:
[----:B------:R-:W-:Y:S04]  /*5260*/  BSSY.RECONVERGENT B1, `(.L_x_1154) ;  /* 0x0000008000017945 */ /* 0x000fe80003800200 */
[----:B------:R-:W-:Y:S05]  /*5270*/  @P2 BRA `(.L_x_1155) ;  /* 0x0000000000182947 */ /* 0x000fea0003800000 */
[----:B------:R-:W-:Y:S04]  /*5280*/  LDS R13, [R23+0x10] ;  /* 0x00001000170d7984 */ /* 0x000fe80000000800 */
[----:B0-----:R-:W0:Y:S02]  /*5290*/  LDS.64 R4, [R23+0x18] ;  /* 0x0000180017047984 */ /* 0x001e240000000a00 */
[----:B0-----:R-:W-:-:S06]  /*52a0*/  IMAD.WIDE R4, R13, 0x4, R4 ;  /* 0x000000040d047825 */ /* 0x001fcc00078e0204 */
[----:B------:R-:W2:Y:S04]  /*52b0*/  LD.E R4, desc[UR28][R4.64] ;  /* 0x0000001c04047980 */ /* 0x000ea8000c101900 */
[----:B------:R3:W-:Y:S04]  /*52c0*/  STS.U8 [R23+0xbf6c], RZ ;  /* 0x00bf6cff17007388 */ /* 0x0007e80000000000 */
[----:B--2---:R3:W-:Y:S02]  /*52d0*/  STS [R23+0xbf68], R4 ;  /* 0x00bf680417007388 */ /* 0x0047e40000000800 */
.L_x_1155:
[----:B------:R-:W-:Y:S05]  /*52e0*/  BSYNC.RECONVERGENT B1 ;  /* 0x0000000000017941 */ /* 0x000fea0003800200 */
.L_x_1154:
[----:B------:R-:W-:Y:S06]  /*52f0*/  BAR.SYNC.DEFER_BLOCKING 0x0 ;  /* 0x0000000000007b1d */ /* 0x000fec0000010000 */
[----:B------:R-:W2:Y:S02]  /*5300*/  LDS.U8 R0, [R23+0xbf6c] ;  /* 0x00bf6c0017007984 */ /* 0x000ea40000000000 */
[----:B--2---:R-:W-:-:S13]  /*5310*/  ISETP.NE.AND P0, PT, R0, RZ, PT ;  /* 0x000000ff0000720c */ /* 0x004fda0003f05270 */
[----:B------:R-:W-:Y:S05]  /*5320*/  @P0 BRA `(.L_x_1156) ;  /* 0x0000000c009c0947 */ /* 0x000fea0003800000 */
.L_x_1186:
[----:B------:R-:W2:Y:S08]  /*5330*/  S2UR UR17, SR_CgaCtaId ;  /* 0x00000000001179c3 */ /* 0x000eb00000008800 */
[----:B------:R-:W-:Y:S01]  /*5340*/  BAR.SYNC.DEFER_BLOCKING 0x0 ;  /* 0x0000000000007b1d */ /* 0x000fe20000010000 */
[----:B------:R-:W-:Y:S01]  /*5350*/  ISETP.GE.AND P0, PT, R12, UR15, PT ;  /* 0x0000000f0c007c0c */ /* 0x000fe2000bf06270 */
[----:B------:R-:W-:-:S04]  /*5360*/  IMAD.MOV.U32 R0, RZ, RZ, 0x1 ;  /* 0x00000001ff007424 */ /* 0x000fc800078e00ff */
[----:B------:R-:W-:Y:S02]  /*5370*/  UMOV UR16, 0x400 ;  /* 0x0000040000107882 */ /* 0x000fe40000000000 */
[----:B--2---:R-:W-:-:S06]  /*5380*/  ULEA UR16, UR17, UR16, 0x18 ;  /* 0x0000001011107291 */ /* 0x004fcc000f8ec0ff */
[----:B0--3--:R-:W-:-:S05]  /*5390*/  IMAD.U32 R4, RZ, RZ, UR16 ;  /* 0x00000010ff047e24 */ /* 0x009fca000f8e00ff */
[----:B------:R0:W-:Y:S01]  /*53a0*/  STS.U8 [R4+0xbf6c], R0 ;  /* 0x00bf6c0004007388 */ /* 0x0001e20000000000 */
[----:B------:R-:W-:Y:S06]  /*53b0*/  BAR.SYNC.DEFER_BLOCKING 0x0 ;  /* 0x0000000000007b1d */ /* 0x000fec0000010000 */
[----:B------:R-:W-:Y:S05]  /*53c0*/  @P0 BRA `(.L_x_1157) ;  /* 0x0000000800380947 */ /* 0x000fea0003800000 */
[----:B0-----:R-:W-:-:S07]  /*53d0*/  MOV R0, R12 ;  /* 0x0000000c00007202 */ /* 0x001fce0000000f00 */
.L_x_1175:
[----:B0123--:R-:W0:Y:S01]  /*53e0*/  LDC.64 R14, c[0x0][0x390] ;  /* 0x0000e400ff0e7b82 */ /* 0x00fe220000000a00 */
[----:B------:R-:W2:Y:S01]  /*53f0*/  LDS.64 R16, [R4+0xbf50] ;  /* 0x00bf500004107984 */ /* 0x000ea20000000a00 */
        /* <DEDUP_REMOVED lines=8> */
[----:B-1----:R-:W0:Y:S02]  /*5480*/  LDC.64 R20, c[0x0][0x398] ;  /* 0x0000e600ff147b82 */ /* 0x002e240000000a00 */
[----:B0-----:R-:W-:-:S05]  /*5490*/  IMAD.WIDE R20, R0, 0x4, R20 ;  /* 0x0000000400147825 */ /* 0x001fca00078e0214 */
[----:B------:R-:W2:Y:S01]  /*54a0*/  LDG.E.CONSTANT R5, desc[UR28][R20.64] ;  /* 0x0000001c14057981 */ /* 0x000ea2000c1e9900 */
[----:B------:R-:W0:Y:S01]  /*54b0*/  S2UR UR17, SR_CgaCtaId ;  /* 0x00000000001179c3 */ /* 0x000e220000008800 */
[----:B------:R-:W-:Y:S02]  /*54c0*/  UMOV UR16, 0x400 ;  /* 0x0000040000107882 */ /* 0x000fe40000000000 */
[----:B0-----:R-:W-:-:S06]  /*54d0*/  ULEA UR16, UR17, UR16, 0x18 ;  /* 0x0000001011107291 */ /* 0x001fcc000f8ec0ff */
[----:B------:R-:W-:-:S05]  /*54e0*/  IMAD.U32 R4, RZ, RZ, UR16 ;  /* 0x00000010ff047e24 */ /* 0x000fca000f8e00ff */
[----:B------:R-:W0:Y:S04]  /*54f0*/  LDS.64 R14, [R4+0x18] ;  /* 0x00001800040e7984 */ /* 0x000e280000000a00 */
[----:B------:R-:W1:Y:S01]  /*5500*/  LDS.64 R16, [R4+0xbf48] ;  /* 0x00bf480004107984 */ /* 0x000e620000000a00 */
[----:B0-----:R-:W-:-:S04]  /*5510*/  IMAD.WIDE R22, R13, 0x4, R14 ;  /* 0x000000040d167825 */ /* 0x001fc800078e020e */
[--C-:B-1----:R-:W-:Y:S02]  /*5520*/  IMAD.WIDE R18, R13, 0x4, R16.reuse ;  /* 0x000000040d127825 */ /* 0x102fe400078e0210 */
[----:B------:R-:W3:Y:S04]  /*5530*/  LD.E R22, desc[UR28][R22.64] ;  /* 0x0000001c16167980 */ /* 0x000ee8000c101900 */
[----:B------:R-:W4:Y:S01]  /*5540*/  LD.E R18, desc[UR28][R18.64] ;  /* 0x0000001c12127980 */ /* 0x000f22000c101900 */
[----:B--2---:R-:W-:-:S04]  /*5550*/  IMAD.WIDE R16, R5, 0x4, R16 ;  /* 0x0000000405107825 */ /* 0x004fc800078e0210 */
[----:B------:R-:W-:Y:S02]  /*5560*/  IMAD.WIDE R20, R5, 0x4, R14 ;  /* 0x0000000405147825 */ /* 0x000fe400078e020e */
[----:B------:R-:W4:Y:S04]  /*5570*/  LD.E R17, desc[UR28][R16.64] ;  /* 0x0000001c10117980 */ /* 0x000f28000c101900 */
[----:B------:R-:W2:Y:S01]  /*5580*/  LD.E R14, desc[UR28][R20.64] ;  /* 0x0000001c140e7980 */ /* 0x000ea2000c101900 */
[----:B---3--:R-:W-:-:S04]  /*5590*/  LOP3.LUT R15, RZ, R22, RZ, 0x33, !PT ;  /* 0x00000016ff0f7212 */ /* 0x008fc800078e33ff */
[----:B----4-:R-:W-:-:S05]  /*55a0*/  IADD3 R15, PT, PT, R15, R18, -R17 ;  /* 0x000000120f0f7210 */ /* 0x010fca0007ffe811 */
[----:B--2---:R-:W-:-:S05]  /*55b0*/  IMAD.IADD R14, R14, 0x1, R15 ;  /* 0x000000010e0e7824 */ /* 0x004fca00078e020f */
        /* <DEDUP_REMOVED lines=13> */
.L_x_1164:
[----:B------:R-:W0:Y:S02]  /*5690*/  LDS.64 R16, [R13] ;  /* 0x000000000d107984 */ /* 0x000e240000000a00 */
[----:B0-----:R-:W-:-:S05]  /*56a0*/  IADD3 R18, P0, PT, R20, R16, RZ ;  /* 0x0000001014127210 */ /* 0x001fca0007f1e0ff */
[----:B------:R-:W-:-:S07]  /*56b0*/  IMAD.X R19, R21, 0x1, R17, P0 ;  /* 0x0000000115137824 */ /* 0x000fce00000e0611 */
[----:B------:R-:W0:Y:S02]  /*56c0*/  ATOMS.CAST.SPIN.64 P0, [R13], R16, R18 ;  /* 0x000000100d00758d */ /* 0x000e240001800412 */
[----:B0-----:R-:W-:Y:S05]  /*56d0*/  @!P0 BRA `(.L_x_1164) ;  /* 0xfffffffc00ec8947 */ /* 0x001fea000383ffff */
[----:B------:R-:W-:Y:S05]  /*56e0*/  BRA `(.L_x_1162) ;  /* 0x0000000000107947 */ /* 0x000fea0003800000 */
.L_x_1163:
[----:B------:R-:W2:Y:S02]  /*56f0*/  LD.E.64 R16, desc[UR28][R18.64] ;  /* 0x0000001c12107980 */ /* 0x000ea4000c101b00 */
[----:B--2---:R-:W-:-:S05]  /*5700*/  IADD3 R16, P0, PT, R20, R16, RZ ;  /* 0x0000001014107210 */ /* 0x004fca0007f1e0ff */
[----:B------:R-:W-:-:S05]  /*5710*/  IMAD.X R17, R21, 0x1, R17, P0 ;  /* 0x0000000115117824 */ /* 0x000fca00000e0611 */
[----:B------:R0:W-:Y:S03]  /*5720*/  ST.E.64 desc[UR28][R18.64], R16 ;  /* 0x0000001012007985 */ /* 0x0001e6000c101b1c */
.L_x_1162:
[----:B------:R-:W-:Y:S05]  /*5730*/  BSYNC.RECONVERGENT B2 ;  /* 0x0000000000027941 */ /* 0x000fea0003800200 */
.L_x_1161:
[----:B0-----:R-:W0:Y:S01]  /*5740*/  LDS.64 R16, [R4+0xbf40] ;  /* 0x00bf400004107984 */ /* 0x001e220000000a00 */
[----:B------:R-:W-:Y:S02]  /*5750*/  HFMA2 R13, -RZ, RZ, 0, 5.9604644775390625e-08 ;  /* 0x00000001ff0d7431 */ /* 0x000fe400000001ff */
        /* <DEDUP_REMOVED lines=17> */
.L_x_1166:
[----:B------:R-:W-:Y:S05]  /*5870*/  BSYNC.RECONVERGENT B2 ;  /* 0x0000000000027941 */ /* 0x000fea0003800200 */
.L_x_1165:
[----:B------:R-:W-:Y:S05]  /*5880*/  BRA `(.L_x_1159) ;  /* 0x0000000000f87947 */ /* 0x000fea0003800000 */
.L_x_1160:
[----:B------:R0:W1:Y:S01]  /*5890*/  LDS.64 R16, [R4+0xbf28] ;  /* 0x00bf280004107984 */ /* 0x0000620000000a00 */
[----:B------:R-:W-:-:S13]  /*58a0*/  ISETP.NE.AND P0, PT, R14, RZ, PT ;  /* 0x000000ff0e00720c */ /* 0x000fda0003f05270 */
[----:B0-----:R-:W-:Y:S05]  /*58b0*/  @P0 BRA `(.L_x_1167) ;  /* 0x0000000000880947 */ /* 0x001fea0003800000 */
[----:B-1----:R-:W-:-:S04]  /*58c0*/  IMAD.WIDE R16, R5, 0x4, R16 ;  /* 0x0000000405107825 */ /* 0x002fc800078e0210 */
[----:B------:R-:W-:-:S05]  /*58d0*/  IMAD.MOV.U32 R15, RZ, RZ, -0x1 ;  /* 0xffffffffff0f7424 */ /* 0x000fca00078e00ff */
        /* <DEDUP_REMOVED lines=14> */
.L_x_1172:
[----:B------:R-:W0:Y:S02]  /*59c0*/  LDS.64 R16, [R13] ;  /* 0x000000000d107984 */ /* 0x000e240000000a00 */
[----:B0-----:R-:W-:-:S05]  /*59d0*/  IADD3 R18, P0, PT, R14, R16, RZ ;  /* 0x000000100e127210 */ /* 0x001fca0007f1e0ff */
[----:B------:R-:W-:-:S07]  /*59e0*/  IMAD.X R19, R15, 0x1, R17, P0 ;  /* 0x000000010f137824 */ /* 0x000fce00000e0611 */
[----:B------:R-:W0:Y:S02]  /*59f0*/  ATOMS.CAST.SPIN.64 P0, [R13], R16, R18 ;  /* 0x000000100d00758d */ /* 0x000e240001800412 */
[----:B0-----:R-:W-:Y:S05]  /*5a00*/  @!P0 BRA `(.L_x_1172) ;  /* 0xfffffffc00ec8947 */ /* 0x001fea000383ffff */
[----:B------:R-:W-:Y:S05]  /*5a10*/  BRA `(.L_x_1170) ;  /* 0x0000000000107947 */ /* 0x000fea0003800000 */
.L_x_1171:
[----:B------:R-:W2:Y:S02]  /*5a20*/  LD.E.64 R16, desc[UR28][R18.64] ;  /* 0x0000001c12107980 */ /* 0x000ea4000c101b00 */
[----:B--2---:R-:W-:-:S05]  /*5a30*/  IADD3 R14, P0, PT, R14, R16, RZ ;  /* 0x000000100e0e7210 */ /* 0x004fca0007f1e0ff */
[----:B------:R-:W-:-:S05]  /*5a40*/  IMAD.X R15, R15, 0x1, R17, P0 ;  /* 0x000000010f0f7824 */ /* 0x000fca00000e0611 */
[----:B------:R0:W-:Y:S03]  /*5a50*/  ST.E.64 desc[UR28][R18.64], R14 ;  /* 0x0000000e12007985 */ /* 0x0001e6000c101b1c */
.L_x_1170:
[----:B------:R-:W-:Y:S05]  /*5a60*/  BSYNC.RECONVERGENT B2 ;  /* 0x0000000000027941 */ /* 0x000fea0003800200 */
.L_x_1169:
[----:B0-----:R-:W0:Y:S01]  /*5a70*/  LDS.64 R14, [R4+0xbf58] ;  /* 0x00bf5800040e7984 */ /* 0x001e220000000a00 */
[----:B------:R-:W-:-:S03]  /*5a80*/  HFMA2 R13, -RZ, RZ, 0, 5.9604644775390625e-08 ;  /* 0x00000001ff0d7431 */ /* 0x000fc600000001ff */
[----:B------:R2:W-:Y:S01]  /*5a90*/  STS.U8 [R4+0xbf6c], RZ ;  /* 0x00bf6cff04007388 */ /* 0x0005e20000000000 */
[----:B0-----:R-:W-:-:S05]  /*5aa0*/  IMAD.WIDE R14, R5, 0x4, R14 ;  /* 0x00000004050e7825 */ /* 0x001fca00078e020e */
[----:B------:R2:W-:Y:S01]  /*5ab0*/  ST.E desc[UR28][R14.64], R13 ;  /* 0x0000000d0e007985 */ /* 0x0005e2000c10191c */
[----:B------:R-:W-:Y:S05]  /*5ac0*/  BRA `(.L_x_1159) ;  /* 0x0000000000687947 */ /* 0x000fea0003800000 */
.L_x_1168:
[----:B------:R0:W2:Y:S02]  /*5ad0*/  LDS.64 R16, [R4+0xbf28] ;  /* 0x00bf280004107984 */ /* 0x0000a40000000a00 */
.L_x_1167:
        /* <DEDUP_REMOVED lines=15> */
.L_x_1174:
[----:B------:R-:W1:Y:S02]  /*5bd0*/  LDS.64 R16, [R5] ;  /* 0x0000000005107984 */ /* 0x000e640000000a00 */
[----:B-1----:R-:W-:-:S05]  /*5be0*/  IADD3 R18, P0, PT, R14, R16, RZ ;  /* 0x000000100e127210 */ /* 0x002fca0007f1e0ff */
[----:B------:R-:W-:-:S07]  /*5bf0*/  IMAD.X R19, R15, 0x1, R17, P0 ;  /* 0x000000010f137824 */ /* 0x000fce00000e0611 */
[----:B------:R-:W1:Y:S02]  /*5c00*/  ATOMS.CAST.SPIN.64 P0, [R5], R16, R18 ;  /* 0x000000100500758d */ /* 0x000e640001800412 */
[----:B-1----:R-:W-:Y:S05]  /*5c10*/  @!P0 BRA `(.L_x_1174) ;  /* 0xfffffffc00ec8947 */ /* 0x002fea000383ffff */
[----:B------:R-:W-:Y:S05]  /*5c20*/  BRA `(.L_x_1159) ;  /* 0x0000000000107947 */ /* 0x000fea0003800000 */
.L_x_1173:
[----:B------:R-:W2:Y:S02]  /*5c30*/  LD.E.64 R16, desc[UR28][R18.64] ;  /* 0x0000001c12107980 */ /* 0x000ea4000c101b00 */
[----:B--2---:R-:W-:-:S04]  /*5c40*/  IADD3 R14, P0, PT, R14, R16, RZ ;  /* 0x000000100e0e7210 */ /* 0x004fc80007f1e0ff */
[----:B------:R-:W-:-:S05]  /*5c50*/  IADD3.X R15, PT, PT, R15, R17, RZ, P0, !PT ;  /* 0x000000110f0f7210 */ /* 0x000fca00007fe4ff */
[----:B------:R3:W-:Y:S04]  /*5c60*/  ST.E.64 desc[UR28][R18.64], R14 ;  /* 0x0000000e12007985 */ /* 0x0007e8000c101b1c */
.L_x_1159:
[----:B------:R-:W-:Y:S05]  /*5c70*/  BSYNC.RECONVERGENT B1 ;  /* 0x0000000000017941 */ /* 0x000fea0003800200 */
.L_x_1158:
[----:B------:R-:W-:-:S05]  /*5c80*/  VIADD R0, R0, UR32 ;  /* 0x0000002000007c36 */ /* 0x000fca0008000000 */
[----:B------:R-:W-:-:S13]  /*5c90*/  ISETP.GE.AND P0, PT, R0, UR15, PT ;  /* 0x0000000f00007c0c */ /* 0x000fda000bf06270 */
[----:B------:R-:W-:Y:S05]  /*5ca0*/  @!P0 BRA `(.L_x_1175) ;  /* 0xfffffff400cc8947 */ /* 0x000fea000383ffff */
.L_x_1157:
[----:B------:R-:W-:Y:S05]  /*5cb0*/  WARPSYNC.ALL ;  /* 0x0000000000007948 */ /* 0x000fea0003800000 */
[----:B------:R-:W-:Y:S06]  /*5cc0*/  BAR.SYNC.DEFER_BLOCKING 0x0 ;  /* 0x0000000000007b1d */ /* 0x000fec0000010000 */
[----:B------:R-:W-:Y:S04]  /*5cd0*/  BSSY.RECONVERGENT B1, `(.L_x_1176) ;  /* 0x0000022000017945 */ /* 0x000fe80003800200 */
[----:B------:R-:W-:Y:S05]  /*5ce0*/  @P3 BRA `(.L_x_1177) ;  /* 0x0000000000803947 */ /* 0x000fea0003800000 */
[----:B------:R-:W4:Y:S01]  /*5cf0*/  S2UR UR17, SR_CgaCtaId ;  /* 0x00000000001179c3 */ /* 0x000f220000008800 */
[----:B------:R-:W-:Y:S01]  /*5d00*/  UMOV UR16, 0x400 ;  /* 0x0000040000107882 */ /* 0x000fe20000000000 */
[----:B0-----:R-:W-:Y:S01]  /*5d10*/  IMAD.MOV.U32 R0, RZ, RZ, R12 ;  /* 0x000000ffff007224 */ /* 0x001fe200078e000c */
[----:B----4-:R-:W-:-:S09]  /*5d20*/  ULEA UR16, UR17, UR16, 0x18 ;  /* 0x0000001011107291 */ /* 0x010fd2000f8ec0ff */
[----:B-12---:R-:W0:Y:S03]  /*5d30*/  LDS.64 R4, [UR16+0xbf50] ;  /* 0x00bf5010ff047984 */ /* 0x006e260008000a00 */
.L_x_1180:
        /* <DEDUP_REMOVED lines=15> */
[----:B------:R-:W-:Y:S01]  /*5e30*/  IMAD.MOV.U32 R21, RZ, RZ, 0x1 ;  /* 0x00000001ff157424 */ /* 0x000fe200078e00ff */
[----:B--2---:R-:W-:-:S05]  /*5e40*/  IADD3 R13, PT, PT, -R14, R5, RZ ;  /* 0x000000050e0d7210 */ /* 0x004fca0007ffe1ff */
[----:B------:R-:W-:Y:S04]  /*5e50*/  ST.E desc[UR28][R16.64], R13 ;  /* 0x0000000d10007985 */ /* 0x000fe8000c10191c */
[----:B------:R-:W0:Y:S02]  /*5e60*/  LDS.64 R4, [UR16+0xbf60] ;  /* 0x00bf6010ff047984 */ /* 0x000e240008000a00 */
[----:B0-----:R-:W-:-:S05]  /*5e70*/  IMAD.WIDE R18, R0, 0x4, R4 ;  /* 0x0000000400127825 */ /* 0x001fca00078e0204 */
[----:B------:R0:W-:Y:S04]  /*5e80*/  ST.E desc[UR28][R18.64], R21 ;  /* 0x0000001512007985 */ /* 0x0001e8000c10191c */
[----:B------:R-:W1:Y:S02]  /*5e90*/  LDS.64 R4, [UR16+0xbf50] ;  /* 0x00bf5010ff047984 */ /* 0x000e640008000a00 */
.L_x_1179:
[----:B------:R-:W-:Y:S05]  /*5ea0*/  BSYNC.RECONVERGENT B2 ;  /* 0x0000000000027941 */ /* 0x000fea0003800200 */
.L_x_1178:
[----:B------:R-:W2:Y:S01]  /*5eb0*/  LDCU UR16, c[0x0][0x3a0] ;  /* 0x00007400ff1077ac */ /* 0x000ea20008000800 */
[----:B------:R-:W-:-:S05]  /*5ec0*/  VIADD R0, R0, UR32 ;  /* 0x0000002000007c36 */ /* 0x000fca0008000000 */
[----:B--2---:R-:W-:-:S13]  /*5ed0*/  ISETP.GE.AND P0, PT, R0, UR16, PT ;  /* 0x0000001000007c0c */ /* 0x004fda000bf06270 */
[----:B------:R-:W-:Y:S05]  /*5ee0*/  @!P0 BRA `(.L_x_1180) ;  /* 0xfffffffc00948947 */ /* 0x000fea000383ffff */
.L_x_1177:
[----:B------:R-:W-:Y:S05]  /*5ef0*/  BSYNC.RECONVERGENT B1 ;  /* 0x0000000000017941 */ /* 0x000fea0003800200 */
.L_x_1176:
[----:B------:R-:W-:Y:S06]  /*5f00*/  BAR.SYNC.DEFER_BLOCKING 0x0 ;  /* 0x0000000000007b1d */ /* 0x000fec0000010000 */
[----:B------:R-:W4:Y:S01]  /*5f10*/  LDCU UR18, c[0x0][0x3a0] ;  /* 0x00007400ff1277ac */ /* 0x000f220008000800 */
[----:B------:R-:W-:Y:S04]  /*5f20*/  BSSY.RECONVERGENT B1, `(.L_x_1181) ;  /* 0x000001b000017945 */ /* 0x000fe80003800200 */
[----:B------:R-:W-:Y:S05]  /*5f30*/  @P3 BRA `(.L_x_1182) ;  /* 0x0000000000643947 */ /* 0x000fea0003800000 */
[----:B------:R-:W5:Y:S01]  /*5f40*/  S2UR UR17, SR_CgaCtaId ;  /* 0x00000000001179c3 */ /* 0x000f620000008800 */
[----:B------:R-:W-:Y:S01]  /*5f50*/  UMOV UR16, 0x400 ;  /* 0x0000040000107882 */ /* 0x000fe20000000000 */
[----:B-12---:R-:W-:Y:S01]  /*5f60*/  MOV R13, R12 ;  /* 0x0000000c000d7202 */ /* 0x006fe20000000f00 */
[----:B-----5:R-:W-:-:S09]  /*5f70*/  ULEA UR16, UR17, UR16, 0x18 ;  /* 0x0000001011107291 */ /* 0x020fd2000f8ec0ff */
[----:B0-----:R-:W0:Y:S03]  /*5f80*/  LDS.64 R4, [UR16+0xbf58] ;  /* 0x00bf5810ff047984 */ /* 0x001e260008000a00 */
.L_x_1185:
        /* <DEDUP_REMOVED lines=16> */
.L_x_1184:
[----:B----4-:R-:W-:Y:S05]  /*6090*/  BSYNC.RECONVERGENT B2 ;  /* 0x0000000000027941 */ /* 0x010fea0003800200 */
.L_x_1183:
[----:B------:R-:W-:-:S05]  /*60a0*/  VIADD R13, R13, UR32 ;  /* 0x000000200d0d7c36 */ /* 0x000fca0008000000 */
[----:B------:R-:W-:-:S13]  /*60b0*/  ISETP.GE.AND P0, PT, R13, UR18, PT ;  /* 0x000000120d007c0c */ /* 0x000fda000bf06270 */
[----:B------:R-:W-:Y:S05]  /*60c0*/  @!P0 BRA `(.L_x_1185) ;  /* 0xfffffffc00b08947 */ /* 0x000fea000383ffff */
.L_x_1182:
[----:B----4-:R-:W-:Y:S05]  /*60d0*/  BSYNC.RECONVERGENT B1 ;  /* 0x0000000000017941 */ /* 0x010fea0003800200 */
.L_x_1181:
[----:B------:R-:W4:Y:S08]  /*60e0*/  S2UR UR17, SR_CgaCtaId ;  /* 0x00000000001179c3 */ /* 0x000f300000008800 */
[----:B------:R-:W-:Y:S06]  /*60f0*/  BAR.SYNC.DEFER_BLOCKING 0x0 ;  /* 0x0000000000007b1d */ /* 0x000fec0000010000 */
[----:B------:R-:W-:-:S02]  /*6100*/  UMOV UR16, 0x400 ;  /* 0x0000040000107882 */ /* 0x000fc40000000000 */
[----:B----4-:R-:W-:-:S06]  /*6110*/  ULEA UR16, UR17, UR16, 0x18 ;  /* 0x0000001011107291 */ /* 0x010fcc000f8ec0ff */
[----:B------:R-:W-:-:S05]  /*6120*/  MOV R23, UR16 ;  /* 0x0000001000177c02 */ /* 0x000fca0008000f00 */
[----:B0-----:R-:W0:Y:S04]  /*6130*/  LDS R0, [R23+0xbf68] ;  /* 0x00bf680017007984 */ /* 0x001e280000000800 */
[----:B-12---:R-:W1:Y:S01]  /*6140*/  LDS.U8 R4, [R23+0xbf6c] ;  /* 0x00bf6c0017047984 */ /* 0x006e620000000000 */
[----:B0-----:R-:W-:-:S13]  /*6150*/  ISETP.EQ.OR P0, PT, R0, 0x7fffffff, P2 ;  /* 0x7fffffff0000780c */ /* 0x001fda0001702670 */
[----:B------:R-:W-:-:S05]  /*6160*/  @!P0 VIADD R0, R0, 0x1 ;  /* 0x0000000100008836 */ /* 0x000fca0000000000 */
[----:B------:R2:W-:Y:S01]  /*6170*/  @!P0 STS [R23+0xbf68], R0 ;  /* 0x00bf680017008388 */ /* 0x0005e20000000800 */
[----:B-1----:R-:W-:-:S13]  /*6180*/  ISETP.NE.AND P0, PT, R4, RZ, PT ;  /* 0x000000ff0400720c */ /* 0x002fda0003f05270 */
[----:B--2---:R-:W-:Y:S05]  /*6190*/  @!P0 BRA `(.L_x_1186) ;  /* 0xfffffff000648947 */ /* 0x004fea000383ffff */
.L_x_1156:
[----:B------:R-:W-:Y:S06]  /*61a0*/  BAR.SYNC.DEFER_BLOCKING 0x0 ;  /* 0x0000000000007b1d */ /* 0x000fec0000010000 */
[----:B------:R-:W-:Y:S04]  /*61b0*/  BSSY.RECONVERGENT B1, `(.L_x_1187) ;  /* 0x000002d000017945 */ /* 0x000fe80003800200 */
[----:B------:R-:W-:Y:S05]  /*61c0*/  @P3 BRA `(.L_x_1188) ;  /* 0x0000000000ac3947 */ /* 0x000fea0003800000 */
[----:B------:R-:W-:-:S07]  /*61d0*/  IMAD.MOV.U32 R0, RZ, RZ, R12 ;  /* 0x000000ffff007224 */ /* 0x000fce00078e000c */
.L_x_1194:
[----:B0--3--:R-:W0:Y:S01]  /*61e0*/  LDS R23, [R23+0x10] ;  /* 0x0000100017177984 */ /* 0x009e220000000800 */
[----:B------:R-:W-:Y:S04]  /*61f0*/  BSSY.RECONVERGENT B2, `(.L_x_1189) ;  /* 0x0000021000027945 */ /* 0x000fe80003800200 */
[----:B------:R-:W-:Y:S01]  /*6200*/  BSSY.RELIABLE B3, `(.L_x_1190) ;  /* 0x0000016000037945 */ /* 0x000fe20003800100 */
[----:B0-----:R-:W-:-:S13]  /*6210*/  ISETP.NE.AND P0, PT, R0, R23, PT ;  /* 0x000000170000720c */ /* 0x001fda0003f05270 */
[----:B------:R-:W-:Y:S05]  /*6220*/  @!P0 BRA `(.L_x_1191) ;  /* 0x0000000000248947 */ /* 0x000fea0003800000 */
[----:B------:R-:W0:Y:S01]  /*6230*/  S2UR UR17, SR_CgaCtaId ;  /* 0x00000000001179c3 */ /* 0x000e220000008800 */
[----:B------:R-:W-:Y:S02]  /*6240*/  UMOV UR16, 0x400 ;  /* 0x0000040000107882 */ /* 0x000fe40000000000 */
[----:B0-----:R-:W-:-:S06]  /*6250*/  ULEA UR16, UR17, UR16, 0x18 ;  /* 0x0000001011107291 */ /* 0x001fcc000f8ec0ff */
[----:B------:R-:W-:-:S05]  /*6260*/  MOV R23, UR16 ;  /* 0x0000001000177c02 */ /* 0x000fca0008000f00 */
[----:B------:R-:W0:Y:S02]  /*6270*/  LDS.64 R4, [R23+0xbf40] ;  /* 0x00bf400017047984 */ /* 0x000e240000000a00 */
[----:B0-----:R-:W-:-:S06]  /*6280*/  IMAD.WIDE R4, R0, 0x4, R4 ;  /* 0x0000000400047825 */ /* 0x001fcc00078e0204 */
[----:B------:R-:W2:Y:S02]  /*6290*/  LD.E R4, desc[UR28][R4.64] ;  /* 0x0000001c04047980 */ /* 0x000ea4000c101900 */
[----:B--2---:R-:W-:-:S13]  /*62a0*/  ISETP.NE.AND P0, PT, R4, RZ, PT ;  /* 0x000000ff0400720c */ /* 0x004fda0003f05270 */
[----:B------:R-:W-:Y:S05]  /*62b0*/  @!P0 BRA `(.L_x_1192) ;  /* 0x0000000000288947 */ /* 0x000fea0003800000 */
.L_x_1191:
        /* <DEDUP_REMOVED lines=10> */
.L_x_1192:
[----:B------:R-:W-:Y:S05]  /*6360*/  BSYNC.RELIABLE B3 ;  /* 0x0000000000037941 */ /* 0x000fea0003800100 */
.L_x_1190:
[----:B------:R-:W0:Y:S04]  /*6370*/  LDS.64 R4, [R23+0x20] ;  /* 0x0000200017047984 */ /* 0x000e280000000a00 */
[----:B------:R-:W2:Y:S01]  /*6380*/  LDS.64 R14, [R23+0xbf30] ;  /* 0x00bf3000170e7984 */ /* 0x000ea20000000a00 */
[----:B0-----:R-:W-:-:S04]  /*6390*/  IMAD.WIDE R4, R0, 0x8, R4 ;  /* 0x0000000800047825 */ /* 0x001fc800078e0204 */
[----:B--2---:R-:W-:Y:S02]  /*63a0*/  IMAD.WIDE R14, R0, 0x8, R14 ;  /* 0x00000008000e7825 */ /* 0x004fe400078e020e */
[----:B------:R-:W2:Y:S04]  /*63b0*/  LD.E.64 R4, desc[UR28][R4.64] ;  /* 0x0000001c04047980 */ /* 0x000ea8000c101b00 */
[----:B------:R-:W2:Y:S02]  /*63c0*/  LD.E.64 R16, desc[UR28][R14.64] ;  /* 0x0000001c0e107980 */ /* 0x000ea4000c101b00 */
[----:B--2---:R-:W-:-:S05]  /*63d0*/  IADD3 R16, P0, PT, R4, R16, RZ ;  /* 0x0000001004107210 */ /* 0x004fca0007f1e0ff */
[----:B------:R-:W-:-:S05]  /*63e0*/  IMAD.X R17, R5, 0x1, R17, P0 ;  /* 0x0000000105117824 */ /* 0x000fca00000e0611 */
[----:B------:R0:W-:Y:S03]  /*63f0*/  ST.E.64 desc[UR28][R14.64], R16 ;  /* 0x000000100e007985 */ /* 0x0001e6000c101b1c */
.L_x_1193:
[----:B------:R-:W-:Y:S05]  /*6400*/  BSYNC.RECONVERGENT B2 ;  /* 0x0000000000027941 */ /* 0x000fea0003800200 */
.L_x_1189:
[----:B------:R-:W2:Y:S01]  /*6410*/  LDS.64 R4, [R23+0xbf58] ;  /* 0x00bf580017047984 */ /* 0x000ea20000000a00 */
[----:B------:R-:W3:Y:S01]  /*6420*/  LDCU UR16, c[0x0][0x3a0] ;  /* 0x00007400ff1077ac */ /* 0x000ee20008000800 */
[C---:B--2---:R-:W-:Y:S01]  /*6430*/  IMAD.WIDE R4, R0.reuse, 0x4, R4 ;  /* 0x0000000400047825 */ /* 0x044fe200078e0204 */
[----:B------:R-:W-:-:S04]  /*6440*/  IADD3 R0, PT, PT, R0, UR32, RZ ;  /* 0x0000002000007c10 */ /* 0x000fc8000fffe0ff */
[----:B------:R2:W-:Y:S01]  /*6450*/  ST.E desc[UR28][R4.64], RZ ;  /* 0x000000ff04007985 */ /* 0x0005e2000c10191c */
[----:B---3--:R-:W-:-:S13]  /*6460*/  ISETP.GE.AND P0, PT, R0, UR16, PT ;  /* 0x0000001000007c0c */ /* 0x008fda000bf06270 */
[----:B--2---:R-:W-:Y:S05]  /*6470*/  @!P0 BRA `(.L_x_1194) ;  /* 0xfffffffc00588947 */ /* 0x004fea000383ffff */
.L_x_1188:
[----:B------:R-:W-:Y:S05]  /*6480*/  BSYNC.RECONVERGENT B1 ;  /* 0x0000000000017941 */ /* 0x000fea0003800200 */
.L_x_1187:
[----:B------:R-:W-:Y:S06]  /*6490*/  BAR.SYNC.DEFER_BLOCKING 0x0 ;  /* 0x0000000000007b1d */ /* 0x000fec0000010000 */
[----:B------:R-:W-:Y:S02]  /*64a0*/  @!P2 STS.U8 [R23+0xbf6d], RZ ;  /* 0x00bf6dff1700a388 */ /* 0x000fe40000000000 */
[----:B------:R-:W-:Y:S06]  /*64b0*/  BAR.SYNC.DEFER_BLOCKING 0x0 ;  /* 0x0000000000007b1d */ /* 0x000fec0000010000 */
[----:B------:R-:W2:Y:S02]  /*64c0*/  LDS R0, [R23+0xbf68] ;  /* 0x00bf680017007984 */ /* 0x000ea40000000800 */
[----:B--2---:R-:W-:-:S13]  /*64d0*/  ISETP.GE.AND P0, PT, R0, 0x1, PT ;  /* 0x000000010000780c */ /* 0x004fda0003f06270 */
[----:B------:R-:W-:Y:S05]  /*64e0*/  @!P0 BRA `(.L_x_1195) ;  /* 0x0000001400f48947 */ /* 0x000fea0003800000 */
.L_x_1241:
[----:B------:R-:W-:-:S13]  /*64f0*/  ISETP.GE.AND P0, PT, R12, UR15, PT ;  /* 0x0000000f0c007c0c */ /* 0x000fda000bf06270 */
[----:B--2---:R-:W-:Y:S05]  /*6500*/  @P0 BRA `(.L_x_1196) ;  /* 0x0000000c00980947 */ /* 0x004fea0003800000 */
[----:B------:R-:W-:-:S07]  /*6510*/  IMAD.MOV.U32 R13, RZ, RZ, R12 ;  /* 0x000000ffff0d7224 */ /* 0x000fce00078e000c */
.L_x_1220:
[----:B0-23--:R-:W0:Y:S02]  /*6520*/  LDC.64 R4, c[0x0][0x390] ;  /* 0x0000e400ff047b82 */ /* 0x00de240000000a00 */
[----:B0-----:R-:W-:-:S06]  /*6530*/  IMAD.WIDE R4, R13, 0x4, R4 ;  /* 0x000000040d047825 */ /* 0x001fcc00078e0204 */
[----:B------:R-:W2:Y:S01]  /*6540*/  LDG.E.CONSTANT R5, desc[UR28][R4.64] ;  /* 0x0000001c04057981 */ /* 0x000ea2000c1e9900 */
[----:B------:R-:W-:Y:S01]  /*6550*/  MOV R0, 0x400 ;  /* 0x0000040000007802 */ /* 0x000fe20000000f00 */
[----:B------:R-:W0:Y:S03]  /*6560*/  S2R R15, SR_CgaCtaId ;  /* 0x00000000000f7919 */ /* 0x000e260000008800 */
[----:B0-----:R-:W-:-:S05]  /*6570*/  LEA R0, R15, R0, 0x18 ;  /* 0x000000000f007211 */ /* 0x001fca00078ec0ff */
[----:B------:R-:W2:Y:S02]  /*6580*/  LDS.64 R14, [R0+0xbf60] ;  /* 0x00bf6000000e7984 */ /* 0x000ea40000000a00 */
[----:B--2---:R-:W-:-:S06]  /*6590*/  IMAD.WIDE R14, R5, 0x4, R14 ;  /* 0x00000004050e7825 */ /* 0x004fcc00078e020e */
        /* <DEDUP_REMOVED lines=16> */
[----:B------:R-:W-:-:S05]  /*66a0*/  VIADD R18, R19, 0xffffffff ;  /* 0xffffffff13127836 */ /* 0x000fca0000000000 */
[----:B--2---:R-:W-:-:S13]  /*66b0*/  ISETP.NE.AND P0, PT, R14, R18, PT ;  /* 0x000000120e00720c */ /* 0x004fda0003f05270 */
[----:B------:R-:W-:Y:S05]  /*66c0*/  @P0 BRA `(.L_x_1199) ;  /* 0x0000000400bc0947 */ /* 0x000fea0003800000 */
[----:B------:R-:W0:Y:S02]  /*66d0*/  LDS.64 R26, [R0+0xbf28] ;  /* 0x00bf2800001a7984 */ /* 0x000e240000000a00 */
[----:B0-----:R-:W-:-:S05]  /*66e0*/  IMAD.WIDE R16, R4, 0x4, R26 ;  /* 0x0000000404107825 */ /* 0x001fca00078e021a */
[----:B------:R-:W2:Y:S01]  /*66f0*/  LD.E R14, desc[UR28][R16.64] ;  /* 0x0000001c100e7980 */ /* 0x000ea2000c101900 */
[----:B------:R-:W-:Y:S01]  /*6700*/  BSSY.RECONVERGENT B1, `(.L_x_1200) ;  /* 0x0000012000017945 */ /* 0x000fe20003800200 */
[----:B------:R-:W-:Y:S01]  /*6710*/  HFMA2 R15, -RZ, RZ, 0, 0 ;  /* 0x00000000ff0f7431 */ /* 0x000fe200000001ff */
[----:B--2---:R-:W-:-:S13]  /*6720*/  ISETP.NE.AND P0, PT, R14, -0x1, PT ;  /* 0xffffffff0e00780c */ /* 0x004fda0003f05270 */
[----:B------:R-:W-:Y:S05]  /*6730*/  @!P0 BRA `(.L_x_1201) ;  /* 0x0000000000388947 */ /* 0x000fea0003800000 */
[----:B------:R-:W-:-:S05]  /*6740*/  IMAD.MOV.U32 R14, RZ, RZ, 0x1 ;  /* 0x00000001ff0e7424 */ /* 0x000fca00078e00ff */
        /* <DEDUP_REMOVED lines=9> */
[----:B-1----:R-:W1:Y:S02]  /*67e0*/  LDS.64 R20, [R0+0xbf60] ;  /* 0x00bf600000147984 */ /* 0x002e640000000a00 */
[----:B-1----:R-:W-:-:S05]  /*67f0*/  IMAD.WIDE R20, R4, 0x4, R20 ;  /* 0x0000000404147825 */ /* 0x002fca00078e0214 */
[----:B------:R0:W-:Y:S04]  /*6800*/  ST.E desc[UR28][R20.64], R14 ;  /* 0x0000000e14007985 */ /* 0x0001e8000c10191c */
[----:B------:R0:W2:Y:S02]  /*6810*/  LDS.64 R26, [R0+0xbf28] ;  /* 0x00bf2800001a7984 */ /* 0x0000a40000000a00 */
.L_x_1201:
[----:B------:R-:W-:Y:S05]  /*6820*/  BSYNC.RECONVERGENT B1 ;  /* 0x0000000000017941 */ /* 0x000fea0003800200 */
.L_x_1200:
[----:B0-----:R-:W0:Y:S02]  /*6830*/  LDS.64 R16, [R0+0xbf30] ;  /* 0x00bf300000107984 */ /* 0x001e240000000a00 */
[----:B0-----:R-:W-:-:S06]  /*6840*/  IMAD.WIDE R18, R5, 0x8, R16 ;  /* 0x0000000805127825 */ /* 0x001fcc00078e0210 */
[----:B------:R-:W1:Y:S01]  /*6850*/  LD.E.64 R18, desc[UR28][R18.64] ;  /* 0x0000001c12127980 */ /* 0x000e62000c101b00 */
[----:B------:R-:W-:-:S06]  /*6860*/  IMAD.WIDE R16, R4, 0x8, R16 ;  /* 0x0000000804107825 */ /* 0x000fcc00078e0210 */
[----:B------:R-:W3:Y:S01]  /*6870*/  LD.E.64 R16, desc[UR28][R16.64] ;  /* 0x0000001c10107980 */ /* 0x000ee2000c101b00 */
[----:B------:R-:W-:Y:S01]  /*6880*/  BSSY.RECONVERGENT B4, `(.L_x_1202) ;  /* 0x000000e000047945 */ /* 0x000fe20003800200 */
[----:B-1----:R-:W0:Y:S08]  /*6890*/  I2F.U64 R20, R18 ;  /* 0x0000001200147312 */ /* 0x002e300000301000 */
        /* <DEDUP_REMOVED lines=11> */
[----:B--2--5:R-:W-:Y:S05]  /*6950*/  CALL.REL.NOINC `($__internal_5_$__cuda_sm3x_div_rn_noftz_f32_slowpath) ;  /* 0x0000001400f07944 */ /* 0x024fea0003c00000 */
.L_x_1203:
[----:B------:R-:W-:Y:S05]  /*6960*/  BSYNC.RECONVERGENT B4 ;  /* 0x0000000000047941 */ /* 0x000fea0003800200 */
.L_x_1202:
        /* <DEDUP_REMOVED lines=35> */
[----:B------:R-:W-:Y:S05]  /*6ba0*/  CALL.REL.NOINC `($__internal_5_$__cuda_sm3x_div_rn_noftz_f32_slowpath) ;  /* 0x00000014005c7944 */ /* 0x000fea0003c00000 */
.L_x_1207:
[----:B------:R-:W-:Y:S05]  /*6bb0*/  BSYNC.RECONVERGENT B5 ;  /* 0x0000000000057941 */ /* 0x000fea0003800200 */
.L_x_1206:
        /* <DEDUP_REMOVED lines=8> */
.L_x_1205:
[----:B------:R-:W-:Y:S05]  /*6c40*/  BSYNC.RECONVERGENT B4 ;  /* 0x0000000000047941 */ /* 0x000fea0003800200 */
.L_x_1204:
[----:B------:R-:W-:-:S05]  /*6c50*/  IMAD.WIDE R4, R4, 0x4, R24 ;  /* 0x0000000404047825 */ /* 0x000fca00078e0218 */
[----:B------:R0:W-:Y:S02]  /*6c60*/  ATOM.E.ADD.F32.FTZ.RN.STRONG.GPU P0, RZ, desc[UR28][R4.64], R15 ;  /* 0x8000000f04ff79a2 */ /* 0x0001e4000c10f31c */
[----:B0-----:R-:W-:Y:S05]  /*6c70*/  @P0 BRA `(.L_x_1198) ;  /* 0x0000000400ac0947 */ /* 0x001fea0003800000 */
[----:B------:R-:W0:Y:S02]  /*6c80*/  QSPC.E.S P0, RZ, [R4] ;  /* 0x0000000004ff73aa */ /* 0x000e240000000500 */
[----:B0-----:R-:W-:Y:S05]  /*6c90*/  @!P0 BRA `(.L_x_1208) ;  /* 0x0000000000188947 */ /* 0x001fea0003800000 */
[----:B------:R-:W-:-:S07]  /*6ca0*/  MOV R0, R4 ;  /* 0x0000000400007202 */ /* 0x000fce0000000f00 */
.L_x_1209:
[----:B------:R-:W0:Y:S02]  /*6cb0*/  LDS R4, [R0] ;  /* 0x0000000000047984 */ /* 0x000e240000000800 */
[----:B0-----:R-:W-:-:S05]  /*6cc0*/  FADD R5, R15, R4 ;  /* 0x000000040f057221 */ /* 0x001fca0000000000 */
[----:B------:R-:W0:Y:S02]  /*6cd0*/  ATOMS.CAST.SPIN P0, [R0], R4, R5 ;  /* 0x000000040000758d */ /* 0x000e240001800005 */
[----:B0-----:R-:W-:Y:S05]  /*6ce0*/  @!P0 BRA `(.L_x_1209) ;  /* 0xfffffffc00f08947 */ /* 0x001fea000383ffff */
[----:B------:R-:W-:Y:S05]  /*6cf0*/  BRA `(.L_x_1198) ;  /* 0x00000004008c7947 */ /* 0x000fea0003800000 */
.L_x_1208:
[----:B------:R-:W0:Y:S02]  /*6d00*/  QSPC.E.D P0, RZ, [R4] ;  /* 0x0000000004ff73aa */ /* 0x000e240000000700 */
[----:B0-----:R-:W-:Y:S05]  /*6d10*/  @!P0 BRA `(.L_x_1210) ;  /* 0x0000000000188947 */ /* 0x001fea0003800000 */
.L_x_1211:
[----:B------:R-:W2:Y:S02]  /*6d20*/  LD.E R16, [R4] ;  /* 0x0000000004107980 */ /* 0x000ea40000100900 */
[----:B--2---:R-:W-:-:S06]  /*6d30*/  FADD R17, R15, R16 ;  /* 0x000000100f117221 */ /* 0x004fcc0000000000 */
[----:B------:R-:W2:Y:S02]  /*6d40*/  ATOM.E.CAST.SPIN PT, R17, [R4], R16, R17 ;  /* 0x000000100411738b */ /* 0x000ea400019e0111 */
[----:B--2---:R-:W-:-:S13]  /*6d50*/  ISETP.EQ.U32.AND P0, PT, R17, 0x1, PT ;  /* 0x000000011100780c */ /* 0x004fda0003f02070 */
[----:B------:R-:W-:Y:S05]  /*6d60*/  @!P0 BRA `(.L_x_1211) ;  /* 0xfffffffc00ec8947 */ /* 0x000fea000383ffff */
[----:B------:R-:W-:Y:S05]  /*6d70*/  BRA `(.L_x_1198) ;  /* 0x00000004006c7947 */ /* 0x000fea0003800000 */
.L_x_1210:
[----:B------:R-:W2:Y:S02]  /*6d80*/  LD.E R0, desc[UR28][R4.64] ;  /* 0x0000001c04007980 */ /* 0x000ea4000c101900 */
[----:B--2---:R-:W-:-:S05]  /*6d90*/  FADD R15, R15, R0 ;  /* 0x000000000f0f7221 */ /* 0x004fca0000000000 */
[----:B------:R2:W-:Y:S01]  /*6da0*/  ST.E desc[UR28][R4.64], R15 ;  /* 0x0000000f04007985 */ /* 0x0005e2000c10191c */
[----:B------:R-:W-:Y:S05]  /*6db0*/  BRA `(.L_x_1198) ;  /* 0x00000004005c7947 */ /* 0x000fea0003800000 */
.L_x_1199:
        /* <DEDUP_REMOVED lines=18> */
[----:B-1----:R-:W-:-:S05]  /*6ee0*/  IMAD.MOV.U32 R21, RZ, RZ, 0x1 ;  /* 0x00000001ff157424 */ /* 0x002fca00078e00ff */
[----:B------:R-:W2:Y:S02]  /*6ef0*/  ATOM.E.EXCH.STRONG.GPU PT, R16, desc[UR28][R16.64], R21 ;  /* 0x800000151010798a */ /* 0x000ea4000c1ef11c */
[----:B--2---:R-:W-:-:S13]  /*6f00*/  ISETP.NE.AND P0, PT, R16, RZ, PT ;  /* 0x000000ff1000720c */ /* 0x004fda0003f05270 */
[----:B------:R-:W-:Y:S05]  /*6f10*/  @P0 BRA `(.L_x_1213) ;  /* 0x0000000000340947 */ /* 0x000fea0003800000 */
[----:B------:R-:W0:Y:S04]  /*6f20*/  LDS.64 R14, [R0+0x28] ;  /* 0x00002800000e7984 */ /* 0x000e280000000a00 */
[----:B------:R-:W1:Y:S01]  /*6f30*/  LDS.64 R16, [R0+0xbf28] ;  /* 0x00bf280000107984 */ /* 0x000e620000000a00 */
[----:B0-----:R-:W-:-:S04]  /*6f40*/  IMAD.WIDE R14, R4, 0x4, R14 ;  /* 0x00000004040e7825 */ /* 0x001fc800078e020e */
[----:B-1----:R-:W-:Y:S02]  /*6f50*/  IMAD.WIDE R16, R4, 0x4, R16 ;  /* 0x0000000404107825 */ /* 0x002fe400078e0210 */
[----:B------:R0:W5:Y:S02]  /*6f60*/  LD.E R14, desc[UR28][R14.64] ;  /* 0x0000001c0e0e7980 */ /* 0x000164000c101900 */
[----:B------:R-:W-:Y:S02]  /*6f70*/  HFMA2 R20, -RZ, RZ, 0, 5.9604644775390625e-08 ;  /* 0x00000001ff147431 */ /* 0x000fe400000001ff */
[----:B------:R-:W-:Y:S01]  /*6f80*/  IMAD.MOV.U32 R23, RZ, RZ, 0x2 ;  /* 0x00000002ff177424 */ /* 0x000fe200078e00ff */
[----:B------:R-:W-:Y:S04]  /*6f90*/  ST.E desc[UR28][R16.64], R21 ;  /* 0x0000001510007985 */ /* 0x000fe8000c10191c */
[----:B------:R-:W1:Y:S01]  /*6fa0*/  LDS.64 R18, [R0+0xbf60] ;  /* 0x00bf600000127984 */ /* 0x000e620000000a00 */
[----:B0-----:R-:W-:Y:S01]  /*6fb0*/  PRMT R15, R20, 0x7610, R15 ;  /* 0x00007610140f7816 */ /* 0x001fe2000000000f */
[----:B-1----:R-:W-:-:S05]  /*6fc0*/  IMAD.WIDE R18, R4, 0x4, R18 ;  /* 0x0000000404127825 */ /* 0x002fca00078e0212 */
[----:B------:R0:W-:Y:S04]  /*6fd0*/  ST.E desc[UR28][R18.64], R23 ;  /* 0x0000001712007985 */ /* 0x0001e8000c10191c */
[----:B------:R0:W-:Y:S02]  /*6fe0*/  STS.U8 [R0+0xbf6d], R15 ;  /* 0x00bf6d0f00007388 */ /* 0x0001e40000000000 */
.L_x_1213:
[----:B------:R-:W-:Y:S05]  /*6ff0*/  BSYNC.RECONVERGENT B1 ;  /* 0x0000000000017941 */ /* 0x000fea0003800200 */
.L_x_1212:
[----:B------:R-:W0:Y:S02]  /*7000*/  LDS.64 R16, [R0+0x20] ;  /* 0x0000200000107984 */ /* 0x000e240000000a00 */
[----:B0-----:R-:W-:-:S06]  /*7010*/  IMAD.WIDE R18, R5, 0x8, R16 ;  /* 0x0000000805127825 */ /* 0x001fcc00078e0210 */
[----:B------:R-:W2:Y:S01]  /*7020*/  LD.E.64 R18, desc[UR28][R18.64] ;  /* 0x0000001c12127980 */ /* 0x000ea2000c101b00 */
[----:B------:R-:W-:-:S06]  /*7030*/  IMAD.WIDE R16, R4, 0x8, R16 ;  /* 0x0000000804107825 */ /* 0x000fcc00078e0210 */
[----:B------:R-:W1:Y:S01]  /*7040*/  LD.E.64 R16, desc[UR28][R16.64] ;  /* 0x0000001c10107980 */ /* 0x000e62000c101b00 */
[----:B------:R-:W-:Y:S01]  /*7050*/  BSSY.RECONVERGENT B4, `(.L_x_1214) ;  /* 0x000000e000047945 */ /* 0x000fe20003800200 */
[----:B--2---:R-:W0:Y:S08]  /*7060*/  I2F.U64 R22, R18 ;  /* 0x0000001200167312 */ /* 0x004e300000301000 */
[----:B-1----:R-:W1:Y:S08]  /*7070*/  I2F.U64 R21, R16 ;  /* 0x0000001000157312 */ /* 0x002e700000301000 */
        /* <DEDUP_REMOVED lines=10> */
[----:B-----5:R-:W-:Y:S05]  /*7120*/  CALL.REL.NOINC `($__internal_5_$__cuda_sm3x_div_rn_noftz_f32_slowpath) ;  /* 0x0000000c00fc7944 */ /* 0x020fea0003c00000 */
.L_x_1215:
[----:B------:R-:W-:Y:S05]  /*7130*/  BSYNC.RECONVERGENT B4 ;  /* 0x0000000000047941 */ /* 0x000fea0003800200 */
.L_x_1214:
        /* <DEDUP_REMOVED lines=14> */
[----:B------:R-:W-:-:S07]  /*7220*/  MOV R0, R4 ;  /* 0x0000000400007202 */ /* 0x000fce0000000f00 */
.L_x_1217:
[----:B------:R-:W0:Y:S02]  /*7230*/  LDS R4, [R0] ;  /* 0x0000000000047984 */ /* 0x000e240000000800 */
[----:B0-----:R-:W-:-:S05]  /*7240*/  FADD R5, R19, R4 ;  /* 0x0000000413057221 */ /* 0x001fca0000000000 */
[----:B------:R-:W0:Y:S02]  /*7250*/  ATOMS.CAST.SPIN P0, [R0], R4, R5 ;  /* 0x000000040000758d */ /* 0x000e240001800005 */
[----:B0-----:R-:W-:Y:S05]  /*7260*/  @!P0 BRA `(.L_x_1217) ;  /* 0xfffffffc00f08947 */ /* 0x001fea000383ffff */
[----:B------:R-:W-:Y:S05]  /*7270*/  BRA `(.L_x_1198) ;  /* 0x00000000002c7947 */ /* 0x000fea0003800000 */
.L_x_1216:
[----:B------:R-:W0:Y:S02]  /*7280*/  QSPC.E.D P0, RZ, [R4] ;  /* 0x0000000004ff73aa */ /* 0x000e240000000700 */
[----:B0-----:R-:W-:Y:S05]  /*7290*/  @!P0 BRA `(.L_x_1218) ;  /* 0x0000000000188947 */ /* 0x001fea0003800000 */
.L_x_1219:
[----:B------:R-:W2:Y:S02]  /*72a0*/  LD.E R14, [R4] ;  /* 0x00000000040e7980 */ /* 0x000ea40000100900 */
[----:B--2---:R-:W-:-:S06]  /*72b0*/  FADD R15, R19, R14 ;  /* 0x0000000e130f7221 */ /* 0x004fcc0000000000 */
[----:B------:R-:W2:Y:S02]  /*72c0*/  ATOM.E.CAST.SPIN PT, R15, [R4], R14, R15 ;  /* 0x0000000e040f738b */ /* 0x000ea400019e010f */
[----:B--2---:R-:W-:-:S13]  /*72d0*/  ISETP.EQ.U32.AND P0, PT, R15, 0x1, PT ;  /* 0x000000010f00780c */ /* 0x004fda0003f02070 */
[----:B------:R-:W-:Y:S05]  /*72e0*/  @!P0 BRA `(.L_x_1219) ;  /* 0xfffffffc00ec8947 */ /* 0x000fea000383ffff */
[----:B------:R-:W-:Y:S05]  /*72f0*/  BRA `(.L_x_1198) ;  /* 0x00000000000c7947 */ /* 0x000fea0003800000 */
.L_x_1218:
[----:B------:R-:W2:Y:S02]  /*7300*/  LD.E R0, desc[UR28][R4.64] ;  /* 0x0000001c04007980 */ /* 0x000ea4000c101900 */
[----:B--2---:R-:W-:-:S05]  /*7310*/  FADD R15, R19, R0 ;  /* 0x00000000130f7221 */ /* 0x004fca0000000000 */
[----:B------:R0:W-:Y:S02]  /*7320*/  ST.E desc[UR28][R4.64], R15 ;  /* 0x0000000f04007985 */ /* 0x0001e4000c10191c */
.L_x_1198:
[----:B------:R-:W-:Y:S05]  /*7330*/  BSYNC.RECONVERGENT B3 ;  /* 0x0000000000037941 */ /* 0x000fea0003800200 */
.L_x_1197:
[----:B------:R-:W-:-:S04]  /*7340*/  IADD3 R13, PT, PT, R13, UR32, RZ ;  /* 0x000000200d0d7c10 */ /* 0x000fc8000fffe0ff */
[----:B------:R-:W-:-:S13]  /*7350*/  ISETP.GE.AND P0, PT, R13, UR15, PT ;  /* 0x0000000f0d007c0c */ /* 0x000fda000bf06270 */
[----:B------:R-:W-:Y:S05]  /*7360*/  @!P0 BRA `(.L_x_1220) ;  /* 0xfffffff0006c8947 */ /* 0x000fea000383ffff */
.L_x_1196:
        /* <DEDUP_REMOVED lines=12> */
[----:B0-23--:R-:W0:Y:S01]  /*7430*/  LDS.64 R4, [UR16+0xbf60] ;  /* 0x00bf6010ff047984 */ /* 0x00de220008000a00 */
[----:B------:R-:W-:-:S07]  /*7440*/  IMAD.MOV.U32 R13, RZ, RZ, R12 ;  /* 0x000000ffff0d7224 */ /* 0x000fce00078e000c */
.L_x_1227:
        /* <DEDUP_REMOVED lines=9> */
[----:B------:R-:W2:Y:S01]  /*74e0*/  LDS R19, [UR17+0xbf68] ;  /* 0x00bf6811ff137984 */ /* 0x000ea20008000800 */
[----:B0-----:R-:W-:-:S06]  /*74f0*/  IMAD.WIDE R14, R13, 0x4, R14 ;  /* 0x000000040d0e7825 */ /* 0x001fcc00078e020e */
[----:B------:R-:W2:Y:S02]  /*7500*/  LD.E R14, desc[UR28][R14.64] ;  /* 0x0000001c0e0e7980 */ /* 0x000ea4000c101900 */
[----:B--2---:R-:W-:-:S13]  /*7510*/  ISETP.NE.AND P0, PT, R14, R19, PT ;  /* 0x000000130e00720c */ /* 0x004fda0003f05270 */
[----:B------:R-:W-:-:S05]  /*7520*/  @!P0 VIADD R19, R0, 0xffffffff ;  /* 0xffffffff00138836 */ /* 0x000fca0000000000 */
[----:B------:R0:W-:Y:S04]  /*7530*/  @!P0 ST.E desc[UR28][R16.64], R19 ;  /* 0x0000001310008985 */ /* 0x0001e8000c10191c */
[----:B------:R-:W2:Y:S02]  /*7540*/  @!P0 LDS.64 R4, [UR17+0xbf60] ;  /* 0x00bf6011ff048984 */ /* 0x000ea40008000a00 */
.L_x_1226:
[----:B----4-:R-:W-:Y:S05]  /*7550*/  BSYNC.RECONVERGENT B3 ;  /* 0x0000000000037941 */ /* 0x010fea0003800200 */
.L_x_1225:
[----:B------:R-:W-:-:S04]  /*7560*/  IADD3 R13, PT, PT, R13, UR32, RZ ;  /* 0x000000200d0d7c10 */ /* 0x000fc8000fffe0ff */
[----:B------:R-:W-:-:S13]  /*7570*/  ISETP.GE.AND P0, PT, R13, UR21, PT ;  /* 0x000000150d007c0c */ /* 0x000fda000bf06270 */
[----:B------:R-:W-:Y:S05]  /*7580*/  @!P0 BRA `(.L_x_1227) ;  /* 0xfffffffc00b08947 */ /* 0x000fea000383ffff */
.L_x_1224:
[----:B----4-:R-:W-:Y:S05]  /*7590*/  BSYNC.RECONVERGENT B2 ;  /* 0x0000000000027941 */ /* 0x010fea0003800200 */
.L_x_1223:
[----:B------:R-:W4:Y:S01]  /*75a0*/  S2UR UR17, SR_CgaCtaId ;  /* 0x00000000001179c3 */ /* 0x000f220000008800 */
[----:B------:R-:W-:Y:S01]  /*75b0*/  UMOV UR16, 0x400 ;  /* 0x0000040000107882 */ /* 0x000fe20000000000 */
[----:B------:R-:W-:Y:S01]  /*75c0*/  PLOP3.LUT P0, PT, PT, PT, PT, 0x8, 0x80 ;  /* 0x000000000080781c */ /* 0x000fe20003f0e170 */
[----:B----4-:R-:W-:-:S09]  /*75d0*/  ULEA UR16, UR17, UR16, 0x18 ;  /* 0x0000001011107291 */ /* 0x010fd2000f8ec0ff */
[----:B------:R-:W4:Y:S02]  /*75e0*/  LDS R0, [UR16+0xbf68] ;  /* 0x00bf6810ff007984 */ /* 0x000f240008000800 */
[----:B----4-:R-:W-:-:S13]  /*75f0*/  ISETP.EQ.OR P1, PT, R0, 0x7fffffff, P2 ;  /* 0x7fffffff0000780c */ /* 0x010fda0001722670 */
[----:B------:R-:W-:Y:S05]  /*7600*/  @P1 BRA `(.L_x_1228) ;  /* 0x0000000000781947 */ /* 0x000fea0003800000 */
[----:B------:R-:W-:Y:S01]  /*7610*/  VIADD R0, R0, 0x1 ;  /* 0x0000000100007836 */ /* 0x000fe20000000000 */
[----:B------:R-:W-:Y:S01]  /*7620*/  STS.U8 [UR16+0xbf6d], RZ ;  /* 0x00bf6dffff007988 */ /* 0x000fe20008000010 */
[----:B------:R-:W-:-:S03]  /*7630*/  PLOP3.LUT P0, PT, PT, PT, PT, 0x80, 0x8 ;  /* 0x000000000008781c */ /* 0x000fc60003f0f070 */
[----:B------:R4:W-:Y:S01]  /*7640*/  STS [UR16+0xbf68], R0 ;  /* 0x00bf6800ff007988 */ /* 0x0009e20008000810 */
[----:B------:R-:W-:Y:S09]  /*7650*/  BRA `(.L_x_1228) ;  /* 0x0000000000647947 */ /* 0x000ff20003800000 */
.L_x_1222:
[----:B------:R-:W4:Y:S01]  /*7660*/  LDCU UR21, c[0x0][0x3a0] ;  /* 0x00007400ff1577ac */ /* 0x000f220008000800 */
[----:B------:R-:W-:Y:S01]  /*7670*/  PLOP3.LUT P0, PT, PT, PT, PT, 0x80, 0x8 ;  /* 0x000000000008781c */ /* 0x000fe20003f0f070 */
[----:B------:R-:W-:-:S12]  /*7680*/  @P3 BRA `(.L_x_1228) ;  /* 0x0000000000583947 */ /* 0x000fd80003800000 */
[----:B0-23--:R-:W0:Y:S01]  /*7690*/  LDS.64 R4, [UR16+0xbf60] ;  /* 0x00bf6010ff047984 */ /* 0x00de220008000a00 */
[----:B------:R-:W-:-:S07]  /*76a0*/  IMAD.MOV.U32 R13, RZ, RZ, R12 ;  /* 0x000000ffff0d7224 */ /* 0x000fce00078e000c */
.L_x_1231:
        /* <DEDUP_REMOVED lines=13> */
[----:B------:R-:W-:-:S05]  /*7780*/  @!P1 IADD3 R19, PT, PT, R0, -0x1, RZ ;  /* 0xffffffff00139810 */ /* 0x000fca0007ffe0ff */
[----:B------:R0:W-:Y:S04]  /*7790*/  @!P1 ST.E desc[UR28][R16.64], R19 ;  /* 0x0000001310009985 */ /* 0x0001e8000c10191c */
[----:B------:R-:W2:Y:S02]  /*77a0*/  @!P1 LDS.64 R4, [UR17+0xbf60] ;  /* 0x00bf6011ff049984 */ /* 0x000ea40008000a00 */
.L_x_1230:
[----:B----4-:R-:W-:Y:S05]  /*77b0*/  BSYNC.RECONVERGENT B2 ;  /* 0x0000000000027941 */ /* 0x010fea0003800200 */
.L_x_1229:
[----:B------:R-:W-:-:S05]  /*77c0*/  VIADD R13, R13, UR32 ;  /* 0x000000200d0d7c36 */ /* 0x000fca0008000000 */
[----:B------:R-:W-:-:S13]  /*77d0*/  ISETP.GE.AND P1, PT, R13, UR21, PT ;  /* 0x000000150d007c0c */ /* 0x000fda000bf26270 */
[----:B------:R-:W-:Y:S05]  /*77e0*/  @!P1 BRA `(.L_x_1231) ;  /* 0xfffffffc00b09947 */ /* 0x000fea000383ffff */
.L_x_1228:
[----:B----4-:R-:W-:Y:S05]  /*77f0*/  BSYNC.RECONVERGENT B1 ;  /* 0x0000000000017941 */ /* 0x010fea0003800200 */
.L_x_1221:
[----:B------:R-:W4:Y:S01]  /*7800*/  S2UR UR17, SR_CgaCtaId ;  /* 0x00000000001179c3 */ /* 0x000f220000008800 */
[----:B------:R-:W-:Y:S01]  /*7810*/  UMOV UR16, 0x400 ;  /* 0x0000040000107882 */ /* 0x000fe20000000000 */
[----:B------:R-:W0:Y:S01]  /*7820*/  LDCU UR23, c[0x0][0x3a0] ;  /* 0x00007400ff1777ac */ /* 0x000e220008000800 */
[----:B----4-:R-:W-:-:S09]  /*7830*/  ULEA UR18, UR17, UR16, 0x18 ;  /* 0x0000001011127291 */ /* 0x010fd2000f8ec0ff */
[----:B0-23--:R-:W0:Y:S02]  /*7840*/  LDS R4, [UR18+0xbf68] ;  /* 0x00bf6812ff047984 */ /* 0x00de240008000800 */
        /* <DEDUP_REMOVED lines=10> */
[----:B------:R-:W2:Y:S04]  /*78f0*/  LDS.64 R14, [UR18+0x18] ;  /* 0x00001812ff0e7984 */ /* 0x000ea80008000a00 */
.L_x_1237:
[----:B0-----:R-:W-:-:S06]  /*7900*/  IMAD.WIDE R16, R13, 0x4, R4 ;  /* 0x000000040d107825 */ /* 0x001fcc00078e0204 */
[----:B------:R-:W3:Y:S01]  /*7910*/  LD.E R16, desc[UR28][R16.64] ;  /* 0x0000001c10107980 */ /* 0x000ee2000c101900 */
[----:B------:R-:W-:Y:S01]  /*7920*/  BSSY.RECONVERGENT B2, `(.L_x_1235) ;  /* 0x0000013000027945 */ /* 0x000fe20003800200 */
[----:B---3--:R-:W-:-:S13]  /*7930*/  ISETP.GE.AND P0, PT, R16, 0x1, PT ;  /* 0x000000011000780c */ /* 0x008fda0003f06270 */
[----:B------:R-:W-:Y:S05]  /*7940*/  @!P0 BRA `(.L_x_1236) ;  /* 0x0000000000408947 */ /* 0x000fea0003800000 */
[----:B------:R-:W0:Y:S01]  /*7950*/  S2UR UR22, SR_CgaCtaId ;  /* 0x00000000001679c3 */ /* 0x000e220000008800 */
[----:B------:R-:W-:Y:S01]  /*7960*/  UMOV UR21, 0x400 ;  /* 0x0000040000157882 */ /* 0x000fe20000000000 */
[----:B------:R-:W-:Y:S02]  /*7970*/  HFMA2 R18, -RZ, RZ, 0, 5.9604644775390625e-08 ;  /* 0x00000001ff127431 */ /* 0x000fe400000001ff */
        /* <DEDUP_REMOVED lines=11> */
[----:B------:R-:W-:-:S05]  /*7a30*/  IMAD.U32 R0, RZ, RZ, UR24 ;  /* 0x00000018ff007e24 */ /* 0x000fca000f8e00ff */
[----:B------:R0:W-:Y:S02]  /*7a40*/  @P0 ATOMS.MAX.S32 RZ, [UR16], R0 ;  /* 0x00000000ffff098c */ /* 0x0001e40009000210 */
.L_x_1236:
[----:B------:R-:W-:Y:S05]  /*7a50*/  BSYNC.RECONVERGENT B2 ;  /* 0x0000000000027941 */ /* 0x000fea0003800200 */
.L_x_1235:
[----:B------:R-:W-:-:S05]  /*7a60*/  VIADD R13, R13, UR32 ;  /* 0x000000200d0d7c36 */ /* 0x000fca0008000000 */
[----:B------:R-:W-:-:S13]  /*7a70*/  ISETP.GE.AND P0, PT, R13, UR23, PT ;  /* 0x000000170d007c0c */ /* 0x000fda000bf06270 */
[----:B------:R-:W-:Y:S05]  /*7a80*/  @!P0 BRA `(.L_x_1237) ;  /* 0xfffffffc009c8947 */ /* 0x000fea000383ffff */
.L_x_1234:
[----:B------:R-:W-:Y:S05]  /*7a90*/  BSYNC.RECONVERGENT B1 ;  /* 0x0000000000017941 */ /* 0x000fea0003800200 */
.L_x_1233:
[----:B------:R-:W-:Y:S05]  /*7aa0*/  BRA `(.L_x_1238) ;  /* 0x00000000000c7947 */ /* 0x000fea0003800000 */
.L_x_1232:
[----:B------:R-:W-:Y:S01]  /*7ab0*/  MOV R0, 0x1 ;  /* 0x0000000100007802 */ /* 0x000fe20000000f00 */
[----:B------:R0:W-:Y:S04]  /*7ac0*/  STS [UR18+0xbf70], R4 ;  /* 0x00bf7004ff007988 */ /* 0x0001e80008000812 */
[----:B------:R0:W-:Y:S02]  /*7ad0*/  STS.U8 [UR18+0xbf6e], R0 ;  /* 0x00bf6e00ff007988 */ /* 0x0001e40008000012 */
.L_x_1238:
[----:B------:R-:W-:Y:S05]  /*7ae0*/  WARPSYNC.ALL ;  /* 0x0000000000007948 */ /* 0x000fea0003800000 */
[----:B------:R-:W-:Y:S06]  /*7af0*/  BAR.SYNC.DEFER_BLOCKING 0x0 ;  /* 0x0000000000007b1d */ /* 0x000fec0000010000 */
[----:B------:R-:W-:Y:S04]  /*7b00*/  BSSY.RECONVERGENT B1, `(.L_x_1239) ;  /* 0x0000013000017945 */ /* 0x000fe80003800200 */
[----:B------:R-:W-:Y:S05]  /*7b10*/  @P2 BRA `(.L_x_1240) ;  /* 0x0000000000442947 */ /* 0x000fea0003800000 */
[----:B------:R-:W3:Y:S01]  /*7b20*/  S2UR UR17, SR_CgaCtaId ;  /* 0x00000000001179c3 */ /* 0x000ee20000008800 */
[----:B------:R-:W-:Y:S02]  /*7b30*/  UMOV UR16, 0x400 ;  /* 0x0000040000107882 */ /* 0x000fe40000000000 */
[----:B---3--:R-:W-:-:S09]  /*7b40*/  ULEA UR16, UR17, UR16, 0x18 ;  /* 0x0000001011107291 */ /* 0x008fd2000f8ec0ff */
        /* <DEDUP_REMOVED lines=11> */
[----:B------:R-:W-:-:S03]  /*7c00*/  @P0 VIADD R0, R0, 0xffffffff ;  /* 0xffffffff00000836 */ /* 0x000fc60000000000 */
[----:B0-----:R3:W-:Y:S04]  /*7c10*/  @!P0 STS [UR16+0xbf68], R4 ;  /* 0x00bf6804ff008988 */ /* 0x0017e80008000810 */
[----:B------:R3:W-:Y:S02]  /*7c20*/  @P0 STS [UR16+0xbf68], R0 ;  /* 0x00bf6800ff000988 */ /* 0x0007e40008000810 */
.L_x_1240:
[----:B------:R-:W-:Y:S05]  /*7c30*/  BSYNC.RECONVERGENT B1 ;  /* 0x0000000000017941 */ /* 0x000fea0003800200 */
.L_x_1239:
[----:B------:R-:W4:Y:S08]  /*7c40*/  S2UR UR17, SR_CgaCtaId ;  /* 0x00000000001179c3 */ /* 0x000f300000008800 */
[----:B------:R-:W-:Y:S06]  /*7c50*/  BAR.SYNC.DEFER_BLOCKING 0x0 ;  /* 0x0000000000007b1d */ /* 0x000fec0000010000 */
[----:B------:R-:W-:-:S02]  /*7c60*/  UMOV UR16, 0x400 ;  /* 0x0000040000107882 */ /* 0x000fc40000000000 */
[----:B----4-:R-:W-:-:S06]  /*7c70*/  ULEA UR16, UR17, UR16, 0x18 ;  /* 0x0000001011107291 */ /* 0x010fcc000f8ec0ff */
[----:B------:R-:W-:-:S05]  /*7c80*/  IMAD.U32 R23, RZ, RZ, UR16 ;  /* 0x00000010ff177e24 */ /* 0x000fca000f8e00ff */
[----:B0--3--:R-:W0:Y:S02]  /*7c90*/  LDS R0, [R23+0xbf68] ;  /* 0x00bf680017007984 */ /* 0x009e240000000800 */
[----:B0-----:R-:W-:-:S13]  /*7ca0*/  ISETP.GT.AND P0, PT, R0, RZ, PT ;  /* 0x000000ff0000720c */ /* 0x001fda0003f04270 */
[----:B------:R-:W-:Y:S05]  /*7cb0*/  @P0 BRA `(.L_x_1241) ;  /* 0xffffffe8000c0947 */ /* 0x000fea000383ffff */
.L_x_1195:
[----:B------:R-:W-:Y:S04]  /*7cc0*/  BSSY.RECONVERGENT B1, `(.L_x_1242) ;  /* 0x0000037000017945 */ /* 0x000fe80003800200 */
[----:B------:R-:W-:Y:S05]  /*7cd0*/  @P3 BRA `(.L_x_1243) ;  /* 0x0000000000d43947 */ /* 0x000fea0003800000 */
[----:B0-23--:R-:W0:Y:S01]  /*7ce0*/  S2R R15, SR_CgaCtaId ;  /* 0x00000000000f7919 */ /* 0x00de220000008800 */
[----:B------:R-:W2:Y:S01]  /*7cf0*/  LDC.64 R4, c[0x0][0x380] ;  /* 0x0000e000ff047b82 */ /* 0x000ea20000000a00 */
[----:B------:R-:W-:Y:S02]  /*7d00*/  MOV R0, 0x400 ;  /* 0x0000040000007802 */ /* 0x000fe40000000f00 */
[----:B------:R-:W-:Y:S02]  /*7d10*/  MOV R13, R12 ;  /* 0x0000000c000d7202 */ /* 0x000fe40000000f00 */
[----:B0-----:R-:W-:-:S07]  /*7d20*/  LEA R0, R15, R0, 0x18 ;  /* 0x000000000f007211 */ /* 0x001fce00078ec0ff */
.L_x_1248:
[----:B0--3--:R-:W0:Y:S02]  /*7d30*/  LDS.64 R14, [R23+0xbf38] ;  /* 0x00bf3800170e7984 */ /* 0x009e240000000a00 */
[----:B0-----:R-:W-:-:S05]  /*7d40*/  IMAD.WIDE R16, R13, 0x4, R14 ;  /* 0x000000040d107825 */ /* 0x001fca00078e020e */
[----:B------:R-:W3:Y:S01]  /*7d50*/  LD.E R14, desc[UR28][R16.64] ;  /* 0x0000001c100e7980 */ /* 0x000ee2000c101900 */
[----:B------:R-:W-:Y:S01]  /*7d60*/  IMAD.MOV.U32 R23, RZ, RZ, R0 ;  /* 0x000000ffff177224 */ /* 0x000fe200078e0000 */
        /* <DEDUP_REMOVED lines=22> */
.L_x_1245:
[----:B------:R-:W-:Y:S05]  /*7ed0*/  BSYNC.RECONVERGENT B2 ;  /* 0x0000000000027941 */ /* 0x000fea0003800200 */
.L_x_1244:
        /* <DEDUP_REMOVED lines=16> */
.L_x_1247:
[----:B------:R-:W-:Y:S05]  /*7fe0*/  BSYNC.RECONVERGENT B2 ;  /* 0x0000000000027941 */ /* 0x000fea0003800200 */
.L_x_1246:
[----:B------:R-:W4:Y:S01]  /*7ff0*/  LDCU UR16, c[0x0][0x3a0] ;  /* 0x00007400ff1077ac */ /* 0x000f220008000800 */
[----:B------:R-:W-:-:S05]  /*8000*/  VIADD R13, R13, UR32 ;  /* 0x000000200d0d7c36 */ /* 0x000fca0008000000 */
[----:B----4-:R-:W-:-:S13]  /*8010*/  ISETP.GE.AND P0, PT, R13, UR16, PT ;  /* 0x000000100d007c0c */ /* 0x010fda000bf06270 */
[----:B------:R-:W-:Y:S05]  /*8020*/  @!P0 BRA `(.L_x_1248) ;  /* 0xfffffffc00408947 */ /* 0x000fea000383ffff */
.L_x_1243:
[----:B------:R-:W-:Y:S05]  /*8030*/  BSYNC.RECONVERGENT B1 ;  /* 0x0000000000017941 */ /* 0x000fea0003800200 */
.L_x_1242:
[----:B------:R-:W-:Y:S06]  /*8040*/  BAR.SYNC.DEFER_BLOCKING 0x0 ;  /* 0x0000000000007b1d */ /* 0x000fec0000010000 */
.L_x_1021:
[----:B------:R-:W-:Y:S06]  /*8050*/  BAR.SYNC.DEFER_BLOCKING 0x0 ;  /* 0x0000000000007b1d */ /* 0x000fec0000010000 */
[----:B------:R-:W5:Y:S02]  /*8060*/  @!P2 LDS R0, [R23] ;  /* 0x000000001700a984 */ /* 0x000f640000000800 */
[C---:B-----5:R-:W-:Y:S02]  /*8070*/  @!P2 ISETP.NE.AND P0, PT, R0.reuse, UR37, PT ;  /* 0x000000250000ac0c */ /* 0x060fe4000bf05270 */
[----:B------:R-:W-:-:S04]  /*8080*/  @!P2 IADD3 R0, PT, PT, R0, 0x1, RZ ;  /* 0x000000010000a810 */ /* 0x000fc80007ffe0ff */
[----:B------:R-:W-:-:S05]  /*8090*/  @!P2 SEL R0, R0, UR33, P0 ;  /* 0x000000210000ac07 */ /* 0x000fca0008000000 */
[----:B------:R0:W-:Y:S01]  /*80a0*/  @!P2 STS [R23], R0 ;  /* 0x000000001700a388 */ /* 0x0001e20000000800 */
[----:B------:R-:W-:Y:S06]  /*80b0*/  BAR.SYNC.DEFER_BLOCKING 0x0 ;  /* 0x0000000000007b1d */ /* 0x000fec0000010000 */
.L_x_1015:
[----:B0-23--:R-:W0:Y:S01]  /*80c0*/  LDS R23, [R23] ;  /* 0x0000000017177984 */ /* 0x00de220000000800 */
[----:B------:R-:W0:Y:S02]  /*80d0*/  LDCU UR16, c[0x0][0x43c] ;  /* 0x00008780ff1077ac */ /* 0x000e240008000800 */
[----:B0-----:R-:W-:-:S13]  /*80e0*/  ISETP.GE.AND P0, PT, R23, UR16, PT ;  /* 0x0000001017007c0c */ /* 0x001fda000bf06270 */
[----:B------:R-:W-:Y:S05]  /*80f0*/  @!P0 BRA `(.L_x_1249) ;  /* 0xffffff8000c08947 */ /* 0x000fea000383ffff */
[----:B-1----:R-:W-:Y:S05]  /*8100*/  BSYNC B0 ;  /* 0x0000000000007941 */ /* 0x002fea0003800000 */
.L_x_1011:
[----:B------:R-:W-:Y:S05]  /*8110*/  EXIT ;  /* 0x000000000000794d */ /* 0x000fea0003800000 */
        .weak           $__internal_5_$__cuda_sm3x_div_rn_noftz_f32_slowpath
        .type           $__internal_5_$__cuda_sm3x_div_rn_noftz_f32_slowpath,@function
        .size           $__internal_5_$__cuda_sm3x_div_rn_noftz_f32_slowpath,(.L_x_2608 - $__internal_5_$__cuda_sm3x_div_rn_noftz_f32_slowpath)
$__internal_5_$__cuda_sm3x_div_rn_noftz_f32_slowpath:
[----:B------:R-:W-:Y:S01]  /*8120*/  SHF.R.U32.HI R17, RZ, 0x17, R0 ;  /* 0x00000017ff117819 */ /* 0x000fe20000011600 */
[----:B------:R-:W-:Y:S01]  /*8130*/  BSSY.RECONVERGENT B1, `(.L_x_1250) ;  /* 0x0000062000017945 */ /* 0x000fe20003800200 */
[----:B------:R-:W-:Y:S02]  /*8140*/  SHF.R.U32.HI R20, RZ, 0x17, R21 ;  /* 0x00000017ff147819 */ /* 0x000fe40000011615 */
[----:B------:R-:W-:Y:S02]  /*8150*/  LOP3.LUT R17, R17, 0xff, RZ, 0xc0, !PT ;  /* 0x000000ff11117812 */ /* 0x000fe400078ec0ff */
[----:B------:R-:W-:-:S03]  /*8160*/  LOP3.LUT R20, R20, 0xff, RZ, 0xc0, !PT ;  /* 0x000000ff14147812 */ /* 0x000fc600078ec0ff */
[----:B------:R-:W-:Y:S02]  /*8170*/  VIADD R19, R17, 0xffffffff ;  /* 0xffffffff11137836 */ /* 0x000fe40000000000 */
[----:B------:R-:W-:-:S03]  /*8180*/  VIADD R22, R20, 0xffffffff ;  /* 0xffffffff14167836 */ /* 0x000fc60000000000 */
        /* <DEDUP_REMOVED lines=22> */
[----:B------:R-:W-:Y:S02]  /*82f0*/  @P0 IMAD.MOV.U32 R18, RZ, RZ, RZ ;  /* 0x000000ffff120224 */ /* 0x000fe400078e00ff */
[----:B------:R-:W-:Y:S01]  /*8300*/  @!P0 FFMA R21, R21, 1.84467440737095516160e+19, RZ ;  /* 0x5f80000015158823 */ /* 0x000fe200000000ff */
[----:B------:R-:W-:Y:S02]  /*8310*/  @!P0 IMAD.MOV.U32 R18, RZ, RZ, -0x40 ;  /* 0xffffffc0ff128424 */ /* 0x000fe400078e00ff */
[----:B------:R-:W-:-:S03]  /*8320*/  @!P1 FFMA R0, R0, 1.84467440737095516160e+19, RZ ;  /* 0x5f80000000009823 */ /* 0x000fc600000000ff */
[----:B------:R-:W-:-:S07]  /*8330*/  @!P1 IADD3 R18, PT, PT, R18, 0x40, RZ ;  /* 0x0000004012129810 */ /* 0x000fce0007ffe0ff */
.L_x_1251:
[----:B------:R-:W-:Y:S01]  /*8340*/  LEA R19, R17, 0xc0800000, 0x17 ;  /* 0xc080000011137811 */ /* 0x000fe200078eb8ff */
[----:B------:R-:W-:Y:S01]  /*8350*/  VIADD R20, R20, 0xffffff81 ;  /* 0xffffff8114147836 */ /* 0x000fe20000000000 */
[----:B------:R-:W-:Y:S03]  /*8360*/  BSSY.RECONVERGENT B2, `(.L_x_1256) ;  /* 0x0000035000027945 */ /* 0x000fe60003800200 */
        /* <DEDUP_REMOVED lines=14> */
[----:B------:R-:W-:-:S05]  /*8450*/  LOP3.LUT R18, R17, 0xff, RZ, 0xc0, !PT ;  /* 0x000000ff11127812 */ /* 0x000fca00078ec0ff */
[----:B------:R-:W-:-:S04]  /*8460*/  IMAD.IADD R17, R18, 0x1, R23 ;  /* 0x0000000112117824 */ /* 0x000fc800078e0217 */
        /* <DEDUP_REMOVED lines=28> */
[----:B------:R-:W-:-:S05]  /*8630*/  LOP3.LUT R17, R17, R20, RZ, 0xc0, !PT ;  /* 0x0000001411117212 */ /* 0x000fca00078ec0ff */
[----:B------:R-:W-:-:S05]  /*8640*/  IMAD.IADD R17, R18, 0x1, R17 ;  /* 0x0000000112117824 */ /* 0x000fca00078e0211 */
[----:B------:R-:W-:Y:S01]  /*8650*/  LOP3.LUT R0, R17, R0, RZ, 0xfc, !PT ;  /* 0x0000000011007212 */ /* 0x000fe200078efcff */
[----:B------:R-:W-:Y:S06]  /*8660*/  BRA `(.L_x_1259) ;  /* 0x0000000000107947 */ /* 0x000fec0003800000 */
.L_x_1258:
[----:B------:R-:W-:-:S04]  /*8670*/  LOP3.LUT R0, R0, 0x80000000, RZ, 0xc0, !PT ;  /* 0x8000000000007812 */ /* 0x000fc800078ec0ff */
[----:B------:R-:W-:Y:S01]  /*8680*/  LOP3.LUT R0, R0, 0x7f800000, RZ, 0xfc, !PT ;  /* 0x7f80000000007812 */ /* 0x000fe200078efcff */
[----:B------:R-:W-:Y:S06]  /*8690*/  BRA `(.L_x_1259) ;  /* 0x0000000000047947 */ /* 0x000fec0003800000 */
.L_x_1257:
[----:B------:R-:W-:-:S07]  /*86a0*/  LEA R0, R23, R0, 0x17 ;  /* 0x0000000017007211 */ /* 0x000fce00078eb8ff */
.L_x_1259:
[----:B------:R-:W-:Y:S05]  /*86b0*/  BSYNC.RECONVERGENT B2 ;  /* 0x0000000000027941 */ /* 0x000fea0003800200 */
.L_x_1256:
[----:B------:R-:W-:Y:S05]  /*86c0*/  BRA `(.L_x_1260) ;  /* 0x0000000000207947 */ /* 0x000fea0003800000 */
.L_x_1255:
[----:B------:R-:W-:-:S04]  /*86d0*/  LOP3.LUT R0, R0, 0x80000000, R21, 0x48, !PT ;  /* 0x8000000000007812 */ /* 0x000fc800078e4815 */
[----:B------:R-:W-:Y:S01]  /*86e0*/  LOP3.LUT R0, R0, 0x7f800000, RZ, 0xfc, !PT ;  /* 0x7f80000000007812 */ /* 0x000fe200078efcff */
[----:B------:R-:W-:Y:S06]  /*86f0*/  BRA `(.L_x_1260) ;  /* 0x0000000000147947 */ /* 0x000fec0003800000 */
.L_x_1254:
[----:B------:R-:W-:Y:S01]  /*8700*/  LOP3.LUT R0, R0, 0x80000000, R21, 0x48, !PT ;  /* 0x8000000000007812 */ /* 0x000fe200078e4815 */
[----:B------:R-:W-:Y:S06]  /*8710*/  BRA `(.L_x_1260) ;  /* 0x00000000000c7947 */ /* 0x000fec0003800000 */
.L_x_1253:
[----:B------:R-:W0:Y:S01]  /*8720*/  MUFU.RSQ R0, -QNAN ;  /* 0xffc0000000007908 */ /* 0x000e220000001400 */
[----:B------:R-:W-:Y:S05]  /*8730*/  BRA `(.L_x_1260) ;  /* 0x0000000000047947 */ /* 0x000fea0003800000 */
.L_x_1252:
[----:B------:R-:W-:-:S07]  /*8740*/  FADD.FTZ R0, R21, R0 ;  /* 0x0000000015007221 */ /* 0x000fce0000010000 */
.L_x_1260:
[----:B------:R-:W-:Y:S05]  /*8750*/  BSYNC.RECONVERGENT B1 ;  /* 0x0000000000017941 */ /* 0x000fea0003800200 */
.L_x_1250:
[----:B------:R-:W-:-:S04]  /*8760*/  IMAD.MOV.U32 R17, RZ, RZ, 0x0 ;  /* 0x00000000ff117424 */ /* 0x000fc800078e00ff */
[----:B0-----:R-:W-:Y:S05]  /*8770*/  RET.REL.NODEC R16 `(_Z22bc_gpu_update_edge_optILb0ELi2EEvPfPKiS2_S2_iiPiPyS0_S3_S4_S0_S3_S3_S3_S3_S3_S3_S3_mmmmS2_iiii) ;  /* 0xffffff7810207950 */ /* 0x001fea0003c3ffff */
.L_x_1261:
        /* <DEDUP_REMOVED lines=16> */
.L_x_2608:


//--------------------- .text._Z22bc_gpu_update_edge_optILb1ELi1EEvPfPKiS2_S2_iiPiPyS0_S3_S4_S0_S3_S3_S3_S3_S3_S3_S3_mmmmS2_iiii --------------------------
	.section	.text._Z22bc_gpu_update_edge_optILb1ELi1EEvPfPKiS2_S2_iiPiPyS0_S3_S4_S0_S3_S3_S3_S3_S3_S3_S3_mmmmS2_iiii,"ax",@progbits
	.align	128
        .global         _Z22bc_gpu_update_edge_optILb1ELi1EEvPfPKiS2_S2_iiPiPyS0_S3_S4_S0_S3_S3_S3_S3_S3_S3_S3_mmmmS2_iiii
        .type           _Z22bc_gpu_update_edge_optILb1ELi1EEvPfPKiS2_S2_iiPiPyS0_S3_S4_S0_S3_S3_S3_S3_S3_S3_S3_mmmmS2_iiii,@function
        .size           _Z22bc_gpu_update_edge_optILb1ELi1EEvPfPKiS2_S2_iiPiPyS0_S3_S4_S0_S3_S3_S3_S3_S3_S3_S3_mmmmS2_iiii,(.L_x_2609 - _Z22bc_gpu_update_edge_optILb1ELi1EEvPfPKiS2_S2_iiPiPyS0_S3_S4_S0_S3_S3_S3_S3_S3_S3_S3_mmmmS2_iiii)
        .other          _Z22bc_gpu_update_edge_optILb1ELi1EEvPfPKiS2_S2_iiPiPyS0_S3_S4_S0_S3_S3_S3_S3_S3_S3_S3_mmmmS2_iiii,@"STO_CUDA_ENTRY STV_DEFAULT"
_Z22bc_gpu_update_edge_optILb1ELi1EEvPfPKiS2_S2_iiPiPyS0_S3_S4_S0_S3_S3_S3_S3_S3_S3_S3_mmmmS2_iiii:
.text._Z22bc_gpu_update_edge_optILb1ELi1EEvPfPKiS2_S2_iiPiPyS0_S3_S4_S0_S3_S3_S3_S3_S3_S3_S3_mmmmS2_iiii:
        /* <DEDUP_REMOVED lines=18> */
[----:B------:R-:W0:Y:S01]  /*0120*/  LDCU.128 UR20, c[0x0][0x3d0] ;  /* 0x00007a00ff1477ac */ /* 0x000e220008000c00 */
[----:B------:R-:W1:Y:S01]  /*0130*/  LDCU.128 UR16, c[0x0][0x3c0] ;  /* 0x00007800ff1077ac */ /* 0x000e620008000c00 */
[----:B------:R-:W2:Y:S01]  /*0140*/  LDCU.128 UR12, c[0x0][0x3e0] ;  /* 0x00007c00ff0c77ac */ /* 0x000ea20008000c00 */
[----:B------:R-:W3:Y:S01]  /*0150*/  LDCU.128 UR24, c[0x0][0x3f0] ;  /* 0x00007e00ff1877ac */ /* 0x000ee20008000c00 */
[----:B------:R-:W2:Y:S01]  /*0160*/  LDCU.128 UR4, c[0x0][0x420] ;  /* 0x00008400ff0477ac */ /* 0x000ea20008000c00 */
[----:B------:R-:W4:Y:S01]  /*0170*/  LDCU.64 UR28, c[0x0][0x400] ;  /* 0x00008000ff1c77ac */ /* 0x000f220008000a00 */
[----:B0-----:R-:W-:Y:S02]  /*0180*/  UIMAD.WIDE.U32 UR8, UR36, UR32, UR22 ;  /* 0x00000020240872a5 */ /* 0x001fe4000f8e0016 */
[----:B-1----:R-:W-:-:S02]  /*0190*/  UIMAD.WIDE.U32 UR18, UR36, UR34, UR18 ;  /* 0x00000022241272a5 */ /* 0x002fc4000f8e0012 */
[----:B------:R-:W-:Y:S02]  /*01a0*/  UIMAD.WIDE.U32 UR20, UR36, UR32, UR20 ;  /* 0x00000020241472a5 */ /* 0x000fe4000f8e0014 */
[----:B------:R-:W-:Y:S02]  /*01b0*/  UIMAD UR30, UR36, UR33, URZ ;  /* 0x00000021241e72a4 */ /* 0x000fe4000f8e02ff */
[----:B------:R-:W-:Y:S01]  /*01c0*/  UIMAD.WIDE.U32 UR16, UR36, UR32, UR16 ;  /* 0x00000020241072a5 */ /* 0x000fe2000f8e0010 */
[----:B------:R-:W-:Y:S01]  /*01d0*/  IMAD.U32 R9, RZ, RZ, UR19 ;  /* 0x00000013ff097e24 */ /* 0x000fe2000f8e00ff */
[----:B--2---:R-:W-:Y:S01]  /*01e0*/  UIMAD.WIDE.U32 UR22, UR36, UR4, UR14 ;  /* 0x00000004241672a5 */ /* 0x004fe2000f8e000e */
[----:B------:R-:W-:Y:S01]  /*01f0*/  IMAD.U32 R11, RZ, RZ, UR21 ;  /* 0x00000015ff0b7e24 */ /* 0x000fe2000f8e00ff */
[----:B---3--:R-:W-:Y:S01]  /*0200*/  UIMAD.WIDE.U32 UR24, UR36, UR4, UR24 ;  /* 0x00000004241872a5 */ /* 0x008fe2000f8e0018 */
[----:B------:R-:W-:Y:S01]  /*0210*/  MOV R8, UR18 ;  /* 0x0000001200087c02 */ /* 0x000fe20008000f00 */
[----:B------:R-:W-:Y:S01]  /*0220*/  UIMAD UR4, UR36, UR5, URZ ;  /* 0x00000005240472a4 */ /* 0x000fe2000f8e02ff */
[----:B------:R-:W-:Y:S01]  /*0230*/  IMAD.U32 R16, RZ, RZ, UR16 ;  /* 0x00000010ff107e24 */ /* 0x000fe2000f8e00ff */
[----:B------:R-:W-:Y:S01]  /*0240*/  UIMAD.WIDE.U32 UR10, UR36, UR32, UR12 ;  /* 0x00000020240a72a5 */ /* 0x000fe2000f8e000c */
[----:B------:R-:W-:Y:S01]  /*0250*/  IMAD.U32 R10, RZ, RZ, UR20 ;  /* 0x00000014ff0a7e24 */ /* 0x000fe2000f8e00ff */
[----:B------:R-:W-:Y:S01]  /*0260*/  UIMAD UR31, UR36, UR35, UR19 ;  /* 0x00000023241f72a4 */ /* 0x000fe2000f8e0213 */
[----:B------:R-:W-:Y:S01]  /*0270*/  MOV R6, UR24 ;  /* 0x0000001800067c02 */ /* 0x000fe20008000f00 */
[----:B------:R-:W-:Y:S01]  /*0280*/  UIADD3 UR15, UPT, UPT, UR30, UR21, URZ ;  /* 0x000000151e0f7290 */ /* 0x000fe2000fffe0ff */
[----:B------:R-:W-:Y:S01]  /*0290*/  IMAD.U32 R17, RZ, RZ, UR17 ;  /* 0x00000011ff117e24 */ /* 0x000fe2000f8e00ff */
[----:B----4-:R-:W-:Y:S01]  /*02a0*/  UIMAD.WIDE.U32 UR12, UR36, UR6, UR28 ;  /* 0x00000006240c72a5 */ /* 0x010fe2000f8e001c */
[----:B------:R-:W-:Y:S01]  /*02b0*/  IMAD.U32 R7, RZ, RZ, UR25 ;  /* 0x00000019ff077e24 */ /* 0x000fe2000f8e00ff */
[----:B------:R-:W-:Y:S01]  /*02c0*/  UIADD3 UR5, UPT, UPT, UR23, UR4, URZ ;  /* 0x0000000417057290 */ /* 0x000fe2000fffe0ff */
[----:B------:R-:W-:Y:S01]  /*02d0*/  IMAD.U32 R9, RZ, RZ, UR31 ;  /* 0x0000001fff097e24 */ /* 0x000fe2000f8e00ff */
[----:B------:R-:W-:Y:S01]  /*02e0*/  UIMAD.WIDE.U32 UR26, UR36, UR32, UR26 ;  /* 0x00000020241a72a5 */ /* 0x000fe2000f8e001a */
[----:B------:R-:W-:Y:S01]  /*02f0*/  MOV R11, UR15 ;  /* 0x0000000f000b7c02 */ /* 0x000fe20008000f00 */
[----:B------:R-:W-:-:S02]  /*0300*/  UIADD3 UR6, UPT, UPT, UR17, UR30, URZ ;  /* 0x0000001e11067290 */ /* 0x000fc4000fffe0ff */
[----:B------:R-:W-:Y:S02]  /*0310*/  UIADD3 UR4, UPT, UPT, UR4, UR25, URZ ;  /* 0x0000001904047290 */ /* 0x000fe4000fffe0ff */
[----:B------:R-:W-:Y:S01]  /*0320*/  UIMAD UR14, UR36, UR7, UR13 ;  /* 0x00000007240e72a4 */ /* 0x000fe2000f8e020d */
[----:B------:R-:W0:Y:S01]  /*0330*/  LDCU UR32, c[0x0][0x360] ;  /* 0x00006c00ff2077ac */ /* 0x000e220008000800 */
[----:B------:R-:W-:Y:S02]  /*0340*/  IMAD.U32 R17, RZ, RZ, UR6 ;  /* 0x00000006ff117e24 */ /* 0x000fe4000f8e00ff */
[----:B------:R-:W-:Y:S01]  /*0350*/  IMAD.U32 R7, RZ, RZ, UR4 ;  /* 0x00000004ff077e24 */ /* 0x000fe2000f8e00ff */
[----:B------:R-:W1:Y:S01]  /*0360*/  LDCU.64 UR28, c[0x0][0x358] ;  /* 0x00006b00ff1c77ac */ /* 0x000e620008000a00 */
[----:B------:R-:W2:Y:S01]  /*0370*/  LDCU UR33, c[0x0][0x370] ;  /* 0x00006e00ff2177ac */ /* 0x000ea20008000800 */
[----:B------:R-:W-:Y:S02]  /*0380*/  UIADD3 UR34, UPT, UPT, UR30, UR9, URZ ;  /* 0x000000091e227290 */ /* 0x000fe4000fffe0ff */
[----:B------:R-:W-:-:S02]  /*0390*/  UIADD3 UR35, UPT, UPT, UR30, UR11, URZ ;  /* 0x0000000b1e237290 */ /* 0x000fc4000fffe0ff */
[----:B------:R-:W-:Y:S01]  /*03a0*/  UIADD3 UR7, UPT, UPT, UR30, UR27, URZ ;  /* 0x0000001b1e077290 */ /* 0x000fe2000fffe0ff */
[----:B------:R-:W-:Y:S01]  /*03b0*/  UMOV UR4, UR22 ;  /* 0x0000001600047c82 */ /* 0x000fe20008000000 */
[----:B------:R-:W-:-:S10]  /*03c0*/  UMOV UR6, UR26 ;  /* 0x0000001a00067c82 */ /* 0x000fd40008000000 */
.L_x_1507:
[----:B------:R-:W-:Y:S01]  /*03d0*/  ISETP.NE.AND P1, PT, R2, RZ, PT ;  /* 0x000000ff0200720c */ /* 0x000fe20003f25270 */
[----:B------:R-:W-:-:S12]  /*03e0*/  BSSY.RECONVERGENT B1, `(.L_x_1263) ;  /* 0x0000009000017945 */ /* 0x000fd80003800200 */
[----:B-12-4-:R-:W-:Y:S05]  /*03f0*/  @P1 BRA `(.L_x_1264) ;  /* 0x00000000001c1947 */ /* 0x016fea0003800000 */
[----:B------:R-:W3:Y:S02]  /*0400*/  LDC.64 R4, c[0x0][0x430] ;  /* 0x00010c00ff047b82 */ /* 0x000ee40000000a00 */
[----:B---3--:R-:W-:-:S06]  /*0410*/  IMAD.WIDE R4, R3, 0x4, R4 ;  /* 0x0000000403047825 */ /* 0x008fcc00078e0204 */
[----:B-1----:R-:W3:Y:S01]  /*0420*/  LDG.E.CONSTANT R4, desc[UR28][R4.64] ;  /* 0x0000001c04047981 */ /* 0x002ee2000c1e9900 */
[----:B------:R-:W1:Y:S01]  /*0430*/  S2UR UR16, SR_CgaCtaId ;  /* 0x00000000001079c3 */ /* 0x000e620000008800 */
[----:B------:R-:W-:Y:S02]  /*0440*/  UMOV UR15, 0x400 ;  /* 0x00000400000f7882 */ /* 0x000fe40000000000 */
[----:B-1----:R-:W-:-:S09]  /*0450*/  ULEA UR15, UR16, UR15, 0x18 ;  /* 0x0000000f100f7291 */ /* 0x002fd2000f8ec0ff */
[----:B---3--:R3:W-:Y:S03]  /*0460*/  STS [UR15+0x4], R4 ;  /* 0x00000404ff007988 */ /* 0x0087e6000800080f */
.L_x_1264:
[----:B012---:R-:W-:Y:S05]  /*0470*/  BSYNC.RECONVERGENT B1 ;  /* 0x0000000000017941 */ /* 0x007fea0003800200 */
.L_x_1263:
[----:B------:R-:W-:Y:S06]  /*0480*/  BAR.SYNC.DEFER_BLOCKING 0x0 ;  /* 0x0000000000007b1d */ /* 0x000fec0000010000 */
[----:B------:R-:W-:Y:S04]  /*0490*/  BSSY.RECONVERGENT B1, `(.L_x_1265) ;  /* 0x000000e000017945 */ /* 0x000fe80003800200 */
[----:B------:R-:W-:Y:S05]  /*04a0*/  @P1 BRA `(.L_x_1266) ;  /* 0x0000000000301947 */ /* 0x000fea0003800000 */
[----:B------:R-:W0:Y:S01]  /*04b0*/  S2UR UR16, SR_CgaCtaId ;  /* 0x00000000001079c3 */ /* 0x000e220000008800 */
[----:B------:R-:W-:Y:S01]  /*04c0*/  UMOV UR15, 0x400 ;  /* 0x00000400000f7882 */ /* 0x000fe20000000000 */
[----:B------:R-:W-:-:S06]  /*04d0*/  IMAD.MOV.U32 R13, RZ, RZ, 0x1 ;  /* 0x00000001ff0d7424 */ /* 0x000fcc00078e00ff */
[----:B---3--:R-:W1:Y:S01]  /*04e0*/  LDC.64 R4, c[0x0][0x408] ;  /* 0x00010200ff047b82 */ /* 0x008e620000000a00 */
        /* <DEDUP_REMOVED lines=8> */
.L_x_1266:
[----:B------:R-:W-:Y:S05]  /*0570*/  BSYNC.RECONVERGENT B1 ;  /* 0x0000000000017941 */ /* 0x000fea0003800200 */
.L_x_1265:
[----:B------:R-:W1:Y:S08]  /*0580*/  S2UR UR16, SR_CgaCtaId ;  /* 0x00000000001079c3 */ /* 0x000e700000008800 */
[----:B------:R-:W-:Y:S06]  /*0590*/  BAR.SYNC.DEFER_BLOCKING 0x0 ;  /* 0x0000000000007b1d */ /* 0x000fec0000010000 */
[----:B------:R-:W-:-:S02]  /*05a0*/  UMOV UR15, 0x400 ;  /* 0x00000400000f7882 */ /* 0x000fc40000000000 */
[----:B-1----:R-:W-:-:S06]  /*05b0*/  ULEA UR15, UR16, UR15, 0x18 ;  /* 0x0000000f100f7291 */ /* 0x002fcc000f8ec0ff */
[----:B------:R-:W-:-:S05]  /*05c0*/  MOV R3, UR15 ;  /* 0x0000000f00037c02 */ /* 0x000fca0008000f00 */
[----:B0-----:R-:W0:Y:S02]  /*05d0*/  LDS.U8 R0, [R3+0x8] ;  /* 0x0000080003007984 */ /* 0x001e240000000000 */
[----:B0-----:R-:W-:-:S13]  /*05e0*/  ISETP.NE.AND P0, PT, R0, RZ, PT ;  /* 0x000000ff0000720c */ /* 0x001fda0003f05270 */
[----:B------:R-:W-:Y:S05]  /*05f0*/  @P0 BRA `(.L_x_1267) ;  /* 0x0000000000140947 */ /* 0x000fea0003800000 */
[----:B------:R-:W0:Y:S02]  /*0600*/  @!P1 LDS R0, [R3] ;  /* 0x0000000003009984 */ /* 0x000e240000000800 */
[----:B0-----:R-:W-:-:S05]  /*0610*/  @!P1 VIADD R0, R0, 0x1 ;  /* 0x0000000100009836 */ /* 0x001fca0000000000 */
[----:B------:R0:W-:Y:S01]  /*0620*/  @!P1 STS [R3], R0 ;  /* 0x0000000003009388 */ /* 0x0001e20000000800 */
[----:B------:R-:W-:Y:S06]  /*0630*/  BAR.SYNC.DEFER_BLOCKING 0x0 ;  /* 0x0000000000007b1d */ /* 0x000fec0000010000 */
[----:B------:R-:W-:Y:S05]  /*0640*/  BRA `(.L_x_1268) ;  /* 0x0000007800f07947 */ /* 0x000fea0003800000 */
.L_x_1267:
[----:B------:R-:W-:Y:S04]  /*0650*/  BSSY.RECONVERGENT B1, `(.L_x_1269) ;  /* 0x000003d000017945 */ /* 0x000fe80003800200 */
[----:B------:R-:W-:Y:S05]  /*0660*/  @P1 BRA `(.L_x_1270) ;  /* 0x0000000000ec1947 */ /* 0x000fea0003800000 */
[----:B------:R-:W0:Y:S01]  /*0670*/  LDS R21, [R3] ;  /* 0x0000000003157984 */ /* 0x000e220000000800 */
[----:B------:R-:W1:Y:S01]  /*0680*/  LDC.64 R12, c[0x0][0x3a8] ;  /* 0x0000ea00ff0c7b82 */ /* 0x000e620000000a00 */
[----:B------:R-:W1:Y:S07]  /*0690*/  LDCU.128 UR20, c[0x0][0x410] ;  /* 0x00008200ff1477ac */ /* 0x000e6e0008000c00 */
[----:B------:R-:W2:Y:S08]  /*06a0*/  LDC.64 R18, c[0x0][0x440] ;  /* 0x00011000ff127b82 */ /* 0x000eb00000000a00 */
[----:B------:R-:W4:Y:S08]  /*06b0*/  LDC.64 R22, c[0x0][0x3b0] ;  /* 0x0000ec00ff167b82 */ /* 0x000f300000000a00 */
[----:B------:R-:W5:Y:S01]  /*06c0*/  LDC.64 R14, c[0x0][0x3b8] ;  /* 0x0000ee00ff0e7b82 */ /* 0x000f620000000a00 */
[----:B0-----:R-:W-:Y:S01]  /*06d0*/  SHF.R.S32.HI R20, RZ, 0x1f, R21 ;  /* 0x0000001fff147819 */ /* 0x001fe20000011415 */
[----:B-1----:R-:W-:-:S04]  /*06e0*/  IMAD.WIDE.U32 R12, R21, UR20, R12 ;  /* 0x00000014150c7c25 */ /* 0x002fc8000f8e000c */
[----:B------:R-:W-:-:S04]  /*06f0*/  IMAD R0, R20, UR20, RZ ;  /* 0x0000001414007c24 */ /* 0x000fc8000f8e02ff */
[----:B------:R-:W-:-:S04]  /*0700*/  IMAD R0, R21, UR21, R0 ;  /* 0x0000001515007c24 */ /* 0x000fc8000f8e0200 */
[----:B------:R-:W-:Y:S02]  /*0710*/  IMAD.IADD R13, R13, 0x1, R0 ;  /* 0x000000010d0d7824 */ /* 0x000fe400078e0200 */
[----:B--2---:R-:W-:-:S04]  /*0720*/  IMAD.WIDE R24, R18, 0x4, R12 ;  /* 0x0000000412187825 */ /* 0x004fc800078e020c */
[----:B------:R-:W-:Y:S01]  /*0730*/  IMAD.WIDE R26, R19, 0x4, R12 ;  /* 0x00000004131a7825 */ /* 0x000fe200078e020c */
[----:B---3--:R-:W2:Y:S04]  /*0740*/  LDG.E R4, desc[UR28][R24.64] ;  /* 0x0000001c18047981 */ /* 0x008ea8000c1e1900 */
[----:B------:R-:W2:Y:S01]  /*0750*/  LDG.E R5, desc[UR28][R26.64] ;  /* 0x0000001c1a057981 */ /* 0x000ea2000c1e1900 */
[----:B------:R-:W-:Y:S02]  /*0760*/  IMAD R20, R20, UR22, RZ ;  /* 0x0000001614147c24 */ /* 0x000fe4000f8e02ff */
[C---:B----4-:R-:W-:Y:S01]  /*0770*/  IMAD.WIDE.U32 R22, R21.reuse, UR22, R22 ;  /* 0x0000001615167c25 */ /* 0x050fe2000f8e0016 */
[----:B------:R0:W-:Y:S03]  /*0780*/  STS.64 [R3+0x18], R12 ;  /* 0x0000180c03007388 */ /* 0x0001e60000000a00 */
[----:B------:R-:W-:-:S02]  /*0790*/  IMAD R29, R21, UR23, R20 ;  /* 0x00000017151d7c24 */ /* 0x000fc4000f8e0214 */
[----:B-----5:R-:W-:-:S04]  /*07a0*/  IMAD.WIDE.U32 R14, R21, UR20, R14 ;  /* 0x00000014150e7c25 */ /* 0x020fc8000f8e000e */
        /* <DEDUP_REMOVED lines=20> */
.L_x_1271:
[----:B------:R-:W-:-:S05]  /*08f0*/  IMAD.IADD R0, R4, 0x1, -R5 ;  /* 0x0000000104007824 */ /* 0x000fca00078e0a05 */
[----:B------:R-:W-:-:S04]  /*0900*/  IABS R0, R0 ;  /* 0x0000000000007213 */ /* 0x000fc80000000000 */
[----:B------:R-:W-:-:S13]  /*0910*/  ISETP.NE.AND P0, PT, R0, 0x1, PT ;  /* 0x000000010000780c */ /* 0x000fda0003f05270 */
[----:B------:R-:W-:Y:S05]  /*0920*/  @P0 BRA `(.L_x_1272) ;  /* 0x0000000000200947 */ /* 0x000fea0003800000 */
[----:B------:R-:W-:Y:S01]  /*0930*/  ISETP.GT.AND P0, PT, R4, R5, PT ;  /* 0x000000050400720c */ /* 0x000fe20003f04270 */
[----:B------:R-:W-:Y:S02]  /*0940*/  HFMA2 R0, -RZ, RZ, 0, 5.9604644775390625e-08 ;  /* 0x00000001ff007431 */ /* 0x000fe400000001ff */
[----:B0-----:R-:W-:Y:S02]  /*0950*/  IMAD.MOV.U32 R4, RZ, RZ, R19 ;  /* 0x000000ffff047224 */ /* 0x001fe400078e0013 */
[----:B------:R-:W-:Y:S01]  /*0960*/  IMAD.MOV.U32 R5, RZ, RZ, R18 ;  /* 0x000000ffff057224 */ /* 0x000fe200078e0012 */
[----:B------:R2:W-:Y:S07]  /*0970*/  STS [R3+0xc], R0 ;  /* 0x00000c0003007388 */ /* 0x0005ee0000000800 */
[----:B------:R2:W-:Y:S04]  /*0980*/  @P0 STS.64 [R3+0x10], R18 ;  /* 0x0000101203000388 */ /* 0x0005e80000000a00 */
[----:B------:R2:W-:Y:S01]  /*0990*/  @!P0 STS.64 [R3+0x10], R4 ;  /* 0x0000100403008388 */ /* 0x0005e20000000a00 */
[----:B------:R-:W-:Y:S05]  /*09a0*/  BRA `(.L_x_1270) ;  /* 0x00000000001c7947 */ /* 0x000fea0003800000 */
.L_x_1272:
[----:B------:R-:W-:Y:S01]  /*09b0*/  ISETP.GT.AND P0, PT, R4, R5, PT ;  /* 0x000000050400720c */ /* 0x000fe20003f04270 */
[----:B0-----:R-:W-:Y:S01]  /*09c0*/  IMAD.MOV.U32 R4, RZ, RZ, R19 ;  /* 0x000000ffff047224 */ /* 0x001fe200078e0013 */
[----:B------:R-:W-:Y:S01]  /*09d0*/  MOV R0, 0x2 ;  /* 0x0000000200007802 */ /* 0x000fe20000000f00 */
[----:B------:R-:W-:-:S04]  /*09e0*/  IMAD.MOV.U32 R5, RZ, RZ, R18 ;  /* 0x000000ffff057224 */ /* 0x000fc800078e0012 */
[----:B------:R1:W-:Y:S06]  /*09f0*/  STS [R3+0xc], R0 ;  /* 0x00000c0003007388 */ /* 0x0003ec0000000800 */
[----:B------:R1:W-:Y:S04]  /*0a00*/  @P0 STS.64 [R3+0x10], R18 ;  /* 0x0000101203000388 */ /* 0x0003e80000000a00 */
[----:B------:R1:W-:Y:S02]  /*0a10*/  @!P0 STS.64 [R3+0x10], R4 ;  /* 0x0000100403008388 */ /* 0x0003e40000000a00 */
.L_x_1270:
[----:B------:R-:W-:Y:S05]  /*0a20*/  BSYNC.RECONVERGENT B1 ;  /* 0x0000000000017941 */ /* 0x000fea0003800200 */
.L_x_1269:
[----:B------:R-:W-:Y:S06]  /*0a30*/  BAR.SYNC.DEFER_BLOCKING 0x0 ;  /* 0x0000000000007b1d */ /* 0x000fec0000010000 */
[----:B-12-4-:R-:W1:Y:S02]  /*0a40*/  LDS R0, [R3+0xc] ;  /* 0x00000c0003007984 */ /* 0x016e640000000800 */
[----:B-1----:R-:W-:-:S13]  /*0a50*/  ISETP.NE.AND P0, PT, R0, 0x2, PT ;  /* 0x000000020000780c */ /* 0x002fda0003f05270 */
[----:B------:R-:W-:Y:S05]  /*0a60*/  @!P0 BRA `(.L_x_1273) ;  /* 0x00000040008c8947 */ /* 0x000fea0003800000 */
[----:B------:R-:W-:-:S13]  /*0a70*/  ISETP.NE.AND P0, PT, R0, 0x1, PT ;  /* 0x000000010000780c */ /* 0x000fda0003f05270 */
[----:B------:R-:W-:Y:S05]  /*0a80*/  @P0 BRA `(.L_x_1274) ;  /* 0x0000007400c40947 */ /* 0x000fea0003800000 */
[----:B------:R-:W1:Y:S01]  /*0a90*/  LDCU UR15, c[0x0][0x3a0] ;  /* 0x00007400ff0f77ac */ /* 0x000e620008000800 */
[----:B------:R-:W-:Y:S01]  /*0aa0*/  MOV R19, UR14 ;  /* 0x0000000e00137c02 */ /* 0x000fe20008000f00 */
[----:B0-----:R-:W-:Y:S01]  /*0ab0*/  IMAD.U32 R13, RZ, RZ, UR13 ;  /* 0x0000000dff0d7e24 */ /* 0x001fe2000f8e00ff */
[----:B---3--:R-:W-:Y:S01]  /*0ac0*/  MOV R4, UR4 ;  /* 0x0000000400047c02 */ /* 0x008fe20008000f00 */
[----:B------:R-:W-:Y:S01]  /*0ad0*/  IMAD.U32 R12, RZ, RZ, UR12 ;  /* 0x0000000cff0c7e24 */ /* 0x000fe2000f8e00ff */
[----:B------:R-:W-:Y:S01]  /*0ae0*/  MOV R15, UR7 ;  /* 0x00000007000f7c02 */ /* 0x000fe20008000f00 */
[----:B------:R-:W-:Y:S01]  /*0af0*/  IMAD.U32 R5, RZ, RZ, UR5 ;  /* 0x00000005ff057e24 */ /* 0x000fe2000f8e00ff */
[----:B------:R0:W-:Y:S01]  /*0b00*/  @!P1 STS.64 [R3+0x5f98], R16 ;  /* 0x005f981003009388 */ /* 0x0001e20000000a00 */
[----:B------:R-:W-:Y:S01]  /*0b10*/  IMAD.U32 R14, RZ, RZ, UR6 ;  /* 0x00000006ff0e7e24 */ /* 0x000fe2000f8e00ff */
[----:B------:R-:W-:Y:S01]  /*0b20*/  BSSY.RECONVERGENT B1, `(.L_x_1275) ;  /* 0x0000038000017945 */ /* 0x000fe20003800200 */
[----:B------:R-:W-:Y:S01]  /*0b30*/  @!P1 IMAD.MOV.U32 R13, RZ, RZ, R19 ;  /* 0x000000ffff0d9224 */ /* 0x000fe200078e0013 */
[----:B------:R0:W-:Y:S04]  /*0b40*/  @!P1 STS.128 [R3+0x5fb0], R4 ;  /* 0x005fb00403009388 */ /* 0x0001e80000000c00 */
[----:B------:R0:W-:Y:S01]  /*0b50*/  @!P1 STS.128 [R3+0x5fc0], R12 ;  /* 0x005fc00c03009388 */ /* 0x0001e20000000c00 */
[----:B-1----:R-:W-:-:S03]  /*0b60*/  ISETP.GE.AND P3, PT, R2, UR15, PT ;  /* 0x0000000f02007c0c */ /* 0x002fc6000bf66270 */
[----:B------:R0:W-:Y:S01]  /*0b70*/  @!P1 STS.128 [R3+0x5fa0], R8 ;  /* 0x005fa00803009388 */ /* 0x0001e20000000c00 */
[----:B------:R-:W-:Y:S09]  /*0b80*/  BAR.SYNC.DEFER_BLOCKING 0x0 ;  /* 0x0000000000007b1d */ /* 0x000ff20000010000 */
[----:B------:R-:W-:Y:S05]  /*0b90*/  @P3 BRA `(.L_x_1276) ;  /* 0x0000000000c03947 */ /* 0x000fea0003800000 */
[----:B------:R-:W-:-:S07]  /*0ba0*/  IMAD.MOV.U32 R0, RZ, RZ, R2 ;  /* 0x000000ffff007224 */ /* 0x000fce00078e0002 */
.L_x_1277:
[----:B0-----:R-:W0:Y:S01]  /*0bb0*/  LDS R3, [R3+0x10] ;  /* 0x0000100003037984 */ /* 0x001e220000000800 */
[----:B------:R-:W1:Y:S01]  /*0bc0*/  S2UR UR16, SR_CgaCtaId ;  /* 0x00000000001079c3 */ /* 0x000e620000008800 */
[----:B------:R-:W-:Y:S01]  /*0bd0*/  UMOV UR15, 0x400 ;  /* 0x00000400000f7882 */ /* 0x000fe20000000000 */
[----:B------:R-:W-:Y:S01]  /*0be0*/  IMAD.MOV.U32 R4, RZ, RZ, -0x1 ;  /* 0xffffffffff047424 */ /* 0x000fe200078e00ff */
[----:B-1----:R-:W-:Y:S01]  /*0bf0*/  ULEA UR15, UR16, UR15, 0x18 ;  /* 0x0000000f100f7291 */ /* 0x002fe2000f8ec0ff */
[----:B0-----:R-:W-:-:S13]  /*0c00*/  ISETP.NE.AND P0, PT, R0, R3, PT ;  /* 0x000000030000720c */ /* 0x001fda0003f05270 */
[----:B------:R-:W-:-:S05]  /*0c10*/  @!P0 MOV R3, UR15 ;  /* 0x0000000f00038c02 */ /* 0x000fca0008000f00 */
        /* <DEDUP_REMOVED lines=10> */
[----:B--2---:R-:W-:Y:S01]  /*0cc0*/  @!P0 IMAD.WIDE R20, R0, 0x8, R20 ;  /* 0x0000000800148825 */ /* 0x004fe200078e0214 */
[----:B------:R-:W-:Y:S01]  /*0cd0*/  @P0 MOV R3, UR15 ;  /* 0x0000000f00030c02 */ /* 0x000fe20008000f00 */
[----:B------:R-:W0:Y:S01]  /*0ce0*/  LDCU UR15, c[0x0][0x3a0] ;  /* 0x00007400ff0f77ac */ /* 0x000e220008000800 */
[----:B---3--:R-:W-:-:S05]  /*0cf0*/  @!P0 IADD3 R24, P2, PT, R18, R14, RZ ;  /* 0x0000000e12188210 */ /* 0x008fca0007f5e0ff */
[----:B------:R-:W-:-:S05]  /*0d00*/  @!P0 IMAD.X R25, R19, 0x1, R15, P2 ;  /* 0x0000000113198824 */ /* 0x000fca00010e060f */
        /* <DEDUP_REMOVED lines=25> */
.L_x_1276:
[----:B------:R-:W-:Y:S05]  /*0ea0*/  BSYNC.RECONVERGENT B1 ;  /* 0x0000000000017941 */ /* 0x000fea0003800200 */
.L_x_1275:
[----:B------:R-:W-:Y:S04]  /*0eb0*/  BSSY.RECONVERGENT B1, `(.L_x_1278) ;  /* 0x000000e000017945 */ /* 0x000fe80003800200 */
[----:B------:R-:W-:Y:S05]  /*0ec0*/  @P1 BRA `(.L_x_1279) ;  /* 0x0000000000301947 */ /* 0x000fea0003800000 */
[----:B0-----:R-:W-:Y:S04]  /*0ed0*/  LDS R15, [R3+0x10] ;  /* 0x00001000030f7984 */ /* 0x001fe80000000800 */
[----:B------:R-:W0:Y:S04]  /*0ee0*/  LDS.64 R4, [R3+0x18] ;  /* 0x0000180003047984 */ /* 0x000e280000000a00 */
[----:B------:R-:W1:Y:S01]  /*0ef0*/  LDS.64 R12, [R3+0x5fc8] ;  /* 0x005fc800030c7984 */ /* 0x000e620000000a00 */
[----:B0-----:R-:W-:-:S06]  /*0f00*/  IMAD.WIDE R4, R15, 0x4, R4 ;  /* 0x000000040f047825 */ /* 0x001fcc00078e0204 */
[----:B------:R-:W2:Y:S01]  /*0f10*/  LD.E R4, desc[UR28][R4.64] ;  /* 0x0000001c04047980 */ /* 0x000ea2000c101900 */
[----:B------:R-:W-:Y:S02]  /*0f20*/  HFMA2 R19, -RZ, RZ, 0, 0 ;  /* 0x00000000ff137431 */ /* 0x000fe400000001ff */
[----:B------:R-:W-:Y:S01]  /*0f30*/  IMAD.MOV.U32 R18, RZ, RZ, 0x1 ;  /* 0x00000001ff127424 */ /* 0x000fe200078e00ff */
[----:B------:R3:W-:Y:S04]  /*0f40*/  STS [R3+0x44], R15 ;  /* 0x0000440f03007388 */ /* 0x0007e80000000800 */
[----:B------:R3:W-:Y:S04]  /*0f50*/  STS.64 [R3+0x38], R18 ;  /* 0x0000381203007388 */ /* 0x0007e80000000a00 */
[----:B--2---:R3:W-:Y:S04]  /*0f60*/  STS [R3+0x5fd0], R4 ;  /* 0x005fd00403007388 */ /* 0x0047e80000000800 */
[----:B-1----:R3:W-:Y:S04]  /*0f70*/  ST.E desc[UR28][R12.64], R15 ;  /* 0x0000000f0c007985 */ /* 0x0027e8000c10191c */
[----:B------:R3:W-:Y:S02]  /*0f80*/  STS [R3+0x40], R18 ;  /* 0x0000401203007388 */ /* 0x0007e40000000800 */
.L_x_1279:
[----:B------:R-:W-:Y:S05]  /*0f90*/  BSYNC.RECONVERGENT B1 ;  /* 0x0000000000017941 */ /* 0x000fea0003800200 */
.L_x_1278:
[----:B------:R-:W-:Y:S01]  /*0fa0*/  BAR.SYNC.DEFER_BLOCKING 0x0 ;  /* 0x0000000000007b1d */ /* 0x000fe20000010000 */
[----:B------:R-:W-:-:S07]  /*0fb0*/  IMAD.MOV.U32 R0, RZ, RZ, R2 ;  /* 0x000000ffff007224 */ /* 0x000fce00078e0002 */
.L_x_1370:
[----:B0--3--:R-:W0:Y:S01]  /*0fc0*/  S2R R13, SR_CgaCtaId ;  /* 0x00000000000d7919 */ /* 0x009e220000008800 */
[----:B------:R-:W-:-:S04]  /*0fd0*/  MOV R12, 0x400 ;  /* 0x00000400000c7802 */ /* 0x000fc80000000f00 */
[----:B0-----:R-:W-:-:S05]  /*0fe0*/  LEA R14, R13, R12, 0x18 ;  /* 0x0000000c0d0e7211 */ /* 0x001fca00078ec0ff */
[----:B------:R-:W0:Y:S02]  /*0ff0*/  LDS R3, [R14+0x38] ;  /* 0x000038000e037984 */ /* 0x000e240000000800 */
[----:B0-----:R-:W-:-:S13]  /*1000*/  ISETP.GE.AND P0, PT, R0, R3, PT ;  /* 0x000000030000720c */ /* 0x001fda0003f06270 */
[----:B----4-:R-:W-:Y:S05]  /*1010*/  @P0 BRA `(.L_x_1280) ;  /* 0x0000000400740947 */ /* 0x010fea0003800000 */
[----:B------:R-:W-:Y:S01]  /*1020*/  ISETP.GT.AND P0, PT, R0, 0xbe9, PT ;  /* 0x00000be90000780c */ /* 0x000fe20003f04270 */
[----:B------:R-:W0:Y:S01]  /*1030*/  LDC.64 R4, c[0x0][0x388] ;  /* 0x0000e200ff047b82 */ /* 0x000e220000000a00 */
[----:B------:R-:W-:Y:S11]  /*1040*/  BSSY.RECONVERGENT B1, `(.L_x_1281) ;  /* 0x0000009000017945 */ /* 0x000ff60003800200 */
[----:B------:R-:W-:-:S05]  /*1050*/  @!P0 VIADD R3, R12, 0x44 ;  /* 0x000000440c038836 */ /* 0x000fca0000000000 */
[----:B------:R-:W-:-:S04]  /*1060*/  @!P0 LEA R3, R13, R3, 0x18 ;  /* 0x000000030d038211 */ /* 0x000fc800078ec0ff */
[----:B------:R-:W-:-:S05]  /*1070*/  @!P0 LEA R3, R0, R3, 0x2 ;  /* 0x0000000300038211 */ /* 0x000fca00078e10ff */
[----:B------:R1:W2:Y:S01]  /*1080*/  @!P0 LDS R19, [R3] ;  /* 0x0000000003138984 */ /* 0x0002a20000000800 */
[----:B------:R-:W-:Y:S05]  /*1090*/  @!P0 BRA `(.L_x_1282) ;  /* 0x00000000000c8947 */ /* 0x000fea0003800000 */
[----:B------:R-:W3:Y:S02]  /*10a0*/  LDS.64 R12, [R14+0x5fb0] ;  /* 0x005fb0000e0c7984 */ /* 0x000ee40000000a00 */
[----:B---3--:R-:W-:-:S05]  /*10b0*/  IMAD.WIDE.U32 R12, R0, 0x4, R12 ;  /* 0x00000004000c7825 */ /* 0x008fca00078e000c */
[----:B--2---:R3:W5:Y:S02]  /*10c0*/  LD.E R19, desc[UR28][R12.64] ;  /* 0x0000001c0c137980 */ /* 0x004764000c101900 */
.L_x_1282:
[----:B------:R-:W-:Y:S05]  /*10d0*/  BSYNC.RECONVERGENT B1 ;  /* 0x0000000000017941 */ /* 0x000fea0003800200 */
.L_x_1281:
[----:B0-2--5:R-:W-:-:S05]  /*10e0*/  IMAD.WIDE R4, R19, 0x4, R4 ;  /* 0x0000000413047825 */ /* 0x025fca00078e0204 */
[----:B------:R-:W2:Y:S04]  /*10f0*/  LDG.E.CONSTANT R18, desc[UR28][R4.64] ;  /* 0x0000001c04127981 */ /* 0x000ea8000c1e9900 */
[----:B-1----:R-:W2:Y:S02]  /*1100*/  LDG.E.CONSTANT R3, desc[UR28][R4.64+0x4] ;  /* 0x0000041c04037981 */ /* 0x002ea4000c1e9900 */
[----:B--2---:R-:W-:-:S13]  /*1110*/  ISETP.GE.AND P0, PT, R18, R3, PT ;  /* 0x000000031200720c */ /* 0x004fda0003f06270 */
[----:B------:R-:W-:Y:S05]  /*1120*/  @P0 BRA `(.L_x_1280) ;  /* 0x0000000400300947 */ /* 0x000fea0003800000 */
[----:B------:R0:W1:Y:S02]  /*1130*/  LDS.64 R4, [R14+0x18] ;  /* 0x000018000e047984 */ /* 0x0000640000000a00 */
.L_x_1291:
[----:B---3--:R-:W2:Y:S02]  /*1140*/  LDC.64 R12, c[0x0][0x398] ;  /* 0x0000e600ff0c7b82 */ /* 0x008ea40000000a00 */
[----:B--2---:R-:W-:-:S05]  /*1150*/  IMAD.WIDE R12, R18, 0x4, R12 ;  /* 0x00000004120c7825 */ /* 0x004fca00078e020c */
[----:B0-----:R-:W0:Y:S01]  /*1160*/  LDG.E.CONSTANT R21, desc[UR28][R12.64] ;  /* 0x0000001c0c157981 */ /* 0x001e22000c1e9900 */
[----:B-1----:R-:W-:-:S06]  /*1170*/  IMAD.WIDE R22, R19, 0x4, R4 ;  /* 0x0000000413167825 */ /* 0x002fcc00078e0204 */
[----:B------:R-:W2:Y:S01]  /*1180*/  LD.E R22, desc[UR28][R22.64] ;  /* 0x0000001c16167980 */ /* 0x000ea2000c101900 */
[----:B0-----:R-:W-:-:S06]  /*1190*/  IMAD.WIDE R14, R21, 0x4, R4 ;  /* 0x00000004150e7825 */ /* 0x001fcc00078e0204 */
[----:B------:R-:W3:Y:S01]  /*11a0*/  LD.E R14, desc[UR28][R14.64] ;  /* 0x0000001c0e0e7980 */ /* 0x000ee2000c101900 */
[----:B--2---:R-:W-:Y:S01]  /*11b0*/  VIADD R25, R22, 0x1 ;  /* 0x0000000116197836 */ /* 0x004fe20000000000 */
[----:B------:R-:W-:Y:S05]  /*11c0*/  YIELD ;  /* 0x0000000000007946 */ /* 0x000fea0003800000 */
[----:B------:R-:W-:Y:S01]  /*11d0*/  VIADD R18, R18, 0x1 ;  /* 0x0000000112127836 */ /* 0x000fe20000000000 */
[----:B------:R-:W-:Y:S04]  /*11e0*/  BSSY.RECONVERGENT B1, `(.L_x_1283) ;  /* 0x000003f000017945 */ /* 0x000fe80003800200 */
[----:B------:R-:W-:-:S02]  /*11f0*/  ISETP.GE.AND P0, PT, R18, R3, PT ;  /* 0x000000031200720c */ /* 0x000fc40003f06270 */
        /* <DEDUP_REMOVED lines=16> */
[----:B0-----:R-:W-:-:S02]  /*1300*/  ISETP.EQ.U32.AND P2, PT, R22, R13, PT ;  /* 0x0000000d1600720c */ /* 0x001fc40003f42070 */
[----:B------:R-:W-:Y:S02]  /*1310*/  IADD3 R13, PT, PT, R5, 0x3c, RZ ;  /* 0x0000003c050d7810 */ /* 0x000fe40007ffe0ff */
[----:B-1----:R-:W-:Y:S02]  /*1320*/  LOP3.LUT R23, R12, UR15, RZ, 0xc0, !PT ;  /* 0x0000000f0c177c12 */ /* 0x002fe4000f8ec0ff */
[----:B------:R-:W-:Y:S02]  /*1330*/  LEA R13, R4, R13, 0x18 ;  /* 0x0000000d040d7211 */ /* 0x000fe400078ec0ff */
[----:B------:R-:W0:Y:S05]  /*1340*/  POPC R12, R23 ;  /* 0x00000017000c7309 */ /* 0x000e2a0000000000 */
[----:B--2---:R-:W1:Y:S04]  /*1350*/  @P2 ATOMS.ADD R13, [R13], R14 ;  /* 0x0000000e0d0d238c */ /* 0x004e680000000000 */
[----:B-1----:R-:W0:Y:S02]  /*1360*/  SHFL.IDX PT, R15, R13, R22, 0x1f ;  /* 0x00001f160d0f7589 */ /* 0x002e2400000e0000 */
[----:B0-----:R-:W-:-:S05]  /*1370*/  IMAD.IADD R15, R15, 0x1, R12 ;  /* 0x000000010f0f7824 */ /* 0x001fca00078e020c */
[----:B------:R-:W-:-:S13]  /*1380*/  ISETP.GT.AND P2, PT, R15, 0xbe9, PT ;  /* 0x00000be90f00780c */ /* 0x000fda0003f44270 */
[----:B------:R-:W-:-:S05]  /*1390*/  @!P2 VIADD R5, R5, 0x2fec ;  /* 0x00002fec0505a836 */ /* 0x000fca0000000000 */
[----:B------:R-:W-:-:S04]  /*13a0*/  @!P2 LEA R4, R4, R5, 0x18 ;  /* 0x000000050404a211 */ /* 0x000fc800078ec0ff */
[----:B------:R-:W-:-:S05]  /*13b0*/  @!P2 LEA R12, R15, R4, 0x2 ;  /* 0x000000040f0ca211 */ /* 0x000fca00078e10ff */
[----:B------:R-:W-:Y:S04]  /*13c0*/  @!P2 STS [R12], R21 ;  /* 0x000000150c00a388 */ /* 0x000fe80000000800 */
[----:B------:R-:W0:Y:S02]  /*13d0*/  @P2 LDS.64 R4, [R20+0x5fb8] ;  /* 0x005fb80014042984 */ /* 0x000e240000000a00 */
[----:B0-----:R-:W-:-:S05]  /*13e0*/  @P2 IMAD.WIDE.U32 R4, R15, 0x4, R4 ;  /* 0x000000040f042825 */ /* 0x001fca00078e0004 */
[----:B------:R0:W-:Y:S02]  /*13f0*/  @P2 ST.E desc[UR28][R4.64], R21 ;  /* 0x0000001504002985 */ /* 0x0001e4000c10191c */
.L_x_1286:
[----:B------:R-:W-:Y:S05]  /*1400*/  BSYNC.RECONVERGENT B2 ;  /* 0x0000000000027941 */ /* 0x000fea0003800200 */
.L_x_1285:
[----:B------:R-:W1:Y:S04]  /*1410*/  LDS.64 R12, [R20+0x5fa0] ;  /* 0x005fa000140c7984 */ /* 0x000e680000000a00 */
[----:B------:R-:W2:Y:S01]  /*1420*/  LDS.64 R14, [R20+0x20] ;  /* 0x00002000140e7984 */ /* 0x000ea20000000a00 */
[----:B-1----:R-:W-:-:S04]  /*1430*/  IMAD.WIDE R22, R19, 0x8, R12 ;  /* 0x0000000813167825 */ /* 0x002fc800078e020c */
[----:B--2---:R-:W-:Y:S02]  /*1440*/  IMAD.WIDE R14, R19, 0x8, R14 ;  /* 0x00000008130e7825 */ /* 0x004fe400078e020e */
[----:B------:R-:W0:Y:S04]  /*1450*/  LD.E.64 R22, desc[UR28][R22.64] ;  /* 0x0000001c16167980 */ /* 0x000e28000c101b00 */
[----:B------:R-:W0:Y:S01]  /*1460*/  LD.E.64 R14, desc[UR28][R14.64] ;  /* 0x0000001c0e0e7980 */ /* 0x000e22000c101b00 */
[----:B------:R-:W-:Y:S01]  /*1470*/  IMAD.WIDE R24, R21, 0x8, R12 ;  /* 0x0000000815187825 */ /* 0x000fe200078e020c */
[----:B0-----:R-:W-:-:S05]  /*1480*/  IADD3 R4, P2, PT, R22, -R14, RZ ;  /* 0x8000000e16047210 */ /* 0x001fca0007f5e0ff */
[----:B------:R-:W-:-:S07]  /*1490*/  IMAD.X R5, R23, 0x1, ~R15, P2 ;  /* 0x0000000117057824 */ /* 0x000fce00010e0e0f */
[----:B------:R0:W-:Y:S01]  /*14a0*/  ATOM.E.ADD.64.STRONG.GPU P2, RZ, desc[UR28][R24.64], R4 ;  /* 0x8000000418ff798a */ /* 0x0001e2000814f51c */
[----:B------:R-:W-:Y:S04]  /*14b0*/  BSSY.RECONVERGENT B2, `(.L_x_1287) ;  /* 0x0000010000027945 */ /* 0x000fe80003800200 */
[----:B0-----:R-:W-:Y:S05]  /*14c0*/  @P2 BRA `(.L_x_1288) ;  /* 0x0000000000382947 */ /* 0x001fea0003800000 */
[----:B------:R-:W0:Y:S02]  /*14d0*/  QSPC.E.S P2, RZ, [R24] ;  /* 0x0000000018ff73aa */ /* 0x000e240000040500 */
[----:B0-----:R-:W-:Y:S05]  /*14e0*/  @!P2 BRA `(.L_x_1289) ;  /* 0x000000000020a947 */ /* 0x001fea0003800000 */
[----:B------:R-:W-:-:S05]  /*14f0*/  IMAD.MOV.U32 R12, RZ, RZ, R24 ;  /* 0x000000ffff0c7224 */ /* 0x000fca00078e0018 */
[----:B------:R-:W-:-:S07]  /*1500*/  MOV R21, R12 ;  /* 0x0000000c00157202 */ /* 0x000fce0000000f00 */
.L_x_1290:
[----:B------:R-:W0:Y:S02]  /*1510*/  LDS.64 R12, [R21] ;  /* 0x00000000150c7984 */ /* 0x000e240000000a00 */
[----:B0-----:R-:W-:-:S04]  /*1520*/  IADD3 R14, P2, PT, R12, R4, RZ ;  /* 0x000000040c0e7210 */ /* 0x001fc80007f5e0ff */
[----:B------:R-:W-:-:S08]  /*1530*/  IADD3.X R15, PT, PT, R13, R5, RZ, P2, !PT ;  /* 0x000000050d0f7210 */ /* 0x000fd000017fe4ff */
[----:B------:R-:W0:Y:S02]  /*1540*/  ATOMS.CAST.SPIN.64 P2, [R21], R12, R14 ;  /* 0x0000000c1500758d */ /* 0x000e24000184040e */
[----:B0-----:R-:W-:Y:S05]  /*1550*/  @!P2 BRA `(.L_x_1290) ;  /* 0xfffffffc00eca947 */ /* 0x001fea000383ffff */
[----:B------:R-:W-:Y:S05]  /*1560*/  BRA `(.L_x_1288) ;  /* 0x0000000000107947 */ /* 0x000fea0003800000 */
.L_x_1289:
[----:B------:R-:W2:Y:S02]  /*1570*/  LD.E.64 R12, desc[UR28][R24.64] ;  /* 0x0000001c180c7980 */ /* 0x000ea4000c101b00 */
[----:B--2---:R-:W-:-:S05]  /*1580*/  IADD3 R4, P2, PT, R12, R4, RZ ;  /* 0x000000040c047210 */ /* 0x004fca0007f5e0ff */
[----:B------:R-:W-:-:S05]  /*1590*/  IMAD.X R5, R13, 0x1, R5, P2 ;  /* 0x000000010d057824 */ /* 0x000fca00010e0605 */
[----:B------:R0:W-:Y:S03]  /*15a0*/  ST.E.64 desc[UR28][R24.64], R4 ;  /* 0x0000000418007985 */ /* 0x0001e6000c101b1c */
.L_x_1288:
[----:B------:R-:W-:Y:S05]  /*15b0*/  BSYNC.RECONVERGENT B2 ;  /* 0x0000000000027941 */ /* 0x000fea0003800200 */
.L_x_1287:
[----:B0-----:R0:W1:Y:S02]  /*15c0*/  LDS.64 R4, [R20+0x18] ;  /* 0x0000180014047984 */ /* 0x0010640000000a00 */
.L_x_1284:
[----:B------:R-:W-:Y:S05]  /*15d0*/  BSYNC.RECONVERGENT B1 ;  /* 0x0000000000017941 */ /* 0x000fea0003800200 */
.L_x_1283:
[----:B------:R-:W-:Y:S05]  /*15e0*/  @!P0 BRA `(.L_x_1291) ;  /* 0xfffffff800d48947 */ /* 0x000fea000383ffff */
.L_x_1280:
[----:B-1----:R-:W3:Y:S01]  /*15f0*/  S2R R4, SR_CgaCtaId ;  /* 0x0000000000047919 */ /* 0x002ee20000008800 */
[----:B------:R-:W-:Y:S05]  /*1600*/  WARPSYNC.ALL ;  /* 0x0000000000007948 */ /* 0x000fea0003800000 */
[----:B------:R-:W-:Y:S01]  /*1610*/  BAR.SYNC.DEFER_BLOCKING 0x0 ;  /* 0x0000000000007b1d */ /* 0x000fe20000010000 */
[----:B------:R-:W-:-:S04]  /*1620*/  MOV R5, 0x400 ;  /* 0x0000040000057802 */ /* 0x000fc80000000f00 */
[----:B---3--:R-:W-:-:S05]  /*1630*/  @!P1 LEA R13, R4, R5, 0x18 ;  /* 0x00000005040d9211 */ /* 0x008fca00078ec0ff */
[----:B------:R-:W1:Y:S02]  /*1640*/  @!P1 LDS R3, [R13+0x38] ;  /* 0x000038000d039984 */ /* 0x000e640000000800 */
[----:B-1----:R-:W-:Y:S01]  /*1650*/  @!P1 VIADD R12, R3, -UR32 ;  /* 0x80000020030c9c36 */ /* 0x002fe20008000000 */
[----:B------:R-:W-:-:S04]  /*1660*/  LEA R3, R4, R5, 0x18 ;  /* 0x0000000504037211 */ /* 0x000fc800078ec0ff */
[----:B------:R-:W-:Y:S01]  /*1670*/  @!P1 STS [R13+0x38], R12 ;  /* 0x0000380c0d009388 */ /* 0x000fe20000000800 */
[----:B------:R-:W-:Y:S06]  /*1680*/  BAR.SYNC.DEFER_BLOCKING 0x0 ;  /* 0x0000000000007b1d */ /* 0x000fec0000010000 */
[----:B------:R-:W1:Y:S02]  /*1690*/  LDS.64 R14, [R3+0x38] ;  /* 0x00003800030e7984 */ /* 0x000e640000000a00 */
[----:B-1----:R-:W-:-:S13]  /*16a0*/  ISETP.GT.AND P0, PT, R14, RZ, PT ;  /* 0x000000ff0e00720c */ /* 0x002fda0003f04270 */
[----:B------:R-:W-:Y:S01]  /*16b0*/  @P0 IADD3 R0, PT, PT, R0, UR32, RZ ;  /* 0x0000002000000c10 */ /* 0x000fe2000fffe0ff */
[----:B------:R-:W-:Y:S06]  /*16c0*/  @P0 BRA `(.L_x_1292) ;  /* 0x0000002000f00947 */ /* 0x000fec0003800000 */
[----:B------:R-:W-:-:S13]  /*16d0*/  ISETP.NE.AND P0, PT, R15, RZ, PT ;  /* 0x000000ff0f00720c */ /* 0x000fda0003f05270 */
[----:B------:R-:W-:Y:S05]  /*16e0*/  @!P0 BRA `(.L_x_1293) ;  /* 0x0000002000f48947 */ /* 0x000fea0003800000 */
[----:B------:R-:W-:Y:S01]  /*16f0*/  ISETP.GE.AND P0, PT, R2, R15, PT ;  /* 0x0000000f0200720c */ /* 0x000fe20003f06270 */
[----:B------:R-:W-:-:S12]  /*1700*/  BSSY.RECONVERGENT B1, `(.L_x_1294) ;  /* 0x0000025000017945 */ /* 0x000fd80003800200 */
[----:B------:R-:W-:Y:S05]  /*1710*/  @P0 BRA `(.L_x_1295) ;  /* 0x00000000008c0947 */ /* 0x000fea0003800000 */
[----:B------:R-:W-:-:S07]  /*1720*/  IMAD.MOV.U32 R0, RZ, RZ, R2 ;  /* 0x000000ffff007224 */ /* 0x000fce00078e0002 */
.L_x_1299:
[----:B------:R-:W-:Y:S01]  /*1730*/  ISETP.GT.AND P0, PT, R0, 0xbe9, PT ;  /* 0x00000be90000780c */ /* 0x000fe20003f04270 */
[----:B------:R-:W-:-:S12]  /*1740*/  BSSY.RECONVERGENT B2, `(.L_x_1296) ;  /* 0x000001c000027945 */ /* 0x000fd80003800200 */
[----:B-12---:R-:W-:Y:S05]  /*1750*/  @P0 BRA `(.L_x_1297) ;  /* 0x0000000000380947 */ /* 0x006fea0003800000 */
[----:B------:R-:W1:Y:S01]  /*1760*/  S2UR UR16, SR_CgaCtaId ;  /* 0x00000000001079c3 */ /* 0x000e620000008800 */
[----:B------:R-:W-:Y:S01]  /*1770*/  UMOV UR15, 0x400 ;  /* 0x00000400000f7882 */ /* 0x000fe20000000000 */
[----:B------:R-:W-:Y:S01]  /*1780*/  MOV R19, 0xffffffff ;  /* 0xffffffff00137802 */ /* 0x000fe20000000f00 */
[----:B------:R-:W-:-:S04]  /*1790*/  IMAD.U32 R5, RZ, RZ, UR15 ;  /* 0x0000000fff057e24 */ /* 0x000fc8000f8e00ff */
[----:B------:R-:W-:Y:S01]  /*17a0*/  VIADD R3, R5, 0x2fec ;  /* 0x00002fec05037836 */ /* 0x000fe20000000000 */
[----:B-1----:R-:W-:-:S04]  /*17b0*/  MOV R4, UR16 ;  /* 0x0000001000047c02 */ /* 0x002fc80008000f00 */
[C---:B------:R-:W-:Y:S02]  /*17c0*/  LEA R13, R4.reuse, R3, 0x18 ;  /* 0x00000003040d7211 */ /* 0x040fe400078ec0ff */
[----:B------:R-:W-:-:S03]  /*17d0*/  LEA R3, R4, R5, 0x18 ;  /* 0x0000000504037211 */ /* 0x000fc600078ec0ff */
[----:B------:R-:W-:Y:S02]  /*17e0*/  IMAD R14, R0, 0x4, R13 ;  /* 0x00000004000e7824 */ /* 0x000fe400078e020d */
[----:B------:R-:W-:Y:S04]  /*17f0*/  LDS.64 R12, [R3+0x5f98] ;  /* 0x005f9800030c7984 */ /* 0x000fe80000000a00 */
[----:B------:R-:W1:Y:S02]  /*1800*/  LDS R15, [R14] ;  /* 0x000000000e0f7984 */ /* 0x000e640000000800 */
[----:B-1----:R-:W-:-:S05]  /*1810*/  IMAD.WIDE R12, R15, 0x4, R12 ;  /* 0x000000040f0c7825 */ /* 0x002fca00078e020c */
[----:B------:R2:W-:Y:S01]  /*1820*/  ST.E desc[UR28][R12.64], R19 ;  /* 0x000000130c007985 */ /* 0x0005e2000c10191c */
[----:B------:R-:W-:Y:S05]  /*1830*/  BRA `(.L_x_1298) ;  /* 0x0000000000307947 */ /* 0x000fea0003800000 */
.L_x_1297:
[----:B------:R-:W1:Y:S01]  /*1840*/  S2UR UR16, SR_CgaCtaId ;  /* 0x00000000001079c3 */ /* 0x000e620000008800 */
[----:B------:R-:W-:Y:S02]  /*1850*/  UMOV UR15, 0x400 ;  /* 0x00000400000f7882 */ /* 0x000fe40000000000 */
[----:B------:R-:W-:Y:S02]  /*1860*/  IMAD.U32 R5, RZ, RZ, UR15 ;  /* 0x0000000fff057e24 */ /* 0x000fe4000f8e00ff */
[----:B-1----:R-:W-:-:S05]  /*1870*/  IMAD.U32 R4, RZ, RZ, UR16 ;  /* 0x00000010ff047e24 */ /* 0x002fca000f8e00ff */
[----:B------:R-:W-:-:S05]  /*1880*/  LEA R3, R4, R5, 0x18 ;  /* 0x0000000504037211 */ /* 0x000fca00078ec0ff */
[----:B------:R-:W1:Y:S02]  /*1890*/  LDS.64 R12, [R3+0x5fb8] ;  /* 0x005fb800030c7984 */ /* 0x000e640000000a00 */
[----:B-1----:R-:W-:Y:S02]  /*18a0*/  IMAD.WIDE.U32 R14, R0, 0x4, R12 ;  /* 0x00000004000e7825 */ /* 0x002fe400078e000c */
[----:B------:R-:W1:Y:S04]  /*18b0*/  LDS.64 R12, [R3+0x5f98] ;  /* 0x005f9800030c7984 */ /* 0x000e680000000a00 */
[----:B------:R-:W1:Y:S01]  /*18c0*/  LD.E R15, desc[UR28][R14.64] ;  /* 0x0000001c0e0f7980 */ /* 0x000e62000c101900 */
[----:B------:R-:W-:Y:S01]  /*18d0*/  MOV R19, 0xffffffff ;  /* 0xffffffff00137802 */ /* 0x000fe20000000f00 */
[----:B-1----:R-:W-:-:S05]  /*18e0*/  IMAD.WIDE R12, R15, 0x4, R12 ;  /* 0x000000040f0c7825 */ /* 0x002fca00078e020c */
[----:B------:R1:W-:Y:S02]  /*18f0*/  ST.E desc[UR28][R12.64], R19 ;  /* 0x000000130c007985 */ /* 0x0003e4000c10191c */
.L_x_1298:
[----:B------:R-:W-:Y:S05]  /*1900*/  BSYNC.RECONVERGENT B2 ;  /* 0x0000000000027941 */ /* 0x000fea0003800200 */
.L_x_1296:
[----:B------:R-:W3:Y:S01]  /*1910*/  LDS R15, [R3+0x3c] ;  /* 0x00003c00030f7984 */ /* 0x000ee20000000800 */
[----:B------:R-:W-:-:S05]  /*1920*/  VIADD R0, R0, UR32 ;  /* 0x0000002000007c36 */ /* 0x000fca0008000000 */
[----:B---3--:R-:W-:-:S13]  /*1930*/  ISETP.GE.AND P0, PT, R0, R15, PT ;  /* 0x0000000f0000720c */ /* 0x008fda0003f06270 */
[----:B------:R-:W-:Y:S05]  /*1940*/  @!P0 BRA `(.L_x_1299) ;  /* 0xfffffffc00788947 */ /* 0x000fea000383ffff */
.L_x_1295:
[----:B------:R-:W-:Y:S05]  /*1950*/  BSYNC.RECONVERGENT B1 ;  /* 0x0000000000017941 */ /* 0x000fea0003800200 */
.L_x_1294:
[----:B------:R-:W-:Y:S01]  /*1960*/  ISETP.GE.U32.AND P0, PT, R15, 0x2, PT ;  /* 0x000000020f00780c */ /* 0x000fe20003f06070 */
[----:B------:R-:W-:Y:S01]  /*1970*/  BSSY.RECONVERGENT B1, `(.L_x_1300) ;  /* 0x0000021000017945 */ /* 0x000fe20003800200 */
[----:B------:R-:W-:-:S11]  /*1980*/  IMAD.MOV.U32 R3, RZ, RZ, R15 ;  /* 0x000000ffff037224 */ /* 0x000fd600078e000f */
[----:B------:R-:W-:Y:S05]  /*1990*/  @!P0 BRA `(.L_x_1301) ;  /* 0x0000000000788947 */ /* 0x000fea0003800000 */
[----:B------:R-:W-:Y:S01]  /*19a0*/  IADD3 R0, PT, PT, R15, -0x1, RZ ;  /* 0xffffffff0f007810 */ /* 0x000fe20007ffe0ff */
        /* <DEDUP_REMOVED lines=14> */
[----:B------:R-:W3:Y:S01]  /*1a90*/  S2R R4, SR_CgaCtaId ;  /* 0x0000000000047919 */ /* 0x000ee20000008800 */
[----:B------:R-:W-:Y:S02]  /*1aa0*/  MOV R5, 0x400 ;  /* 0x0000040000057802 */ /* 0x000fe40000000f00 */
[----:B-12---:R-:W-:-:S07]  /*1ab0*/  MOV R19, 0x7fffffff ;  /* 0x7fffffff00137802 */ /* 0x006fce0000000f00 */
.L_x_1302:
[----:B------:R-:W-:-:S13]  /*1ac0*/  ISETP.GT.AND P0, PT, R15, 0xbe9, PT ;  /* 0x00000be90f00780c */ /* 0x000fda0003f04270 */
[----:B------:R-:W-:Y:S01]  /*1ad0*/  @!P0 VIADD R13, R5, 0x2fec ;  /* 0x00002fec050d8836 */ /* 0x000fe20000000000 */
[----:B---3--:R-:W-:-:S04]  /*1ae0*/  @P0 LEA R18, R4, R5, 0x18 ;  /* 0x0000000504120211 */ /* 0x008fc800078ec0ff */
[----:B------:R-:W-:-:S05]  /*1af0*/  @!P0 LEA R0, R4, R13, 0x18 ;  /* 0x0000000d04008211 */ /* 0x000fca00078ec0ff */
[----:B------:R-:W-:-:S05]  /*1b00*/  @!P0 IMAD R0, R15, 0x4, R0 ;  /* 0x000000040f008824 */ /* 0x000fca00078e0200 */
[----:B------:R-:W-:Y:S04]  /*1b10*/  @!P0 STS [R0], R19 ;  /* 0x0000001300008388 */ /* 0x000fe80000000800 */
[----:B------:R-:W1:Y:S02]  /*1b20*/  @P0 LDS.64 R12, [R18+0x5fb8] ;  /* 0x005fb800120c0984 */ /* 0x000e640000000a00 */
[C---:B-1----:R-:W-:Y:S01]  /*1b30*/  @P0 IMAD.WIDE.U32 R12, R15.reuse, 0x4, R12 ;  /* 0x000000040f0c0825 */ /* 0x042fe200078e000c */
[----:B------:R-:W-:-:S04]  /*1b40*/  IADD3 R15, PT, PT, R15, UR32, RZ ;  /* 0x000000200f0f7c10 */ /* 0x000fc8000fffe0ff */
[----:B------:R4:W-:Y:S01]  /*1b50*/  @P0 ST.E desc[UR28][R12.64], R19 ;  /* 0x000000130c000985 */ /* 0x0009e2000c10191c */
[----:B------:R-:W-:-:S13]  /*1b60*/  ISETP.GT.AND P0, PT, R15, R14, PT ;  /* 0x0000000e0f00720c */ /* 0x000fda0003f04270 */
[----:B----4-:R-:W-:Y:S05]  /*1b70*/  @!P0 BRA `(.L_x_1302) ;  /* 0xfffffffc00d08947 */ /* 0x010fea000383ffff */
.L_x_1301:
[----:B------:R-:W-:Y:S05]  /*1b80*/  BSYNC.RECONVERGENT B1 ;  /* 0x0000000000017941 */ /* 0x000fea0003800200 */
.L_x_1300:
[----:B------:R-:W-:Y:S01]  /*1b90*/  BAR.SYNC.DEFER_BLOCKING 0x0 ;  /* 0x0000000000007b1d */ /* 0x000fe20000010000 */
[----:B------:R-:W-:-:S13]  /*1ba0*/  ISETP.GE.AND P0, PT, R3, 0xbea, PT ;  /* 0x00000bea0300780c */ /* 0x000fda0003f06270 */
[----:B------:R-:W-:Y:S05]  /*1bb0*/  @!P0 BRA `(.L_x_1303) ;  /* 0x0000000c00b88947 */ /* 0x000fea0003800000 */
[----:B------:R-:W-:Y:S01]  /*1bc0*/  VIADD R15, R5, 0x2fec ;  /* 0x00002fec050f7836 */ /* 0x000fe20000000000 */
[----:B------:R-:W-:Y:S01]  /*1bd0*/  LEA R14, R4, R5, 0x18 ;  /* 0x00000005040e7211 */ /* 0x000fe200078ec0ff */
[----:B-12---:R-:W-:-:S03]  /*1be0*/  IMAD.MOV.U32 R13, RZ, RZ, R2 ;  /* 0x000000ffff0d7224 */ /* 0x006fc600078e0002 */
[----:B------:R-:W-:-:S07]  /*1bf0*/  LEA R12, R4, R15, 0x18 ;  /* 0x0000000f040c7211 */ /* 0x000fce00078ec0ff */
.L_x_1304:
[C---:B------:R-:W-:Y:S01]  /*1c00*/  LEA R0, R13.reuse, R12, 0x2 ;  /* 0x0000000c0d007211 */ /* 0x040fe200078e10ff */
[----:B------:R-:W1:Y:S04]  /*1c10*/  LDS.64 R4, [R14+0x5fb8] ;  /* 0x005fb8000e047984 */ /* 0x000e680000000a00 */
[----:B------:R-:W2:Y:S01]  /*1c20*/  LDS R15, [R0] ;  /* 0x00000000000f7984 */ /* 0x000ea20000000800 */
[----:B-1----:R-:W-:-:S04]  /*1c30*/  IMAD.WIDE.U32 R4, R13, 0x4, R4 ;  /* 0x000000040d047825 */ /* 0x002fc800078e0004 */
[----:B------:R-:W-:Y:S01]  /*1c40*/  VIADD R13, R13, UR32 ;  /* 0x000000200d0d7c36 */ /* 0x000fe20008000000 */
[----:B--2---:R1:W-:Y:S04]  /*1c50*/  ST.E desc[UR28][R4.64], R15 ;  /* 0x0000000f04007985 */ /* 0x0043e8000c10191c */
[----:B------:R-:W-:-:S13]  /*1c60*/  ISETP.GE.U32.AND P0, PT, R13, 0xbea, PT ;  /* 0x00000bea0d00780c */ /* 0x000fda0003f06070 */
[----:B-1----:R-:W-:Y:S05]  /*1c70*/  @!P0 BRA `(.L_x_1304) ;  /* 0xfffffffc00e08947 */ /* 0x002fea000383ffff */
[----:B------:R1:W2:Y:S01]  /*1c80*/  LDS.64 R4, [R14+0x5fb8] ;  /* 0x005fb8000e047984 */ /* 0x0002a20000000a00 */
[----:B------:R-:W-:-:S07]  /*1c90*/  IMAD.MOV.U32 R0, RZ, RZ, 0x2 ;  /* 0x00000002ff007424 */ /* 0x000fce00078e00ff */
.L_x_1312:
[----:B---34-:R-:W-:-:S04]  /*1ca0*/  SHF.R.S32.HI R12, RZ, 0x1, R0 ;  /* 0x00000001ff0c7819 */ /* 0x018fc80000011400 */
[----:B------:R-:W-:-:S13]  /*1cb0*/  ISETP.GE.AND P0, PT, R12, 0x1, PT ;  /* 0x000000010c00780c */ /* 0x000fda0003f06270 */
[----:B------:R-:W-:Y:S05]  /*1cc0*/  @!P0 BRA `(.L_x_1305) ;  /* 0x00000000008c8947 */ /* 0x000fea0003800000 */
[----:B------:R-:W-:-:S07]  /*1cd0*/  MOV R18, R12 ;  /* 0x0000000c00127202 */ /* 0x000fce0000000f00 */
.L_x_1311:
[----:B------:R-:W-:-:S13]  /*1ce0*/  ISETP.GE.U32.AND P0, PT, R2, R3, PT ;  /* 0x000000030200720c */ /* 0x000fda0003f06070 */
[----:B---34-:R-:W-:Y:S05]  /*1cf0*/  @P0 BRA `(.L_x_1306) ;  /* 0x00000000006c0947 */ /* 0x018fea0003800000 */
[----:B------:R-:W-:-:S07]  /*1d00*/  IMAD.MOV.U32 R19, RZ, RZ, R2 ;  /* 0x000000ffff137224 */ /* 0x000fce00078e0002 */
.L_x_1310:
[----:B---34-:R-:W-:Y:S01]  /*1d10*/  LOP3.LUT R15, R19, R18, RZ, 0x3c, !PT ;  /* 0x00000012130f7212 */ /* 0x018fe200078e3cff */
[----:B------:R-:W-:Y:S03]  /*1d20*/  BSSY.RECONVERGENT B1, `(.L_x_1307) ;  /* 0x0000015000017945 */ /* 0x000fe60003800200 */
[----:B------:R-:W-:-:S13]  /*1d30*/  ISETP.GT.U32.AND P0, PT, R15, R19, PT ;  /* 0x000000130f00720c */ /* 0x000fda0003f04070 */
[----:B------:R-:W-:Y:S05]  /*1d40*/  @!P0 BRA `(.L_x_1308) ;  /* 0x0000000000488947 */ /* 0x000fea0003800000 */
[----:B------:R-:W-:-:S13]  /*1d50*/  LOP3.LUT P0, RZ, R19, R0, RZ, 0xc0, !PT ;  /* 0x0000000013ff7212 */ /* 0x000fda000780c0ff */
[----:B------:R-:W-:Y:S05]  /*1d60*/  @P0 BRA `(.L_x_1309) ;  /* 0x0000000000240947 */ /* 0x000fea0003800000 */
[----:B--2---:R-:W-:-:S04]  /*1d70*/  IMAD.WIDE.U32 R12, R19, 0x4, R4 ;  /* 0x00000004130c7825 */ /* 0x004fc800078e0004 */
[----:B-1----:R-:W-:Y:S01]  /*1d80*/  IMAD.WIDE R14, R15, 0x4, R4 ;  /* 0x000000040f0e7825 */ /* 0x002fe200078e0204 */
[----:B------:R-:W2:Y:S04]  /*1d90*/  LD.E R21, desc[UR28][R12.64] ;  /* 0x0000001c0c157980 */ /* 0x000ea8000c101900 */
[----:B0-----:R-:W2:Y:S02]  /*1da0*/  LD.E R20, desc[UR28][R14.64] ;  /* 0x0000001c0e147980 */ /* 0x001ea4000c101900 */
[----:B--2---:R-:W-:-:S13]  /*1db0*/  ISETP.GT.AND P0, PT, R21, R20, PT ;  /* 0x000000141500720c */ /* 0x004fda0003f04270 */
[----:B------:R-:W-:Y:S05]  /*1dc0*/  @!P0 BRA `(.L_x_1308) ;  /* 0x0000000000288947 */ /* 0x000fea0003800000 */
[----:B------:R4:W-:Y:S04]  /*1dd0*/  ST.E desc[UR28][R12.64], R20 ;  /* 0x000000140c007985 */ /* 0x0009e8000c10191c */
[----:B------:R4:W-:Y:S01]  /*1de0*/  ST.E desc[UR28][R14.64], R21 ;  /* 0x000000150e007985 */ /* 0x0009e2000c10191c */
[----:B------:R-:W-:Y:S05]  /*1df0*/  BRA `(.L_x_1308) ;  /* 0x00000000001c7947 */ /* 0x000fea0003800000 */
.L_x_1309:
[----:B-12---:R-:W-:-:S04]  /*1e00*/  IMAD.WIDE R14, R15, 0x4, R4 ;  /* 0x000000040f0e7825 */ /* 0x006fc800078e0204 */
[----:B------:R-:W-:Y:S01]  /*1e10*/  IMAD.WIDE.U32 R12, R19, 0x4, R4 ;  /* 0x00000004130c7825 */ /* 0x000fe200078e0004 */
[----:B0-----:R-:W2:Y:S04]  /*1e20*/  LD.E R20, desc[UR28][R14.64] ;  /* 0x0000001c0e147980 */ /* 0x001ea8000c101900 */
[----:B------:R-:W2:Y:S02]  /*1e30*/  LD.E R21, desc[UR28][R12.64] ;  /* 0x0000001c0c157980 */ /* 0x000ea4000c101900 */
[----:B--2---:R-:W-:-:S13]  /*1e40*/  ISETP.GE.AND P0, PT, R21, R20, PT ;  /* 0x000000141500720c */ /* 0x004fda0003f06270 */
[----:B------:R3:W-:Y:S04]  /*1e50*/  @!P0 ST.E desc[UR28][R12.64], R20 ;  /* 0x000000140c008985 */ /* 0x0007e8000c10191c */
[----:B------:R3:W-:Y:S02]  /*1e60*/  @!P0 ST.E desc[UR28][R14.64], R21 ;  /* 0x000000150e008985 */ /* 0x0007e4000c10191c */
.L_x_1308:
[----:B------:R-:W-:Y:S05]  /*1e70*/  BSYNC.RECONVERGENT B1 ;  /* 0x0000000000017941 */ /* 0x000fea0003800200 */
.L_x_1307:
[----:B------:R-:W-:-:S05]  /*1e80*/  VIADD R19, R19, UR32 ;  /* 0x0000002013137c36 */ /* 0x000fca0008000000 */
[----:B------:R-:W-:-:S13]  /*1e90*/  ISETP.GE.U32.AND P0, PT, R19, R3, PT ;  /* 0x000000031300720c */ /* 0x000fda0003f06070 */
[----:B------:R-:W-:Y:S05]  /*1ea0*/  @!P0 BRA `(.L_x_1310) ;  /* 0xfffffffc00988947 */ /* 0x000fea000383ffff */
.L_x_1306:
[----:B------:R-:W-:Y:S01]  /*1eb0*/  ISETP.GT.U32.AND P0, PT, R18, 0x1, PT ;  /* 0x000000011200780c */ /* 0x000fe20003f04070 */
[----:B------:R-:W-:Y:S05]  /*1ec0*/  WARPSYNC.ALL ;  /* 0x0000000000007948 */ /* 0x000fea0003800000 */
[----:B------:R-:W-:Y:S01]  /*1ed0*/  BAR.SYNC.DEFER_BLOCKING 0x0 ;  /* 0x0000000000007b1d */ /* 0x000fe20000010000 */
[----:B------:R-:W-:-:S06]  /*1ee0*/  SHF.R.U32.HI R18, RZ, 0x1, R18 ;  /* 0x00000001ff127819 */ /* 0x000fcc0000011612 */
[----:B------:R-:W-:Y:S05]  /*1ef0*/  @P0 BRA `(.L_x_1311) ;  /* 0xfffffffc00780947 */ /* 0x000fea000383ffff */
.L_x_1305:
[----:B------:R-:W-:-:S04]  /*1f00*/  SHF.L.U32 R0, R0, 0x1, RZ ;  /* 0x0000000100007819 */ /* 0x000fc800000006ff */
[----:B------:R-:W-:-:S13]  /*1f10*/  ISETP.GT.AND P0, PT, R0, R3, PT ;  /* 0x000000030000720c */ /* 0x000fda0003f04270 */
[----:B------:R-:W-:Y:S05]  /*1f20*/  @!P0 BRA `(.L_x_1312) ;  /* 0xfffffffc005c8947 */ /* 0x000fea000383ffff */
[----:B--2---:R-:W2:Y:S01]  /*1f30*/  S2R R5, SR_CgaCtaId ;  /* 0x0000000000057919 */ /* 0x004ea20000008800 */
[----:B------:R-:W-:Y:S02]  /*1f40*/  ISETP.GE.U32.AND P0, PT, R2, R3, PT ;  /* 0x000000030200720c */ /* 0x000fe40003f06070 */
[----:B------:R-:W-:-:S04]  /*1f50*/  MOV R0, 0x400 ;  /* 0x0000040000007802 */ /* 0x000fc80000000f00 */
[----:B--2---:R-:W-:-:S07]  /*1f60*/  LEA R0, R5, R0, 0x18 ;  /* 0x0000000005007211 */ /* 0x004fce00078ec0ff */
[----:B------:R-:W-:Y:S05]  /*1f70*/  @P0 BRA `(.L_x_1313) ;  /* 0x0000000000540947 */ /* 0x000fea0003800000 */
[----:B-1-34-:R1:W2:Y:S01]  /*1f80*/  LDS.128 R12, [R0+0x5fb0] ;  /* 0x005fb000000c7984 */ /* 0x01a2a20000000c00 */
[----:B------:R-:W-:-:S07]  /*1f90*/  IMAD.MOV.U32 R23, RZ, RZ, R2 ;  /* 0x000000ffff177224 */ /* 0x000fce00078e0002 */
.L_x_1316:
[----:B------:R-:W-:Y:S01]  /*1fa0*/  ISETP.NE.AND P2, PT, R23, RZ, PT ;  /* 0x000000ff1700720c */ /* 0x000fe20003f45270 */
[----:B------:R-:W-:-:S12]  /*1fb0*/  BSSY.RECONVERGENT B1, `(.L_x_1314) ;  /* 0x000000e000017945 */ /* 0x000fd80003800200 */
[----:B--2---:R-:W-:-:S05]  /*1fc0*/  @!P2 IMAD.MOV.U32 R5, RZ, RZ, 0x1 ;  /* 0x00000001ff05a424 */ /* 0x004fca00078e00ff */
[----:B--2---:R2:W-:Y:S01]  /*1fd0*/  @!P2 ST.E desc[UR28][R12.64], R5 ;  /* 0x000000050c00a985 */ /* 0x0045e2000c10191c */
[----:B---3--:R-:W-:Y:S05]  /*1fe0*/  @!P2 BRA `(.L_x_1315) ;  /* 0x000000000028a947 */ /* 0x008fea0003800000 */
[C---:B------:R-:W-:Y:S01]  /*1ff0*/  IADD3 R19, PT, PT, R23.reuse, -0x1, RZ ;  /* 0xffffffff17137810 */ /* 0x040fe20007ffe0ff */
[----:B--2---:R-:W-:-:S04]  /*2000*/  IMAD.WIDE.U32 R4, R23, 0x4, R14 ;  /* 0x0000000417047825 */ /* 0x004fc800078e000e */
[----:B------:R-:W-:Y:S02]  /*2010*/  IMAD.WIDE.U32 R18, R19, 0x4, R14 ;  /* 0x0000000413127825 */ /* 0x000fe400078e000e */
[----:B------:R-:W2:Y:S04]  /*2020*/  LD.E R4, desc[UR28][R4.64] ;  /* 0x0000001c04047980 */ /* 0x000ea8000c101900 */
[----:B------:R-:W2:Y:S01]  /*2030*/  LD.E R19, desc[UR28][R18.64] ;  /* 0x0000001c12137980 */ /* 0x000ea2000c101900 */
[----:B0-----:R-:W-:Y:S01]  /*2040*/  IMAD.WIDE.U32 R20, R23, 0x4, R12 ;  /* 0x0000000417147825 */ /* 0x001fe200078e000c */
[----:B--2---:R-:W-:-:S13]  /*2050*/  ISETP.NE.AND P2, PT, R4, R19, PT ;  /* 0x000000130400720c */ /* 0x004fda0003f45270 */
[----:B------:R-:W-:Y:S01]  /*2060*/  @P2 IMAD.MOV.U32 R25, RZ, RZ, 0x1 ;  /* 0x00000001ff192424 */ /* 0x000fe200078e00ff */
[----:B------:R3:W-:Y:S04]  /*2070*/  @!P2 ST.E desc[UR28][R20.64], RZ ;  /* 0x000000ff1400a985 */ /* 0x0007e8000c10191c */
[----:B------:R3:W-:Y:S02]  /*2080*/  @P2 ST.E desc[UR28][R20.64], R25 ;  /* 0x0000001914002985 */ /* 0x0007e4000c10191c */
.L_x_1315:
[----:B------:R-:W-:Y:S05]  /*2090*/  BSYNC.RECONVERGENT B1 ;  /* 0x0000000000017941 */ /* 0x000fea0003800200 */
.L_x_1314:
[----:B------:R-:W-:-:S05]  /*20a0*/  VIADD R23, R23, UR32 ;  /* 0x0000002017177c36 */ /* 0x000fca0008000000 */
[----:B------:R-:W-:-:S13]  /*20b0*/  ISETP.GE.U32.AND P2, PT, R23, R3, PT ;  /* 0x000000031700720c */ /* 0x000fda0003f46070 */
[----:B------:R-:W-:Y:S05]  /*20c0*/  @!P2 BRA `(.L_x_1316) ;  /* 0xfffffffc00b4a947 */ /* 0x000fea000383ffff */
.L_x_1313:
[----:B------:R-:W-:Y:S05]  /*20d0*/  WARPSYNC.ALL ;  /* 0x0000000000007948 */ /* 0x000fea0003800000 */
[----:B------:R-:W5:Y:S08]  /*20e0*/  S2UR UR16, SR_CgaCtaId ;  /* 0x00000000001079c3 */ /* 0x000f700000008800 */
[----:B------:R-:W-:Y:S06]  /*20f0*/  BAR.SYNC.DEFER_BLOCKING 0x0 ;  /* 0x0000000000007b1d */ /* 0x000fec0000010000 */
[----:B------:R-:W-:Y:S01]  /*2100*/  UMOV UR15, 0x400 ;  /* 0x00000400000f7882 */ /* 0x000fe20000000000 */
[----:B------:R-:W-:Y:S01]  /*2110*/  BSSY.RECONVERGENT B1, `(.L_x_1317) ;  /* 0x000000d000017945 */ /* 0x000fe20003800200 */
[----:B-----5:R-:W-:-:S09]  /*2120*/  ULEA UR15, UR16, UR15, 0x18 ;  /* 0x0000000f100f7291 */ /* 0x020fd2000f8ec0ff */
[----:B--234-:R-:W2:Y:S04]  /*2130*/  LDS.64 R12, [UR15+0x5fb0] ;  /* 0x005fb00fff0c7984 */ /* 0x01cea80008000a00 */
[----:B------:R-:W3:Y:S01]  /*2140*/  LDS.64 R4, [UR15+0x5fc0] ;  /* 0x005fc00fff047984 */ /* 0x000ee20008000a00 */
[----:B------:R-:W-:Y:S05]  /*2150*/  @P0 BRA `(.L_x_1318) ;  /* 0x0000000000200947 */ /* 0x000fea0003800000 */
[----:B------:R-:W-:-:S07]  /*2160*/  MOV R21, R2 ;  /* 0x0000000200157202 */ /* 0x000fce0000000f00 */
.L_x_1319:
[----:B-12-4-:R-:W-:-:S06]  /*2170*/  IMAD.WIDE.U32 R14, R21, 0x4, R12 ;  /* 0x00000004150e7825 */ /* 0x016fcc00078e000c */
[----:B------:R-:W2:Y:S01]  /*2180*/  LD.E R15, desc[UR28][R14.64] ;  /* 0x0000001c0e0f7980 */ /* 0x000ea2000c101900 */
[----:B---3--:R-:W-:-:S04]  /*2190*/  IMAD.WIDE.U32 R18, R21, 0x4, R4 ;  /* 0x0000000415127825 */ /* 0x008fc800078e0004 */
[----:B------:R-:W-:-:S05]  /*21a0*/  VIADD R21, R21, UR32 ;  /* 0x0000002015157c36 */ /* 0x000fca0008000000 */
[----:B------:R-:W-:Y:S01]  /*21b0*/  ISETP.GE.U32.AND P2, PT, R21, R3, PT ;  /* 0x000000031500720c */ /* 0x000fe20003f46070 */
[----:B--2---:R4:W-:-:S12]  /*21c0*/  ST.E desc[UR28][R18.64], R15 ;  /* 0x0000000f12007985 */ /* 0x0049d8000c10191c */
[----:B------:R-:W-:Y:S05]  /*21d0*/  @!P2 BRA `(.L_x_1319) ;  /* 0xfffffffc00e4a947 */ /* 0x000fea000383ffff */
.L_x_1318:
[----:B------:R-:W-:Y:S05]  /*21e0*/  BSYNC.RECONVERGENT B1 ;  /* 0x0000000000017941 */ /* 0x000fea0003800200 */
.L_x_1317:
[----:B------:R-:W-:Y:S01]  /*21f0*/  BAR.SYNC.DEFER_BLOCKING 0x0 ;  /* 0x0000000000007b1d */ /* 0x000fe20000010000 */
[----:B0-----:R-:W-:Y:S02]  /*2200*/  HFMA2 R20, -RZ, RZ, 0, 5.9604644775390625e-08 ;  /* 0x00000001ff147431 */ /* 0x001fe400000001ff */
[----:B------:R-:W-:-:S03]  /*2210*/  IMAD.MOV.U32 R22, RZ, RZ, RZ ;  /* 0x000000ffff167224 */ /* 0x000fc600078e00ff */
[----:B------:R-:W-:-:S05]  /*2220*/  UMOV UR17, 0x1 ;  /* 0x0000000100117882 */ /* 0x000fca0000000000 */
.L_x_1325:
[----:B------:R-:W-:Y:S05]  /*2230*/  WARPSYNC.ALL ;  /* 0x0000000000007948 */ /* 0x000fea0003800000 */
[----:B------:R-:W-:Y:S01]  /*2240*/  BAR.SYNC.DEFER_BLOCKING 0x0 ;  /* 0x0000000000007b1d */ /* 0x000fe20000010000 */
[----:B------:R-:W-:Y:S02]  /*2250*/  LOP3.LUT R22, R22, 0x1, RZ, 0x3c, !PT ;  /* 0x0000000116167812 */ /* 0x000fe400078e3cff */
[----:B------:R-:W-:-:S03]  /*2260*/  LOP3.LUT R20, R20, 0x1, RZ, 0x3c, !PT ;  /* 0x0000000114147812 */ /* 0x000fc600078e3cff */
[----:B------:R-:W-:Y:S04]  /*2270*/  BSSY.RECONVERGENT B1, `(.L_x_1320) ;  /* 0x0000017000017945 */ /* 0x000fe80003800200 */
[----:B01----:R-:W-:Y:S05]  /*2280*/  @P0 BRA `(.L_x_1321) ;  /* 0x0000000000540947 */ /* 0x003fea0003800000 */
[-C--:B------:R-:W-:Y:S02]  /*2290*/  IMAD R23, R20, R3.reuse, RZ ;  /* 0x0000000314177224 */ /* 0x080fe400078e02ff */
[----:B------:R-:W-:Y:S02]  /*22a0*/  IMAD R21, R22, R3, RZ ;  /* 0x0000000316157224 */ /* 0x000fe400078e02ff */
[----:B-1----:R-:W-:-:S07]  /*22b0*/  IMAD.MOV.U32 R0, RZ, RZ, R2 ;  /* 0x000000ffff007224 */ /* 0x002fce00078e0002 */
.L_x_1324:
[----:B-1----:R-:W-:-:S04]  /*22c0*/  IMAD.IADD R25, R23, 0x1, R0 ;  /* 0x0000000117197824 */ /* 0x002fc800078e0200 */
[----:B---34-:R-:W-:-:S05]  /*22d0*/  IMAD.WIDE.U32 R18, R25, 0x4, R4 ;  /* 0x0000000419127825 */ /* 0x018fca00078e0004 */
[----:B0-----:R-:W3:Y:S01]  /*22e0*/  LD.E R27, desc[UR28][R18.64] ;  /* 0x0000001c121b7980 */ /* 0x001ee2000c101900 */
[----:B------:R-:W-:Y:S01]  /*22f0*/  IADD3 R15, PT, PT, R21, R0, RZ ;  /* 0x00000000150f7210 */ /* 0x000fe20007ffe0ff */
[----:B------:R-:W-:Y:S01]  /*2300*/  BSSY.RECONVERGENT B2, `(.L_x_1322) ;  /* 0x000000c000027945 */ /* 0x000fe20003800200 */
[C---:B------:R-:W-:Y:S01]  /*2310*/  ISETP.GE.U32.AND P2, PT, R0.reuse, UR17, PT ;  /* 0x0000001100007c0c */ /* 0x040fe2000bf46070 */
[----:B------:R-:W-:Y:S02]  /*2320*/  VIADD R0, R0, UR32 ;  /* 0x0000002000007c36 */ /* 0x000fe40008000000 */
[----:B------:R-:W-:-:S03]  /*2330*/  IMAD.WIDE.U32 R14, R15, 0x4, R4 ;  /* 0x000000040f0e7825 */ /* 0x000fc600078e0004 */
[----:B------:R-:W-:Y:S02]  /*2340*/  ISETP.GE.U32.AND P4, PT, R0, R3, PT ;  /* 0x000000030000720c */ /* 0x000fe40003f86070 */
[----:B---3--:R0:W-:Y:S05]  /*2350*/  ST.E desc[UR28][R14.64], R27 ;  /* 0x0000001b0e007985 */ /* 0x0081ea000c10191c */
[----:B------:R-:W-:Y:S06]  /*2360*/  @!P2 BRA `(.L_x_1323) ;  /* 0x000000000014a947 */ /* 0x000fec0003800000 */
[----:B------:R-:W-:-:S04]  /*2370*/  VIADD R19, R25, -UR17 ;  /* 0x8000001119137c36 */ /* 0x000fc80008000000 */
[----:B------:R-:W-:-:S06]  /*2380*/  IMAD.WIDE.U32 R18, R19, 0x4, R4 ;  /* 0x0000000413127825 */ /* 0x000fcc00078e0004 */
[----:B------:R-:W3:Y:S02]  /*2390*/  LD.E R18, desc[UR28][R18.64] ;  /* 0x0000001c12127980 */ /* 0x000ee4000c101900 */
[----:B---3--:R-:W-:-:S05]  /*23a0*/  IADD3 R25, PT, PT, R27, R18, RZ ;  /* 0x000000121b197210 */ /* 0x008fca0007ffe0ff */
[----:B------:R1:W-:Y:S02]  /*23b0*/  ST.E desc[UR28][R14.64], R25 ;  /* 0x000000190e007985 */ /* 0x0003e4000c10191c */
.L_x_1323:
[----:B------:R-:W-:Y:S05]  /*23c0*/  BSYNC.RECONVERGENT B2 ;  /* 0x0000000000027941 */ /* 0x000fea0003800200 */
.L_x_1322:
[----:B------:R-:W-:Y:S05]  /*23d0*/  @!P4 BRA `(.L_x_1324) ;  /* 0xfffffffc00b8c947 */ /* 0x000fea000383ffff */
.L_x_1321:
[----:B------:R-:W-:Y:S05]  /*23e0*/  BSYNC.RECONVERGENT B1 ;  /* 0x0000000000017941 */ /* 0x000fea0003800200 */
.L_x_1320:
[----:B------:R-:W-:-:S06]  /*23f0*/  USHF.L.U32 UR17, UR17, 0x1, URZ ;  /* 0x0000000111117899 */ /* 0x000fcc00080006ff */
[----:B------:R-:W-:-:S13]  /*2400*/  ISETP.LE.AND P2, PT, R3, UR17, PT ;  /* 0x0000001103007c0c */ /* 0x000fda000bf43270 */
[----:B------:R-:W-:Y:S05]  /*2410*/  @!P2 BRA `(.L_x_1325) ;  /* 0xfffffffc0084a947 */ /* 0x000fea000383ffff */
[----:B------:R-:W-:Y:S05]  /*2420*/  @P0 BRA `(.L_x_1326) ;  /* 0x0000000000280947 */ /* 0x000fea0003800000 */
[----:B------:R-:W-:Y:S02]  /*2430*/  IMAD R21, R22, R3, RZ ;  /* 0x0000000316157224 */ /* 0x000fe400078e02ff */
[----:B-1----:R-:W-:-:S07]  /*2440*/  IMAD.MOV.U32 R0, RZ, RZ, R2 ;  /* 0x000000ffff007224 */ /* 0x002fce00078e0002 */
.L_x_1327:
[----:B0---4-:R-:W-:-:S04]  /*2450*/  IMAD.IADD R15, R21, 0x1, R0 ;  /* 0x00000001150f7824 */ /* 0x011fc800078e0200 */
[----:B---3--:R-:W-:-:S06]  /*2460*/  IMAD.WIDE.U32 R14, R15, 0x4, R4 ;  /* 0x000000040f0e7825 */ /* 0x008fcc00078e0004 */
[----:B------:R-:W3:Y:S01]  /*2470*/  LD.E R15, desc[UR28][R14.64] ;  /* 0x0000001c0e0f7980 */ /* 0x000ee2000c101900 */
[C---:B--2---:R-:W-:Y:S01]  /*2480*/  IMAD.WIDE.U32 R18, R0.reuse, 0x4, R12 ;  /* 0x0000000400127825 */ /* 0x044fe200078e000c */
[----:B------:R-:W-:-:S04]  /*2490*/  IADD3 R0, PT, PT, R0, UR32, RZ ;  /* 0x0000002000007c10 */ /* 0x000fc8000fffe0ff */
[----:B------:R-:W-:Y:S01]  /*24a0*/  ISETP.GE.U32.AND P0, PT, R0, R3, PT ;  /* 0x000000030000720c */ /* 0x000fe20003f06070 */
[----:B---3--:R0:W-:-:S12]  /*24b0*/  ST.E desc[UR28][R18.64], R15 ;  /* 0x0000000f12007985 */ /* 0x0081d8000c10191c */
[----:B------:R-:W-:Y:S05]  /*24c0*/  @!P0 BRA `(.L_x_1327) ;  /* 0xfffffffc00e08947 */ /* 0x000fea000383ffff */
.L_x_1326:
[----:B------:R-:W-:Y:S05]  /*24d0*/  WARPSYNC.ALL ;  /* 0x0000000000007948 */ /* 0x000fea0003800000 */
[----:B------:R-:W-:Y:S06]  /*24e0*/  BAR.SYNC.DEFER_BLOCKING 0x0 ;  /* 0x0000000000007b1d */ /* 0x000fec0000010000 */
[----:B------:R-:W-:Y:S04]  /*24f0*/  BSSY.RECONVERGENT B1, `(.L_x_1328) ;  /* 0x000000b000017945 */ /* 0x000fe80003800200 */
[----:B------:R-:W-:Y:S05]  /*2500*/  @P1 BRA `(.L_x_1329) ;  /* 0x0000000000241947 */ /* 0x000fea0003800000 */
[----:B------:R-:W5:Y:S01]  /*2510*/  S2UR UR16, SR_CgaCtaId ;  /* 0x00000000001079c3 */ /* 0x000f620000008800 */
[----:B------:R-:W-:Y:S02]  /*2520*/  UMOV UR15, 0x400 ;  /* 0x00000400000f7882 */ /* 0x000fe40000000000 */
[----:B-----5:R-:W-:-:S09]  /*2530*/  ULEA UR15, UR16, UR15, 0x18 ;  /* 0x0000000f100f7291 */ /* 0x020fd2000f8ec0ff */
[----:B--2---:R-:W-:Y:S04]  /*2540*/  LDS R13, [UR15+0x3c] ;  /* 0x00003c0fff0d7984 */ /* 0x004fe80008000800 */
[----:B---3--:R-:W2:Y:S02]  /*2550*/  LDS.64 R4, [UR15+0x5fb0] ;  /* 0x005fb00fff047984 */ /* 0x008ea40008000a00 */
[----:B--2---:R-:W-:-:S05]  /*2560*/  IMAD.WIDE R4, R13, 0x4, R4 ;  /* 0x000000040d047825 */ /* 0x004fca00078e0204 */
[----:B------:R-:W2:Y:S01]  /*2570*/  LD.E R12, desc[UR28][R4.64+-0x4] ;  /* 0xfffffc1c040c7980 */ /* 0x000ea2000c101900 */
[----:B------:R-:W-:-:S05]  /*2580*/  IMAD.MOV.U32 R13, RZ, RZ, RZ ;  /* 0x000000ffff0d7224 */ /* 0x000fca00078e00ff */
[----:B--2---:R2:W-:Y:S02]  /*2590*/  STS.64 [UR15+0x38], R12 ;  /* 0x0000380cff007988 */ /* 0x0045e40008000a0f */
.L_x_1329:
[----:B------:R-:W-:Y:S05]  /*25a0*/  BSYNC.RECONVERGENT B1 ;  /* 0x0000000000017941 */ /* 0x000fea0003800200 */
.L_x_1328:
[----:B------:R-:W-:Y:S01]  /*25b0*/  BAR.SYNC.DEFER_BLOCKING 0x0 ;  /* 0x0000000000007b1d */ /* 0x000fe20000010000 */
[----:B------:R-:W-:-:S05]  /*25c0*/  ISETP.GE.AND P0, PT, R2, R3, PT ;  /* 0x000000030200720c */ /* 0x000fca0003f06270 */
[----:B------:R-:W-:Y:S08]  /*25d0*/  BSSY.RECONVERGENT B1, `(.L_x_1330) ;  /* 0x0000024000017945 */ /* 0x000ff00003800200 */
[----:B------:R-:W-:Y:S05]  /*25e0*/  @P0 BRA `(.L_x_1331) ;  /* 0x0000000000880947 */ /* 0x000fea0003800000 */
[----:B---3--:R-:W-:-:S07]  /*25f0*/  IMAD.MOV.U32 R5, RZ, RZ, R2 ;  /* 0x000000ffff057224 */ /* 0x008fce00078e0002 */
.L_x_1335:
[----:B------:R-:W-:Y:S01]  /*2600*/  ISETP.NE.AND P0, PT, R5, RZ, PT ;  /* 0x000000ff0500720c */ /* 0x000fe20003f05270 */
[----:B------:R-:W-:-:S12]  /*2610*/  BSSY.RECONVERGENT B2, `(.L_x_1332) ;  /* 0x000001c000027945 */ /* 0x000fd80003800200 */
[----:B01----:R-:W-:Y:S05]  /*2620*/  @P0 BRA `(.L_x_1333) ;  /* 0x00000000002c0947 */ /* 0x003fea0003800000 */
[----:B--2---:R-:W2:Y:S01]  /*2630*/  S2R R13, SR_CgaCtaId ;  /* 0x00000000000d7919 */ /* 0x004ea20000008800 */
[----:B-1----:R-:W-:-:S04]  /*2640*/  MOV R0, 0x400 ;  /* 0x0000040000007802 */ /* 0x002fc80000000f00 */
[----:B--2---:R-:W-:-:S05]  /*2650*/  LEA R0, R13, R0, 0x18 ;  /* 0x000000000d007211 */ /* 0x004fca00078ec0ff */
[----:B0---4-:R-:W0:Y:S04]  /*2660*/  LDS.128 R12, [R0+0x5fb0] ;  /* 0x005fb000000c7984 */ /* 0x011e280000000c00 */
[----:B0-----:R-:W2:Y:S02]  /*2670*/  LD.E R12, desc[UR28][R12.64] ;  /* 0x0000001c0c0c7980 */ /* 0x001ea4000c101900 */
[----:B--2---:R-:W-:-:S13]  /*2680*/  ISETP.NE.AND P0, PT, R12, 0x1, PT ;  /* 0x000000010c00780c */ /* 0x004fda0003f05270 */
[----:B------:R-:W-:Y:S05]  /*2690*/  @P0 BRA `(.L_x_1334) ;  /* 0x00000000004c0947 */ /* 0x000fea0003800000 */
[----:B------:R-:W2:Y:S04]  /*26a0*/  LD.E R15, desc[UR28][R14.64] ;  /* 0x0000001c0e0f7980 */ /* 0x000ea8000c101900 */
[----:B------:R-:W2:Y:S04]  /*26b0*/  LDS.64 R12, [R0+0x5fc0] ;  /* 0x005fc000000c7984 */ /* 0x000ea80000000a00 */
[----:B--2---:R1:W-:Y:S01]  /*26c0*/  ST.E desc[UR28][R12.64], R15 ;  /* 0x0000000f0c007985 */ /* 0x0043e2000c10191c */
[----:B------:R-:W-:Y:S05]  /*26d0*/  BRA `(.L_x_1334) ;  /* 0x00000000003c7947 */ /* 0x000fea0003800000 */
.L_x_1333:
[----:B--2---:R-:W2:Y:S01]  /*26e0*/  S2R R13, SR_CgaCtaId ;  /* 0x00000000000d7919 */ /* 0x004ea20000008800 */
[----:B-1----:R-:W-:-:S04]  /*26f0*/  MOV R0, 0x400 ;  /* 0x0000040000007802 */ /* 0x002fc80000000f00 */
[----:B--2---:R-:W-:-:S05]  /*2700*/  LEA R4, R13, R0, 0x18 ;  /* 0x000000000d047211 */ /* 0x004fca00078ec0ff */
[----:B0---4-:R-:W0:Y:S02]  /*2710*/  LDS.128 R12, [R4+0x5fb0] ;  /* 0x005fb000040c7984 */ /* 0x011e240000000c00 */
[----:B0-----:R-:W-:-:S05]  /*2720*/  IMAD.WIDE R12, R5, 0x4, R12 ;  /* 0x00000004050c7825 */ /* 0x001fca00078e020c */
[----:B------:R-:W2:Y:S04]  /*2730*/  LD.E R19, desc[UR28][R12.64] ;  /* 0x0000001c0c137980 */ /* 0x000ea8000c101900 */
[----:B------:R-:W2:Y:S02]  /*2740*/  LD.E R0, desc[UR28][R12.64+-0x4] ;  /* 0xfffffc1c0c007980 */ /* 0x000ea4000c101900 */
[----:B--2---:R-:W-:-:S04]  /*2750*/  IADD3 R0, PT, PT, R19, -R0, RZ ;  /* 0x8000000013007210 */ /* 0x004fc80007ffe0ff */
[----:B------:R-:W-:-:S13]  /*2760*/  ISETP.NE.AND P0, PT, R0, 0x1, PT ;  /* 0x000000010000780c */ /* 0x000fda0003f05270 */
[----:B------:R-:W-:Y:S05]  /*2770*/  @P0 BRA `(.L_x_1334) ;  /* 0x0000000000140947 */ /* 0x000fea0003800000 */
[----:B------:R-:W-:Y:S01]  /*2780*/  IMAD.WIDE R14, R5, 0x4, R14 ;  /* 0x00000004050e7825 */ /* 0x000fe200078e020e */
[----:B------:R-:W0:Y:S05]  /*2790*/  LDS.64 R12, [R4+0x5fc0] ;  /* 0x005fc000040c7984 */ /* 0x000e2a0000000a00 */
[----:B------:R-:W2:Y:S01]  /*27a0*/  LD.E R15, desc[UR28][R14.64] ;  /* 0x0000001c0e0f7980 */ /* 0x000ea2000c101900 */
[----:B0-----:R-:W-:-:S05]  /*27b0*/  IMAD.WIDE R12, R19, 0x4, R12 ;  /* 0x00000004130c7825 */ /* 0x001fca00078e020c */
[----:B--2---:R0:W-:Y:S02]  /*27c0*/  ST.E desc[UR28][R12.64+-0x4], R15 ;  /* 0xfffffc0f0c007985 */ /* 0x0041e4000c10191c */
.L_x_1334:
[----:B------:R-:W-:Y:S05]  /*27d0*/  BSYNC.RECONVERGENT B2 ;  /* 0x0000000000027941 */ /* 0x000fea0003800200 */
.L_x_1332:
[----:B------:R-:W-:-:S05]  /*27e0*/  VIADD R5, R5, UR32 ;  /* 0x0000002005057c36 */ /* 0x000fca0008000000 */
[----:B------:R-:W-:-:S13]  /*27f0*/  ISETP.GE.AND P0, PT, R5, R3, PT ;  /* 0x000000030500720c */ /* 0x000fda0003f06270 */
[----:B------:R-:W-:Y:S05]  /*2800*/  @!P0 BRA `(.L_x_1335) ;  /* 0xfffffffc007c8947 */ /* 0x000fea000383ffff */
.L_x_1331:
[----:B------:R-:W-:Y:S05]  /*2810*/  BSYNC.RECONVERGENT B1 ;  /* 0x0000000000017941 */ /* 0x000fea0003800200 */
.L_x_1330:
[----:B012---:R-:W0:Y:S01]  /*2820*/  S2R R13, SR_CgaCtaId ;  /* 0x00000000000d7919 */ /* 0x007e220000008800 */
[----:B---3--:R-:W-:Y:S01]  /*2830*/  MOV R4, 0x400 ;  /* 0x0000040000047802 */ /* 0x008fe20000000f00 */
[----:B------:R-:W-:Y:S01]  /*2840*/  IMAD.MOV.U32 R0, RZ, RZ, R2 ;  /* 0x000000ffff007224 */ /* 0x000fe200078e0002 */
[----:B------:R-:W-:Y:S02]  /*2850*/  BAR.SYNC.DEFER_BLOCKING 0x0 ;  /* 0x0000000000007b1d */ /* 0x000fe40000010000 */
[----:B0-----:R-:W-:-:S05]  /*2860*/  LEA R3, R13, R4, 0x18 ;  /* 0x000000040d037211 */ /* 0x001fca00078ec0ff */
[----:B------:R-:W0:Y:S02]  /*2870*/  LDS R5, [R3+0x38] ;  /* 0x0000380003057984 */ /* 0x000e240000000800 */
[----:B0-----:R-:W-:-:S13]  /*2880*/  ISETP.GE.AND P0, PT, R2, R5, PT ;  /* 0x000000050200720c */ /* 0x001fda0003f06270 */
[----:B------:R-:W-:Y:S05]  /*2890*/  @P0 BRA `(.L_x_1292) ;  /* 0x00000010007c0947 */ /* 0x000fea0003800000 */
[----:B------:R-:W-:Y:S01]  /*28a0*/  IADD3 R0, PT, PT, R4, 0x40, RZ ;  /* 0x0000004004007810 */ /* 0x000fe20007ffe0ff */
[----:B------:R-:W-:-:S03]  /*28b0*/  IMAD.MOV.U32 R5, RZ, RZ, R2 ;  /* 0x000000ffff057224 */ /* 0x000fc600078e0002 */
[----:B------:R-:W-:-:S07]  /*28c0*/  LEA R0, R13, R0, 0x18 ;  /* 0x000000000d007211 */ /* 0x000fce00078ec0ff */
.L_x_1336:
[----:B------:R-:W0:Y:S04]  /*28d0*/  LDS.64 R12, [R3+0x5fc0] ;  /* 0x005fc000030c7984 */ /* 0x000e280000000a00 */
[----:B----4-:R-:W1:Y:S01]  /*28e0*/  LDS.64 R14, [R3+0x5fb0] ;  /* 0x005fb000030e7984 */ /* 0x010e620000000a00 */
[----:B0-----:R-:W-:-:S05]  /*28f0*/  IMAD.WIDE R12, R5, 0x4, R12 ;  /* 0x00000004050c7825 */ /* 0x001fca00078e020c */
[----:B------:R-:W2:Y:S01]  /*2900*/  LD.E R21, desc[UR28][R12.64] ;  /* 0x0000001c0c157980 */ /* 0x000ea2000c101900 */
[----:B------:R-:W-:Y:S05]  /*2910*/  YIELD ;  /* 0x0000000000007946 */ /* 0x000fea0003800000 */
[----:B------:R-:W0:Y:S01]  /*2920*/  S2R R19, SR_LANEID ;  /* 0x0000000000137919 */ /* 0x000e220000000000 */
[----:B------:R-:W-:Y:S02]  /*2930*/  VOTEU.ANY UR15, UPT, PT ;  /* 0x00000000000f7886 */ /* 0x000fe400038e0100 */
[----:B------:R-:W0:Y:S08]  /*2940*/  FLO.U32 R20, UR15 ;  /* 0x0000000f00147d00 */ /* 0x000e3000080e0000 */
[----:B------:R-:W3:Y:S01]  /*2950*/  POPC R25, UR15 ;  /* 0x0000000f00197d09 */ /* 0x000ee20008000000 */
[----:B0-----:R-:W-:Y:S01]  /*2960*/  ISETP.EQ.U32.AND P0, PT, R20, R19, PT ;  /* 0x000000131400720c */ /* 0x001fe20003f02070 */
[----:B-1----:R-:W-:-:S05]  /*2970*/  IMAD.WIDE R18, R5, 0x4, R14 ;  /* 0x0000000405127825 */ /* 0x002fca00078e020e */
[----:B--2---:R-:W-:Y:S07]  /*2980*/  ST.E desc[UR28][R18.64], R21 ;  /* 0x0000001512007985 */ /* 0x004fee000c10191c */
[----:B---3--:R-:W-:Y:S04]  /*2990*/  @P0 ATOMS.ADD R25, [R0], R25 ;  /* 0x000000190019038c */ /* 0x008fe80000000000 */
[----:B------:R-:W0:Y:S02]  /*29a0*/  LDS.128 R12, [R3+0x5fc0] ;  /* 0x005fc000030c7984 */ /* 0x000e240000000c00 */
[----:B0-----:R-:W-:-:S06]  /*29b0*/  IMAD.WIDE R12, R5, 0x4, R12 ;  /* 0x00000004050c7825 */ /* 0x001fcc00078e020c */
[----:B------:R-:W2:Y:S01]  /*29c0*/  LD.E R13, desc[UR28][R12.64] ;  /* 0x0000001c0c0d7980 */ /* 0x000ea2000c101900 */
[----:B------:R-:W-:Y:S01]  /*29d0*/  IADD3 R5, PT, PT, R5, UR32, RZ ;  /* 0x0000002005057c10 */ /* 0x000fe2000fffe0ff */
        /* <DEDUP_REMOVED lines=10> */
[----:B------:R-:W-:Y:S01]  /*2a80*/  IMAD.MOV.U32 R0, RZ, RZ, R2 ;  /* 0x000000ffff007224 */ /* 0x000fe200078e0002 */
[----:B------:R-:W-:Y:S06]  /*2a90*/  BRA `(.L_x_1292) ;  /* 0x0000000c00fc7947 */ /* 0x000fec0003800000 */
.L_x_1303:
[----:B------:R-:W-:Y:S01]  /*2aa0*/  ISETP.GE.AND P0, PT, R3, 0x2, PT ;  /* 0x000000020300780c */ /* 0x000fe20003f06270 */
[----:B------:R-:W-:-:S12]  /*2ab0*/  BSSY.RECONVERGENT B1, `(.L_x_1337) ;  /* 0x0000033000017945 */ /* 0x000fd80003800200 */
[----:B------:R-:W-:Y:S05]  /*2ac0*/  @!P0 BRA `(.L_x_1338) ;  /* 0x0000000000c48947 */ /* 0x000fea0003800000 */
[----:B------:R-:W-:-:S07]  /*2ad0*/  IMAD.MOV.U32 R0, RZ, RZ, 0x2 ;  /* 0x00000002ff007424 */ /* 0x000fce00078e00ff */
.L_x_1346:
[----:B------:R-:W-:-:S04]  /*2ae0*/  SHF.R.S32.HI R4, RZ, 0x1, R0 ;  /* 0x00000001ff047819 */ /* 0x000fc80000011400 */
[----:B------:R-:W-:-:S13]  /*2af0*/  ISETP.GE.AND P2, PT, R4, 0x1, PT ;  /* 0x000000010400780c */ /* 0x000fda0003f46270 */
[----:B-12---:R-:W-:Y:S05]  /*2b00*/  @!P2 BRA `(.L_x_1339) ;  /* 0x0000000000a8a947 */ /* 0x006fea0003800000 */
.L_x_1345:
[----:B------:R-:W-:-:S13]  /*2b10*/  ISETP.GE.U32.AND P2, PT, R2, R3, PT ;  /* 0x000000030200720c */ /* 0x000fda0003f46070 */
[----:B-12---:R-:W-:Y:S05]  /*2b20*/  @P2 BRA `(.L_x_1340) ;  /* 0x00000000008c2947 */ /* 0x006fea0003800000 */
[----:B------:R-:W-:-:S07]  /*2b30*/  MOV R5, R2 ;  /* 0x0000000200057202 */ /* 0x000fce0000000f00 */
.L_x_1344:
[----:B-12---:R-:W-:Y:S01]  /*2b40*/  LOP3.LUT R12, R5, R4, RZ, 0x3c, !PT ;  /* 0x00000004050c7212 */ /* 0x006fe200078e3cff */
[----:B------:R-:W-:Y:S03]  /*2b50*/  BSSY.RECONVERGENT B2, `(.L_x_1341) ;  /* 0x000001d000027945 */ /* 0x000fe60003800200 */
[----:B------:R-:W-:-:S13]  /*2b60*/  ISETP.GT.U32.AND P2, PT, R12, R5, PT ;  /* 0x000000050c00720c */ /* 0x000fda0003f44070 */
[----:B------:R-:W-:Y:S05]  /*2b70*/  @!P2 BRA `(.L_x_1342) ;  /* 0x000000000068a947 */ /* 0x000fea0003800000 */
[----:B------:R-:W-:-:S13]  /*2b80*/  LOP3.LUT P2, RZ, R5, R0, RZ, 0xc0, !PT ;  /* 0x0000000005ff7212 */ /* 0x000fda000784c0ff */
[----:B------:R-:W-:Y:S05]  /*2b90*/  @P2 BRA `(.L_x_1343) ;  /* 0x0000000000342947 */ /* 0x000fea0003800000 */
[----:B------:R-:W1:Y:S01]  /*2ba0*/  S2UR UR16, SR_CgaCtaId ;  /* 0x00000000001079c3 */ /* 0x000e620000008800 */
[----:B------:R-:W-:Y:S02]  /*2bb0*/  UMOV UR15, 0x400 ;  /* 0x00000400000f7882 */ /* 0x000fe40000000000 */
[----:B------:R-:W-:-:S04]  /*2bc0*/  UIADD3 UR15, UPT, UPT, UR15, 0x2fec, URZ ;  /* 0x00002fec0f0f7890 */ /* 0x000fc8000fffe0ff */
[----:B-1----:R-:W-:-:S06]  /*2bd0*/  ULEA UR15, UR16, UR15, 0x18 ;  /* 0x0000000f100f7291 */ /* 0x002fcc000f8ec0ff */
[----:B------:R-:W-:Y:S02]  /*2be0*/  LEA R13, R5, UR15, 0x2 ;  /* 0x0000000f050d7c11 */ /* 0x000fe4000f8e10ff */
[----:B------:R-:W-:-:S03]  /*2bf0*/  LEA R15, R12, UR15, 0x2 ;  /* 0x0000000f0c0f7c11 */ /* 0x000fc6000f8e10ff */
[----:B------:R-:W-:Y:S04]  /*2c00*/  LDS R12, [R13] ;  /* 0x000000000d0c7984 */ /* 0x000fe80000000800 */
[----:B------:R-:W1:Y:S02]  /*2c10*/  LDS R14, [R15] ;  /* 0x000000000f0e7984 */ /* 0x000e640000000800 */
[----:B-1----:R-:W-:-:S13]  /*2c20*/  ISETP.GT.AND P2, PT, R12, R14, PT ;  /* 0x0000000e0c00720c */ /* 0x002fda0003f44270 */
[----:B------:R-:W-:Y:S05]  /*2c30*/  @!P2 BRA `(.L_x_1342) ;  /* 0x000000000038a947 */ /* 0x000fea0003800000 */
[----:B------:R2:W-:Y:S04]  /*2c40*/  STS [R13], R14 ;  /* 0x0000000e0d007388 */ /* 0x0005e80000000800 */
[----:B------:R2:W-:Y:S01]  /*2c50*/  STS [R15], R12 ;  /* 0x0000000c0f007388 */ /* 0x0005e20000000800 */
[----:B------:R-:W-:Y:S05]  /*2c60*/  BRA `(.L_x_1342) ;  /* 0x00000000002c7947 */ /* 0x000fea0003800000 */
.L_x_1343:
        /* <DEDUP_REMOVED lines=8> */
[----:B-1----:R-:W-:-:S13]  /*2cf0*/  ISETP.GE.AND P2, PT, R12, R13, PT ;  /* 0x0000000d0c00720c */ /* 0x002fda0003f46270 */
[----:B------:R1:W-:Y:S04]  /*2d00*/  @!P2 STS [R14], R13 ;  /* 0x0000000d0e00a388 */ /* 0x0003e80000000800 */
[----:B------:R1:W-:Y:S02]  /*2d10*/  @!P2 STS [R15], R12 ;  /* 0x0000000c0f00a388 */ /* 0x0003e40000000800 */
.L_x_1342:
[----:B------:R-:W-:Y:S05]  /*2d20*/  BSYNC.RECONVERGENT B2 ;  /* 0x0000000000027941 */ /* 0x000fea0003800200 */
.L_x_1341:
[----:B------:R-:W-:-:S05]  /*2d30*/  VIADD R5, R5, UR32 ;  /* 0x0000002005057c36 */ /* 0x000fca0008000000 */
[----:B------:R-:W-:-:S13]  /*2d40*/  ISETP.GE.U32.AND P2, PT, R5, R3, PT ;  /* 0x000000030500720c */ /* 0x000fda0003f46070 */
[----:B------:R-:W-:Y:S05]  /*2d50*/  @!P2 BRA `(.L_x_1344) ;  /* 0xfffffffc0078a947 */ /* 0x000fea000383ffff */
.L_x_1340:
[----:B------:R-:W-:Y:S01]  /*2d60*/  ISETP.GT.U32.AND P2, PT, R4, 0x1, PT ;  /* 0x000000010400780c */ /* 0x000fe20003f44070 */
[----:B------:R-:W-:Y:S05]  /*2d70*/  WARPSYNC.ALL ;  /* 0x0000000000007948 */ /* 0x000fea0003800000 */
[----:B------:R-:W-:Y:S01]  /*2d80*/  BAR.SYNC.DEFER_BLOCKING 0x0 ;  /* 0x0000000000007b1d */ /* 0x000fe20000010000 */
[----:B------:R-:W-:-:S06]  /*2d90*/  SHF.R.U32.HI R4, RZ, 0x1, R4 ;  /* 0x00000001ff047819 */ /* 0x000fcc0000011604 */
[----:B------:R-:W-:Y:S05]  /*2da0*/  @P2 BRA `(.L_x_1345) ;  /* 0xfffffffc00582947 */ /* 0x000fea000383ffff */
.L_x_1339:
[----:B------:R-:W-:-:S05]  /*2db0*/  IMAD.SHL.U32 R0, R0, 0x2, RZ ;  /* 0x0000000200007824 */ /* 0x000fca00078e00ff */
[----:B------:R-:W-:-:S13]  /*2dc0*/  ISETP.GT.AND P2, PT, R0, R3, PT ;  /* 0x000000030000720c */ /* 0x000fda0003f44270 */
[----:B------:R-:W-:Y:S05]  /*2dd0*/  @!P2 BRA `(.L_x_1346) ;  /* 0xfffffffc0040a947 */ /* 0x000fea000383ffff */
.L_x_1338:
[----:B------:R-:W-:Y:S05]  /*2de0*/  BSYNC.RECONVERGENT B1 ;  /* 0x0000000000017941 */ /* 0x000fea0003800200 */
.L_x_1337:
[----:B------:R-:W-:-:S13]  /*2df0*/  ISETP.GE.U32.AND P2, PT, R2, R3, PT ;  /* 0x000000030200720c */ /* 0x000fda0003f46070 */
[----:B------:R-:W-:Y:S05]  /*2e00*/  @P2 BRA `(.L_x_1347) ;  /* 0x00000000006c2947 */ /* 0x000fea0003800000 */
[----:B------:R-:W-:-:S07]  /*2e10*/  MOV R0, R2 ;  /* 0x0000000200007202 */ /* 0x000fce0000000f00 */
.L_x_1350:
[----:B------:R-:W-:Y:S01]  /*2e20*/  ISETP.NE.AND P4, PT, R0, RZ, PT ;  /* 0x000000ff0000720c */ /* 0x000fe20003f85270 */
[----:B------:R-:W-:-:S12]  /*2e30*/  BSSY.RECONVERGENT B1, `(.L_x_1348) ;  /* 0x0000015000017945 */ /* 0x000fd80003800200 */
[----:B--2---:R-:W3:Y:S01]  /*2e40*/  @!P4 S2R R5, SR_CgaCtaId ;  /* 0x000000000005c919 */ /* 0x004ee20000008800 */
[----:B-1----:R-:W-:Y:S01]  /*2e50*/  @!P4 MOV R4, 0x400 ;  /* 0x000004000004c802 */ /* 0x002fe20000000f00 */
[----:B-12---:R-:W-:-:S03]  /*2e60*/  @!P4 IMAD.MOV.U32 R13, RZ, RZ, 0x1 ;  /* 0x00000001ff0dc424 */ /* 0x006fc600078e00ff */
[----:B---3--:R-:W-:-:S05]  /*2e70*/  @!P4 LEA R4, R5, R4, 0x18 ;  /* 0x000000040504c211 */ /* 0x008fca00078ec0ff */
[----:B------:R1:W-:Y:S01]  /*2e80*/  @!P4 STS [R4+0x44], R13 ;  /* 0x0000440d0400c388 */ /* 0x0003e20000000800 */
[----:B------:R-:W-:Y:S05]  /*2e90*/  @!P4 BRA `(.L_x_1349) ;  /* 0x000000000038c947 */ /* 0x000fea0003800000 */
[----:B------:R-:W2:Y:S01]  /*2ea0*/  S2UR UR17, SR_CgaCtaId ;  /* 0x00000000001179c3 */ /* 0x000ea20000008800 */
[----:B------:R-:W-:Y:S02]  /*2eb0*/  UMOV UR15, 0x400 ;  /* 0x00000400000f7882 */ /* 0x000fe40000000000 */
[----:B------:R-:W-:Y:S02]  /*2ec0*/  UIADD3 UR16, UPT, UPT, UR15, 0x2fec, URZ ;  /* 0x00002fec0f107890 */ /* 0x000fe4000fffe0ff */
[----:B------:R-:W-:Y:S02]  /*2ed0*/  UIADD3 UR15, UPT, UPT, UR15, 0x44, URZ ;  /* 0x000000440f0f7890 */ /* 0x000fe4000fffe0ff */
[----:B--2---:R-:W-:Y:S02]  /*2ee0*/  ULEA UR16, UR17, UR16, 0x18 ;  /* 0x0000001011107291 */ /* 0x004fe4000f8ec0ff */
[----:B------:R-:W-:-:S04]  /*2ef0*/  ULEA UR15, UR17, UR15, 0x18 ;  /* 0x0000000f110f7291 */ /* 0x000fc8000f8ec0ff */
[----:B-1----:R-:W-:-:S05]  /*2f00*/  LEA R4, R0, UR16, 0x2 ;  /* 0x0000001000047c11 */ /* 0x002fca000f8e10ff */
[----:B------:R-:W-:Y:S04]  /*2f10*/  LDS R5, [R4] ;  /* 0x0000000004057984 */ /* 0x000fe80000000800 */
[----:B------:R-:W1:Y:S02]  /*2f20*/  LDS R12, [R4+-0x4] ;  /* 0xfffffc00040c7984 */ /* 0x000e640000000800 */
[----:B-1----:R-:W-:Y:S02]  /*2f30*/  ISETP.NE.AND P4, PT, R5, R12, PT ;  /* 0x0000000c0500720c */ /* 0x002fe40003f85270 */
[----:B------:R-:W-:-:S11]  /*2f40*/  LEA R5, R0, UR15, 0x2 ;  /* 0x0000000f00057c11 */ /* 0x000fd6000f8e10ff */
[----:B------:R-:W-:Y:S01]  /*2f50*/  @P4 IMAD.MOV.U32 R12, RZ, RZ, 0x1 ;  /* 0x00000001ff0c4424 */ /* 0x000fe200078e00ff */
[----:B------:R2:W-:Y:S04]  /*2f60*/  @!P4 STS [R5], RZ ;  /* 0x000000ff0500c388 */ /* 0x0005e80000000800 */
[----:B------:R2:W-:Y:S02]  /*2f70*/  @P4 STS [R5], R12 ;  /* 0x0000000c05004388 */ /* 0x0005e40000000800 */
.L_x_1349:
[----:B------:R-:W-:Y:S05]  /*2f80*/  BSYNC.RECONVERGENT B1 ;  /* 0x0000000000017941 */ /* 0x000fea0003800200 */
.L_x_1348:
[----:B------:R-:W-:-:S04]  /*2f90*/  IADD3 R0, PT, PT, R0, UR32, RZ ;  /* 0x0000002000007c10 */ /* 0x000fc8000fffe0ff */
[----:B------:R-:W-:-:S13]  /*2fa0*/  ISETP.GE.U32.AND P4, PT, R0, R3, PT ;  /* 0x000000030000720c */ /* 0x000fda0003f86070 */
[----:B------:R-:W-:Y:S05]  /*2fb0*/  @!P4 BRA `(.L_x_1350) ;  /* 0xfffffffc0098c947 */ /* 0x000fea000383ffff */
.L_x_1347:
[----:B------:R-:W-:Y:S05]  /*2fc0*/  WARPSYNC.ALL ;  /* 0x0000000000007948 */ /* 0x000fea0003800000 */
[----:B------:R-:W-:Y:S06]  /*2fd0*/  BAR.SYNC.DEFER_BLOCKING 0x0 ;  /* 0x0000000000007b1d */ /* 0x000fec0000010000 */
[----:B------:R-:W-:Y:S04]  /*2fe0*/  BSSY.RECONVERGENT B1, `(.L_x_1351) ;  /* 0x0000010000017945 */ /* 0x000fe80003800200 */
[----:B------:R-:W-:Y:S05]  /*2ff0*/  @P2 BRA `(.L_x_1352) ;  /* 0x0000000000382947 */ /* 0x000fea0003800000 */
[----:B-12---:R-:W1:Y:S01]  /*3000*/  S2R R12, SR_CgaCtaId ;  /* 0x00000000000c7919 */ /* 0x006e620000008800 */
[----:B------:R-:W-:Y:S02]  /*3010*/  MOV R4, 0x400 ;  /* 0x0000040000047802 */ /* 0x000fe40000000f00 */
[----:B------:R-:W-:-:S03]  /*3020*/  MOV R0, R2 ;  /* 0x0000000200007202 */ /* 0x000fc60000000f00 */
[C---:B------:R-:W-:Y:S02]  /*3030*/  VIADD R5, R4.reuse, 0x44 ;  /* 0x0000004404057836 */ /* 0x040fe40000000000 */
[----:B------:R-:W-:-:S03]  /*3040*/  VIADD R4, R4, 0x5fd4 ;  /* 0x00005fd404047836 */ /* 0x000fc60000000000 */
[C---:B-1----:R-:W-:Y:S02]  /*3050*/  LEA R15, R12.reuse, R5, 0x18 ;  /* 0x000000050c0f7211 */ /* 0x042fe400078ec0ff */
[----:B------:R-:W-:-:S07]  /*3060*/  LEA R5, R12, R4, 0x18 ;  /* 0x000000040c057211 */ /* 0x000fce00078ec0ff */
.L_x_1353:
[C---:B---3--:R-:W-:Y:S02]  /*3070*/  IMAD R4, R0.reuse, 0x4, R15 ;  /* 0x0000000400047824 */ /* 0x048fe400078e020f */
[C---:B------:R-:W-:Y:S01]  /*3080*/  IMAD R13, R0.reuse, 0x4, R5 ;  /* 0x00000004000d7824 */ /* 0x040fe200078e0205 */
[----:B------:R-:W-:-:S03]  /*3090*/  IADD3 R0, PT, PT, R0, UR32, RZ ;  /* 0x0000002000007c10 */ /* 0x000fc6000fffe0ff */
[----:B------:R-:W1:Y:S01]  /*30a0*/  LDS R4, [R4] ;  /* 0x0000000004047984 */ /* 0x000e620000000800 */
[----:B------:R-:W-:-:S03]  /*30b0*/  ISETP.GE.U32.AND P4, PT, R0, R3, PT ;  /* 0x000000030000720c */ /* 0x000fc60003f86070 */
[----:B-1----:R3:W-:Y:S10]  /*30c0*/  STS [R13], R4 ;  /* 0x000000040d007388 */ /* 0x0027f40000000800 */
[----:B------:R-:W-:Y:S05]  /*30d0*/  @!P4 BRA `(.L_x_1353) ;  /* 0xfffffffc00e4c947 */ /* 0x000fea000383ffff */
.L_x_1352:
[----:B------:R-:W-:Y:S05]  /*30e0*/  BSYNC.RECONVERGENT B1 ;  /* 0x0000000000017941 */ /* 0x000fea0003800200 */
.L_x_1351:
[----:B------:R-:W-:Y:S01]  /*30f0*/  BAR.SYNC.DEFER_BLOCKING 0x0 ;  /* 0x0000000000007b1d */ /* 0x000fe20000010000 */
[----:B------:R-:W-:-:S05]  /*3100*/  IMAD.MOV.U32 R0, RZ, RZ, RZ ;  /* 0x000000ffff007224 */ /* 0x000fca00078e00ff */
[----:B------:R-:W-:Y:S05]  /*3110*/  @!P0 BRA `(.L_x_1354) ;  /* 0x0000000000988947 */ /* 0x000fea0003800000 */
[----:B-1-3--:R-:W-:Y:S02]  /*3120*/  HFMA2 R4, -RZ, RZ, 0, 5.9604644775390625e-08 ;  /* 0x00000001ff047431 */ /* 0x00afe400000001ff */
[----:B------:R-:W-:Y:S02]  /*3130*/  IMAD.MOV.U32 R0, RZ, RZ, RZ ;  /* 0x000000ffff007224 */ /* 0x000fe400078e00ff */
[----:B--2---:R-:W-:-:S07]  /*3140*/  IMAD.MOV.U32 R12, RZ, RZ, 0x1 ;  /* 0x00000001ff0c7424 */ /* 0x004fce00078e00ff */
.L_x_1358:
[----:B------:R-:W-:Y:S05]  /*3150*/  WARPSYNC.ALL ;  /* 0x0000000000007948 */ /* 0x000fea0003800000 */
[----:B------:R-:W-:Y:S01]  /*3160*/  BAR.SYNC.DEFER_BLOCKING 0x0 ;  /* 0x0000000000007b1d */ /* 0x000fe20000010000 */
[----:B------:R-:W-:Y:S02]  /*3170*/  LOP3.LUT R0, R0, 0x1, RZ, 0x3c, !PT ;  /* 0x0000000100007812 */ /* 0x000fe400078e3cff */
[----:B------:R-:W-:-:S03]  /*3180*/  LOP3.LUT R12, R12, 0x1, RZ, 0x3c, !PT ;  /* 0x000000010c0c7812 */ /* 0x000fc600078e3cff */
[----:B------:R-:W-:Y:S04]  /*3190*/  BSSY.RECONVERGENT B1, `(.L_x_1355) ;  /* 0x000001b000017945 */ /* 0x000fe80003800200 */
[----:B------:R-:W-:Y:S05]  /*31a0*/  @P2 BRA `(.L_x_1356) ;  /* 0x0000000000642947 */ /* 0x000fea0003800000 */
[----:B------:R-:W1:Y:S01]  /*31b0*/  S2R R15, SR_CgaCtaId ;  /* 0x00000000000f7919 */ /* 0x000e620000008800 */
[----:B------:R-:W-:Y:S01]  /*31c0*/  MOV R23, 0x400 ;  /* 0x0000040000177802 */ /* 0x000fe20000000f00 */
[-C--:B------:R-:W-:Y:S02]  /*31d0*/  IMAD R5, R12, R3.reuse, RZ ;  /* 0x000000030c057224 */ /* 0x080fe400078e02ff */
[----:B------:R-:W-:Y:S02]  /*31e0*/  IMAD R13, R0, R3, RZ ;  /* 0x00000003000d7224 */ /* 0x000fe400078e02ff */
[----:B------:R-:W-:-:S05]  /*31f0*/  VIADD R14, R23, 0x5fd4 ;  /* 0x00005fd4170e7836 */ /* 0x000fca0000000000 */
[----:B-1----:R-:W-:Y:S02]  /*3200*/  LEA R22, R15, R14, 0x18 ;  /* 0x0000000e0f167211 */ /* 0x002fe400078ec0ff */
[----:B------:R-:W-:-:S07]  /*3210*/  MOV R14, R2 ;  /* 0x00000002000e7202 */ /* 0x000fce0000000f00 */
.L_x_1357:
[C---:B------:R-:W-:Y:S01]  /*3220*/  ISETP.GE.U32.AND P0, PT, R14.reuse, R4, PT ;  /* 0x000000040e00720c */ /* 0x040fe20003f06070 */
[----:B------:R-:W-:Y:S01]  /*3230*/  IMAD.IADD R19, R5, 0x1, R14 ;  /* 0x0000000105137824 */ /* 0x000fe200078e020e */
[----:B------:R-:W-:Y:S02]  /*3240*/  IADD3 R18, PT, PT, R13, R14, RZ ;  /* 0x0000000e0d127210 */ /* 0x000fe40007ffe0ff */
[----:B------:R-:W-:Y:S01]  /*3250*/  IADD3 R14, PT, PT, R14, UR32, RZ ;  /* 0x000000200e0e7c10 */ /* 0x000fe2000fffe0ff */
[----:B------:R-:W-:Y:S01]  /*3260*/  IMAD R15, R19, 0x4, R22 ;  /* 0x00000004130f7824 */ /* 0x000fe200078e0216 */
[----:B------:R-:W-:-:S04]  /*3270*/  LEA R21, R18, R22, 0x2 ;  /* 0x0000001612157211 */ /* 0x000fc800078e10ff */
[----:B0-----:R-:W0:Y:S03]  /*3280*/  LDS R20, [R15] ;  /* 0x000000000f147984 */ /* 0x001e260000000800 */
[----:B------:R-:W-:Y:S01]  /*3290*/  @P0 VIADD R24, R23, 0x5fd4 ;  /* 0x00005fd417180836 */ /* 0x000fe20000000000 */
[----:B------:R-:W1:Y:S01]  /*32a0*/  @P0 S2R R25, SR_CgaCtaId ;  /* 0x0000000000190919 */ /* 0x000e620000008800 */
[----:B------:R-:W-:-:S03]  /*32b0*/  @P0 IMAD.IADD R19, R19, 0x1, -R4 ;  /* 0x0000000113130824 */ /* 0x000fc600078e0a04 */
[----:B-1----:R-:W-:Y:S01]  /*32c0*/  @P0 LEA R22, R25, R24, 0x18 ;  /* 0x0000001819160211 */ /* 0x002fe200078ec0ff */
[----:B0-----:R-:W-:Y:S04]  /*32d0*/  STS [R21], R20 ;  /* 0x0000001415007388 */ /* 0x001fe80000000800 */
[----:B------:R-:W-:-:S06]  /*32e0*/  @P0 IMAD R19, R19, 0x4, R22 ;  /* 0x0000000413130824 */ /* 0x000fcc00078e0216 */
[----:B------:R-:W0:Y:S02]  /*32f0*/  @P0 LDS R19, [R19] ;  /* 0x0000000013130984 */ /* 0x000e240000000800 */
[----:B0-----:R-:W-:-:S05]  /*3300*/  @P0 IMAD.IADD R18, R20, 0x1, R19 ;  /* 0x0000000114120824 */ /* 0x001fca00078e0213 */
[----:B------:R1:W-:Y:S01]  /*3310*/  @P0 STS [R21], R18 ;  /* 0x0000001215000388 */ /* 0x0003e20000000800 */
[----:B------:R-:W-:-:S13]  /*3320*/  ISETP.GE.U32.AND P0, PT, R14, R3, PT ;  /* 0x000000030e00720c */ /* 0x000fda0003f06070 */
[----:B-1----:R-:W-:Y:S05]  /*3330*/  @!P0 BRA `(.L_x_1357) ;  /* 0xfffffffc00b88947 */ /* 0x002fea000383ffff */
.L_x_1356:
[----:B------:R-:W-:Y:S05]  /*3340*/  BSYNC.RECONVERGENT B1 ;  /* 0x0000000000017941 */ /* 0x000fea0003800200 */
.L_x_1355:
[----:B------:R-:W-:-:S05]  /*3350*/  IMAD.SHL.U32 R4, R4, 0x2, RZ ;  /* 0x0000000204047824 */ /* 0x000fca00078e00ff */
[----:B------:R-:W-:-:S13]  /*3360*/  ISETP.GE.AND P0, PT, R4, R3, PT ;  /* 0x000000030400720c */ /* 0x000fda0003f06270 */
[----:B------:R-:W-:Y:S05]  /*3370*/  @!P0 BRA `(.L_x_1358) ;  /* 0xfffffffc00748947 */ /* 0x000fea000383ffff */
.L_x_1354:
[----:B------:R-:W-:Y:S05]  /*3380*/  @P2 BRA `(.L_x_1359) ;  /* 0x0000000000402947 */ /* 0x000fea0003800000 */
[----:B-12---:R-:W1:Y:S01]  /*3390*/  S2R R12, SR_CgaCtaId ;  /* 0x00000000000c7919 */ /* 0x006e620000008800 */
[----:B---3--:R-:W-:Y:S01]  /*33a0*/  MOV R4, 0x400 ;  /* 0x0000040000047802 */ /* 0x008fe20000000f00 */
[----:B------:R-:W-:Y:S02]  /*33b0*/  IMAD R13, R0, R3, RZ ;  /* 0x00000003000d7224 */ /* 0x000fe400078e02ff */
[----:B------:R-:W-:Y:S01]  /*33c0*/  IMAD.MOV.U32 R0, RZ, RZ, R2 ;  /* 0x000000ffff007224 */ /* 0x000fe200078e0002 */
[C---:B------:R-:W-:Y:S01]  /*33d0*/  IADD3 R19, PT, PT, R4.reuse, 0x44, RZ ;  /* 0x0000004404137810 */ /* 0x040fe20007ffe0ff */
[----:B------:R-:W-:-:S05]  /*33e0*/  VIADD R5, R4, 0x5fd4 ;  /* 0x00005fd404057836 */ /* 0x000fca0000000000 */
[C---:B-1----:R-:W-:Y:S02]  /*33f0*/  LEA R15, R12.reuse, R5, 0x18 ;  /* 0x000000050c0f7211 */ /* 0x042fe400078ec0ff */
[----:B------:R-:W-:-:S07]  /*3400*/  LEA R19, R12, R19, 0x18 ;  /* 0x000000130c137211 */ /* 0x000fce00078ec0ff */
.L_x_1360:
[----:B----4-:R-:W-:Y:S02]  /*3410*/  IMAD.IADD R4, R13, 0x1, R0 ;  /* 0x000000010d047824 */ /* 0x010fe400078e0200 */
[C---:B------:R-:W-:Y:S02]  /*3420*/  IMAD R5, R0.reuse, 0x4, R19 ;  /* 0x0000000400057824 */ /* 0x040fe400078e0213 */
[----:B------:R-:W-:Y:S01]  /*3430*/  VIADD R0, R0, UR32 ;  /* 0x0000002000007c36 */ /* 0x000fe20008000000 */
[----:B------:R-:W-:-:S04]  /*3440*/  LEA R4, R4, R15, 0x2 ;  /* 0x0000000f04047211 */ /* 0x000fc800078e10ff */
[----:B------:R-:W-:Y:S02]  /*3450*/  ISETP.GE.U32.AND P0, PT, R0, R3, PT ;  /* 0x000000030000720c */ /* 0x000fe40003f06070 */
[----:B------:R-:W1:Y:S04]  /*3460*/  LDS R4, [R4] ;  /* 0x0000000004047984 */ /* 0x000e680000000800 */
[----:B-1----:R4:W-:Y:S07]  /*3470*/  STS [R5], R4 ;  /* 0x0000000405007388 */ /* 0x0029ee0000000800 */
[----:B------:R-:W-:Y:S05]  /*3480*/  @!P0 BRA `(.L_x_1360) ;  /* 0xfffffffc00e08947 */ /* 0x000fea000383ffff */
.L_x_1359:
[----:B------:R-:W-:Y:S05]  /*3490*/  WARPSYNC.ALL ;  /* 0x0000000000007948 */ /* 0x000fea0003800000 */
[----:B------:R-:W-:Y:S06]  /*34a0*/  BAR.SYNC.DEFER_BLOCKING 0x0 ;  /* 0x0000000000007b1d */ /* 0x000fec0000010000 */
[----:B------:R-:W-:Y:S04]  /*34b0*/  BSSY.RECONVERGENT B1, `(.L_x_1361) ;  /* 0x000000c000017945 */ /* 0x000fe80003800200 */
[----:B------:R-:W-:Y:S05]  /*34c0*/  @P1 BRA `(.L_x_1362) ;  /* 0x0000000000281947 */ /* 0x000fea0003800000 */
[----:B------:R-:W5:Y:S01]  /*34d0*/  S2UR UR16, SR_CgaCtaId ;  /* 0x00000000001079c3 */ /* 0x000f620000008800 */
[----:B------:R-:W-:Y:S01]  /*34e0*/  UMOV UR15, 0x400 ;  /* 0x00000400000f7882 */ /* 0x000fe20000000000 */
[----:B--2-4-:R-:W-:Y:S01]  /*34f0*/  HFMA2 R5, -RZ, RZ, 0, 0 ;  /* 0x00000000ff057431 */ /* 0x014fe200000001ff */
[----:B-----5:R-:W-:Y:S02]  /*3500*/  ULEA UR17, UR16, UR15, 0x18 ;  /* 0x0000000f10117291 */ /* 0x020fe4000f8ec0ff */
[----:B------:R-:W-:-:S04]  /*3510*/  UIADD3 UR15, UPT, UPT, UR15, 0x44, URZ ;  /* 0x000000440f0f7890 */ /* 0x000fc8000fffe0ff */
[----:B------:R-:W-:-:S03]  /*3520*/  ULEA UR15, UR16, UR15, 0x18 ;  /* 0x0000000f100f7291 */ /* 0x000fc6000f8ec0ff */
[----:B------:R-:W2:Y:S03]  /*3530*/  LDS R0, [UR17+0x3c] ;  /* 0x00003c11ff007984 */ /* 0x000ea60008000800 */
[----:B--2---:R-:W-:-:S05]  /*3540*/  LEA R0, R0, UR15, 0x2 ;  /* 0x0000000f00007c11 */ /* 0x004fca000f8e10ff */
[----:B-1-3--:R-:W1:Y:S04]  /*3550*/  LDS R4, [R0+-0x4] ;  /* 0xfffffc0000047984 */ /* 0x00ae680000000800 */
[----:B-1----:R1:W-:Y:S02]  /*3560*/  STS.64 [UR17+0x38], R4 ;  /* 0x00003804ff007988 */ /* 0x0023e40008000a11 */
.L_x_1362:
[----:B------:R-:W-:Y:S05]  /*3570*/  BSYNC.RECONVERGENT B1 ;  /* 0x0000000000017941 */ /* 0x000fea0003800200 */
.L_x_1361:
[----:B------:R-:W-:Y:S01]  /*3580*/  BAR.SYNC.DEFER_BLOCKING 0x0 ;  /* 0x0000000000007b1d */ /* 0x000fe20000010000 */
[----:B------:R-:W-:-:S05]  /*3590*/  ISETP.GE.AND P0, PT, R2, R3, PT ;  /* 0x000000030200720c */ /* 0x000fca0003f06270 */
[----:B------:R-:W-:Y:S08]  /*35a0*/  BSSY.RECONVERGENT B1, `(.L_x_1363) ;  /* 0x0000027000017945 */ /* 0x000ff00003800200 */
[----:B------:R-:W-:Y:S05]  /*35b0*/  @P0 BRA `(.L_x_1364) ;  /* 0x0000000000940947 */ /* 0x000fea0003800000 */
[----:B------:R-:W5:Y:S01]  /*35c0*/  S2UR UR16, SR_CgaCtaId ;  /* 0x00000000001079c3 */ /* 0x000f620000008800 */
[----:B------:R-:W-:Y:S01]  /*35d0*/  UMOV UR15, 0x400 ;  /* 0x00000400000f7882 */ /* 0x000fe20000000000 */
[----:B-1-34-:R-:W-:Y:S01]  /*35e0*/  IMAD.MOV.U32 R4, RZ, RZ, R2 ;  /* 0x000000ffff047224 */ /* 0x01afe200078e0002 */
[----:B-----5:R-:W-:Y:S02]  /*35f0*/  ULEA UR17, UR16, UR15, 0x18 ;  /* 0x0000000f10117291 */ /* 0x020fe4000f8ec0ff */
[----:B------:R-:W-:-:S04]  /*3600*/  UIADD3 UR15, UPT, UPT, UR15, 0x5fd4, URZ ;  /* 0x00005fd40f0f7890 */ /* 0x000fc8000fffe0ff */
[----:B------:R-:W-:-:S03]  /*3610*/  ULEA UR15, UR16, UR15, 0x18 ;  /* 0x0000000f100f7291 */ /* 0x000fc6000f8ec0ff */
[----:B0-----:R-:W2:Y:S04]  /*3620*/  LDS R20, [UR17+0x44] ;  /* 0x00004411ff147984 */ /* 0x001ea80008000800 */
[----:B------:R-:W0:Y:S01]  /*3630*/  LDS R0, [UR17+0x2fec] ;  /* 0x002fec11ff007984 */ /* 0x000e220008000800 */
[----:B--2---:R-:W-:-:S07]  /*3640*/  LEA R5, R20, UR15, 0x2 ;  /* 0x0000000f14057c11 */ /* 0x004fce000f8e10ff */
.L_x_1368:
[----:B------:R-:W-:Y:S01]  /*3650*/  ISETP.NE.AND P0, PT, R4, RZ, PT ;  /* 0x000000ff0400720c */ /* 0x000fe20003f05270 */
[----:B------:R-:W-:-:S12]  /*3660*/  BSSY.RECONVERGENT B2, `(.L_x_1365) ;  /* 0x0000017000027945 */ /* 0x000fd80003800200 */
[----:B-12---:R-:W-:Y:S05]  /*3670*/  @P0 BRA `(.L_x_1366) ;  /* 0x0000000000100947 */ /* 0x006fea0003800000 */
[----:B------:R-:W-:-:S13]  /*3680*/  ISETP.NE.AND P0, PT, R20, 0x1, PT ;  /* 0x000000011400780c */ /* 0x000fda0003f05270 */
[----:B------:R-:W-:Y:S05]  /*3690*/  @P0 BRA `(.L_x_1367) ;  /* 0x00000000004c0947 */ /* 0x000fea0003800000 */
[----:B0-----:R2:W-:Y:S01]  /*36a0*/  STS [R5+-0x4], R0 ;  /* 0xfffffc0005007388 */ /* 0x0015e20000000800 */
[----:B------:R-:W-:Y:S05]  /*36b0*/  BRA `(.L_x_1367) ;  /* 0x0000000000447947 */ /* 0x000fea0003800000 */
.L_x_1366:
[----:B------:R-:W1:Y:S01]  /*36c0*/  S2R R19, SR_CgaCtaId ;  /* 0x0000000000137919 */ /* 0x000e620000008800 */
[----:B------:R-:W-:-:S05]  /*36d0*/  MOV R15, 0x400 ;  /* 0x00000400000f7802 */ /* 0x000fca0000000f00 */
[----:B------:R-:W-:-:S05]  /*36e0*/  VIADD R12, R15, 0x44 ;  /* 0x000000440f0c7836 */ /* 0x000fca0000000000 */
[----:B-1----:R-:W-:-:S04]  /*36f0*/  LEA R13, R19, R12, 0x18 ;  /* 0x0000000c130d7211 */ /* 0x002fc800078ec0ff */
[----:B------:R-:W-:-:S05]  /*3700*/  LEA R12, R4, R13, 0x2 ;  /* 0x0000000d040c7211 */ /* 0x000fca00078e10ff */
[----:B------:R-:W-:Y:S04]  /*3710*/  LDS R14, [R12] ;  /* 0x000000000c0e7984 */ /* 0x000fe80000000800 */
[----:B------:R-:W1:Y:S02]  /*3720*/  LDS R13, [R12+-0x4] ;  /* 0xfffffc000c0d7984 */ /* 0x000e640000000800 */
[----:B-1----:R-:W-:-:S05]  /*3730*/  IMAD.IADD R13, R14, 0x1, -R13 ;  /* 0x000000010e0d7824 */ /* 0x002fca00078e0a0d */
[----:B------:R-:W-:-:S13]  /*3740*/  ISETP.NE.AND P0, PT, R13, 0x1, PT ;  /* 0x000000010d00780c */ /* 0x000fda0003f05270 */
[----:B------:R-:W-:-:S05]  /*3750*/  @!P0 VIADD R18, R15, 0x2fec ;  /* 0x00002fec0f128836 */ /* 0x000fca0000000000 */
[----:B------:R-:W-:Y:S01]  /*3760*/  @!P0 LEA R13, R19, R18, 0x18 ;  /* 0x00000012130d8211 */ /* 0x000fe200078ec0ff */
[----:B------:R-:W-:-:S03]  /*3770*/  @!P0 VIADD R18, R15, 0x5fd4 ;  /* 0x00005fd40f128836 */ /* 0x000fc60000000000 */
[----:B------:R-:W-:Y:S02]  /*3780*/  @!P0 LEA R13, R4, R13, 0x2 ;  /* 0x0000000d040d8211 */ /* 0x000fe400078e10ff */
[----:B------:R-:W-:-:S04]  /*3790*/  @!P0 LEA R19, R19, R18, 0x18 ;  /* 0x0000001213138211 */ /* 0x000fc800078ec0ff */
[----:B------:R-:W1:Y:S01]  /*37a0*/  @!P0 LDS R13, [R13] ;  /* 0x000000000d0d8984 */ /* 0x000e620000000800 */
[----:B------:R-:W-:-:S05]  /*37b0*/  @!P0 IMAD R14, R14, 0x4, R19 ;  /* 0x000000040e0e8824 */ /* 0x000fca00078e0213 */
[----:B-1----:R1:W-:Y:S02]  /*37c0*/  @!P0 STS [R14+-0x4], R13 ;  /* 0xfffffc0d0e008388 */ /* 0x0023e40000000800 */
.L_x_1367:
[----:B------:R-:W-:Y:S05]  /*37d0*/  BSYNC.RECONVERGENT B2 ;  /* 0x0000000000027941 */ /* 0x000fea0003800200 */
.L_x_1365:
[----:B------:R-:W-:-:S04]  /*37e0*/  IADD3 R4, PT, PT, R4, UR32, RZ ;  /* 0x0000002004047c10 */ /* 0x000fc8000fffe0ff */
[----:B------:R-:W-:-:S13]  /*37f0*/  ISETP.GE.AND P0, PT, R4, R3, PT ;  /* 0x000000030400720c */ /* 0x000fda0003f06270 */
[----:B------:R-:W-:Y:S05]  /*3800*/  @!P0 BRA `(.L_x_1368) ;  /* 0xfffffffc00908947 */ /* 0x000fea000383ffff */
.L_x_1364:
[----:B------:R-:W-:Y:S05]  /*3810*/  BSYNC.RECONVERGENT B1 ;  /* 0x0000000000017941 */ /* 0x000fea0003800200 */
.L_x_1363:
[----:B-12---:R-:W1:Y:S01]  /*3820*/  S2R R15, SR_CgaCtaId ;  /* 0x00000000000f7919 */ /* 0x006e620000008800 */
[----:B---34-:R-:W-:Y:S01]  /*3830*/  MOV R4, 0x400 ;  /* 0x0000040000047802 */ /* 0x018fe20000000f00 */
[----:B0-----:R-:W-:Y:S01]  /*3840*/  IMAD.MOV.U32 R0, RZ, RZ, R2 ;  /* 0x000000ffff007224 */ /* 0x001fe200078e0002 */
[----:B------:R-:W-:Y:S02]  /*3850*/  BAR.SYNC.DEFER_BLOCKING 0x0 ;  /* 0x0000000000007b1d */ /* 0x000fe40000010000 */
[----:B-1----:R-:W-:-:S05]  /*3860*/  LEA R3, R15, R4, 0x18 ;  /* 0x000000040f037211 */ /* 0x002fca00078ec0ff */
[----:B------:R-:W0:Y:S02]  /*3870*/  LDS R5, [R3+0x38] ;  /* 0x0000380003057984 */ /* 0x000e240000000800 */
[----:B0-----:R-:W-:-:S13]  /*3880*/  ISETP.GE.AND P0, PT, R2, R5, PT ;  /* 0x000000050200720c */ /* 0x001fda0003f06270 */
[----:B------:R-:W-:Y:S05]  /*3890*/  @P0 BRA `(.L_x_1292) ;  /* 0x00000000007c0947 */ /* 0x000fea0003800000 */
[----:B------:R-:W0:Y:S01]  /*38a0*/  S2R R0, SR_LANEID ;  /* 0x0000000000007919 */ /* 0x000e220000000000 */
[C---:B------:R-:W-:Y:S01]  /*38b0*/  VIADD R12, R4.reuse, 0x5fd4 ;  /* 0x00005fd4040c7836 */ /* 0x040fe20000000000 */
[C---:B------:R-:W-:Y:S01]  /*38c0*/  IADD3 R14, PT, PT, R4.reuse, 0x44, RZ ;  /* 0x00000044040e7810 */ /* 0x040fe20007ffe0ff */
[----:B------:R-:W-:Y:S01]  /*38d0*/  VIADD R4, R4, 0x40 ;  /* 0x0000004004047836 */ /* 0x000fe20000000000 */
[----:B------:R-:W1:Y:S02]  /*38e0*/  S2R R24, SR_LTMASK ;  /* 0x0000000000187919 */ /* 0x000e640000003900 */
[C---:B------:R-:W-:Y:S02]  /*38f0*/  LEA R13, R15.reuse, R14, 0x18 ;  /* 0x0000000e0f0d7211 */ /* 0x040fe400078ec0ff */
[C---:B------:R-:W-:Y:S02]  /*3900*/  LEA R12, R15.reuse, R12, 0x18 ;  /* 0x0000000c0f0c7211 */ /* 0x040fe400078ec0ff */
[----:B------:R-:W-:Y:S01]  /*3910*/  LEA R14, R15, R4, 0x18 ;  /* 0x000000040f0e7211 */ /* 0x000fe200078ec0ff */
[----:B------:R-:W-:-:S07]  /*3920*/  IMAD.MOV.U32 R15, RZ, RZ, R2 ;  /* 0x000000ffff0f7224 */ /* 0x000fce00078e0002 */
.L_x_1369:
[C---:B------:R-:W-:Y:S01]  /*3930*/  LEA R18, R15.reuse, R12, 0x2 ;  /* 0x0000000c0f127211 */ /* 0x040fe200078e10ff */
[----:B------:R-:W-:Y:S05]  /*3940*/  YIELD ;  /* 0x0000000000007946 */ /* 0x000fea0003800000 */
[----:B------:R-:W2:Y:S01]  /*3950*/  LDS R19, [R18] ;  /* 0x0000000012137984 */ /* 0x000ea20000000800 */
[----:B------:R-:W-:Y:S01]  /*3960*/  VOTEU.ANY UR15, UPT, PT ;  /* 0x00000000000f7886 */ /* 0x000fe200038e0100 */
[----:B------:R-:W-:Y:S01]  /*3970*/  IMAD R20, R15, 0x4, R13 ;  /* 0x000000040f147824 */ /* 0x000fe200078e020d */
[----:B------:R-:W0:Y:S01]  /*3980*/  FLO.U32 R25, UR15 ;  /* 0x0000000f00197d00 */ /* 0x000e2200080e0000 */
[----:B-1----:R-:W-:-:S02]  /*3990*/  LOP3.LUT R26, R24, UR15, RZ, 0xc0, !PT ;  /* 0x0000000f181a7c12 */ /* 0x002fc4000f8ec0ff */
[----:B------:R-:W-:-:S05]  /*39a0*/  IADD3 R15, PT, PT, R15, UR32, RZ ;  /* 0x000000200f0f7c10 */ /* 0x000fca000fffe0ff */
        /* <DEDUP_REMOVED lines=13> */
[----:B------:R-:W-:-:S07]  /*3a80*/  IMAD.MOV.U32 R0, RZ, RZ, R2 ;  /* 0x000000ffff007224 */ /* 0x000fce00078e0002 */
.L_x_1292:
[----:B------:R-:W-:Y:S05]  /*3a90*/  WARPSYNC.ALL ;  /* 0x0000000000007948 */ /* 0x000fea0003800000 */
[----:B------:R-:W-:Y:S06]  /*3aa0*/  BAR.SYNC.DEFER_BLOCKING 0x0 ;  /* 0x0000000000007b1d */ /* 0x000fec0000010000 */
[----:B------:R-:W-:Y:S05]  /*3ab0*/  BRA `(.L_x_1370) ;  /* 0xffffffd400407947 */ /* 0x000fea000383ffff */
.L_x_1293:
[----:B------:R-:W1:Y:S01]  /*3ac0*/  LDCU UR19, c[0x0][0x3a0] ;  /* 0x00007400ff1377ac */ /* 0x000e620008000800 */
[----:B------:R-:W2:Y:S01]  /*3ad0*/  LDCU UR18, c[0x0][0x3a0] ;  /* 0x00007400ff1277ac */ /* 0x000ea20008000800 */
[----:B------:R-:W-:Y:S06]  /*3ae0*/  BAR.SYNC.DEFER_BLOCKING 0x0 ;  /* 0x0000000000007b1d */ /* 0x000fec0000010000 */
[----:B------:R-:W-:Y:S05]  /*3af0*/  @P3 BRA `(.L_x_1371) ;  /* 0x0000000000483947 */ /* 0x000fea0003800000 */
[----:B------:R3:W4:Y:S01]  /*3b00*/  LDS.64 R12, [R3+0x18] ;  /* 0x00001800030c7984 */ /* 0x0007220000000a00 */
[----:B------:R-:W-:Y:S01]  /*3b10*/  VIADD R5, R5, 0x5fd0 ;  /* 0x00005fd005057836 */ /* 0x000fe20000000000 */
[----:B------:R-:W-:-:S04]  /*3b20*/  MOV R15, R2 ;  /* 0x00000002000f7202 */ /* 0x000fc80000000f00 */
[----:B------:R-:W-:-:S07]  /*3b30*/  LEA R14, R4, R5, 0x18 ;  /* 0x00000005040e7211 */ /* 0x000fce00078ec0ff */
.L_x_1372:
[----:B----4-:R-:W-:-:S06]  /*3b40*/  IMAD.WIDE R4, R15, 0x4, R12 ;  /* 0x000000040f047825 */ /* 0x010fcc00078e020c */
[----:B------:R-:W4:Y:S01]  /*3b50*/  LD.E R4, desc[UR28][R4.64] ;  /* 0x0000001c04047980 */ /* 0x000f22000c101900 */
[----:B------:R-:W-:Y:S05]  /*3b60*/  YIELD ;  /* 0x0000000000007946 */ /* 0x000fea0003800000 */
[----:B------:R-:W5:Y:S01]  /*3b70*/  S2R R18, SR_LANEID ;  /* 0x0000000000127919 */ /* 0x000f620000000000 */
[----:B------:R-:W-:Y:S01]  /*3b80*/  VOTEU.ANY UR15, UPT, PT ;  /* 0x00000000000f7886 */ /* 0x000fe200038e0100 */
[----:B------:R-:W-:Y:S01]  /*3b90*/  IADD3 R15, PT, PT, R15, UR32, RZ ;  /* 0x000000200f0f7c10 */ /* 0x000fe2000fffe0ff */
[----:B------:R-:W-:-:S06]  /*3ba0*/  UFLO.U32 UR15, UR15 ;  /* 0x0000000f000f72bd */ /* 0x000fcc00080e0000 */
[----:B-----5:R-:W-:Y:S01]  /*3bb0*/  ISETP.EQ.U32.AND P0, PT, R18, UR15, PT ;  /* 0x0000000f12007c0c */ /* 0x020fe2000bf02070 */
[----:B----4-:R-:W-:-:S05]  /*3bc0*/  VIADD R0, R4, 0x1 ;  /* 0x0000000104007836 */ /* 0x010fca0000000000 */
[----:B------:R-:W-:-:S13]  /*3bd0*/  CREDUX.MAX.S32 UR16, R0 ;  /* 0x00000000001072cc */ /* 0x000fda0000000200 */
[----:B------:R-:W-:-:S05]  /*3be0*/  IMAD.U32 R19, RZ, RZ, UR16 ;  /* 0x00000010ff137e24 */ /* 0x000fca000f8e00ff */
[----:B------:R4:W-:Y:S01]  /*3bf0*/  @P0 ATOMS.MAX.S32 RZ, [R14], R19 ;  /* 0x000000130eff038c */ /* 0x0009e20001000200 */
[----:B-1----:R-:W-:-:S13]  /*3c00*/  ISETP.GE.AND P0, PT, R15, UR19, PT ;  /* 0x000000130f007c0c */ /* 0x002fda000bf06270 */
[----:B----4-:R-:W-:Y:S05]  /*3c10*/  @!P0 BRA `(.L_x_1372) ;  /* 0xfffffffc00c88947 */ /* 0x010fea000383ffff */
.L_x_1371:
[----:B------:R-:W-:Y:S05]  /*3c20*/  WARPSYNC.ALL ;  /* 0x0000000000007948 */ /* 0x000fea0003800000 */
[----:B------:R-:W-:Y:S06]  /*3c30*/  BAR.SYNC.DEFER_BLOCKING 0x0 ;  /* 0x0000000000007b1d */ /* 0x000fec0000010000 */
[----:B------:R-:W4:Y:S02]  /*3c40*/  @!P1 LDS R0, [R3+0x5fd0] ;  /* 0x005fd00003009984 */ /* 0x000f240000000800 */
[----:B----4-:R-:W-:-:S05]  /*3c50*/  @!P1 VIADD R0, R0, 0xffffffff ;  /* 0xffffffff00009836 */ /* 0x010fca0000000000 */
[----:B------:R-:W-:Y:S01]  /*3c60*/  @!P1 STS [R3+0x5fd0], R0 ;  /* 0x005fd00003009388 */ /* 0x000fe20000000800 */
[----:B------:R-:W-:Y:S06]  /*3c70*/  BAR.SYNC.DEFER_BLOCKING 0x0 ;  /* 0x0000000000007b1d */ /* 0x000fec0000010000 */
[----:B------:R-:W-:Y:S02]  /*3c80*/  @!P1 STS [R3+0x3c], RZ ;  /* 0x00003cff03009388 */ /* 0x000fe40000000800 */
[----:B------:R-:W-:Y:S06]  /*3c90*/  BAR.SYNC.DEFER_BLOCKING 0x0 ;  /* 0x0000000000007b1d */ /* 0x000fec0000010000 */
[----:B------:R-:W4:Y:S02]  /*3ca0*/  LDS R4, [R3+0x5fd0] ;  /* 0x005fd00003047984 */ /* 0x000f240000000800 */
[----:B----4-:R-:W-:-:S13]  /*3cb0*/  ISETP.GE.AND P0, PT, R4, 0x2, PT ;  /* 0x000000020400780c */ /* 0x010fda0003f06270 */
[----:B------:R-:W-:Y:S05]  /*3cc0*/  @!P0 BRA `(.L_x_1373) ;  /* 0x0000000c00188947 */ /* 0x000fea0003800000 */
.L_x_1394:
[----:B------:R-:W4:Y:S01]  /*3cd0*/  S2UR UR16, SR_CgaCtaId ;  /* 0x00000000001079c3 */ /* 0x000f220000008800 */
[----:B------:R-:W-:Y:S02]  /*3ce0*/  UMOV UR15, 0x400 ;  /* 0x00000400000f7882 */ /* 0x000fe40000000000 */
[----:B----4-:R-:W-:-:S06]  /*3cf0*/  ULEA UR15, UR16, UR15, 0x18 ;  /* 0x0000000f100f7291 */ /* 0x010fcc000f8ec0ff */
[----:B0--3--:R-:W-:-:S05]  /*3d00*/  IMAD.U32 R3, RZ, RZ, UR15 ;  /* 0x0000000fff037e24 */ /* 0x009fca000f8e00ff */
[----:B------:R-:W3:Y:S02]  /*3d10*/  LDS R5, [R3+0x40] ;  /* 0x0000400003057984 */ /* 0x000ee40000000800 */
[----:B---3--:R-:W-:-:S13]  /*3d20*/  ISETP.GE.AND P0, PT, R2, R5, PT ;  /* 0x000000050200720c */ /* 0x008fda0003f06270 */
[----:B------:R-:W-:Y:S05]  /*3d30*/  @P0 BRA `(.L_x_1374) ;  /* 0x0000000800c40947 */ /* 0x000fea0003800000 */
[----:B------:R-:W-:Y:S01]  /*3d40*/  MOV R15, R5 ;  /* 0x00000005000f7202 */ /* 0x000fe20000000f00 */
[----:B------:R-:W-:-:S07]  /*3d50*/  IMAD.MOV.U32 R14, RZ, RZ, R2 ;  /* 0x000000ffff0e7224 */ /* 0x000fce00078e0002 */
.L_x_1393:
[----:B---3--:R-:W3:Y:S01]  /*3d60*/  S2UR UR16, SR_CgaCtaId ;  /* 0x00000000001079c3 */ /* 0x008ee20000008800 */
[----:B------:R-:W-:Y:S02]  /*3d70*/  UMOV UR15, 0x400 ;  /* 0x00000400000f7882 */ /* 0x000fe40000000000 */
[----:B---3--:R-:W-:-:S06]  /*3d80*/  ULEA UR15, UR16, UR15, 0x18 ;  /* 0x0000000f100f7291 */ /* 0x008fcc000f8ec0ff */
[----:B0-----:R-:W-:-:S05]  /*3d90*/  IMAD.U32 R3, RZ, RZ, UR15 ;  /* 0x0000000fff037e24 */ /* 0x001fca000f8e00ff */
[----:B------:R-:W3:Y:S02]  /*3da0*/  LDS.64 R4, [R3+0x5fc8] ;  /* 0x005fc80003047984 */ /* 0x000ee40000000a00 */
[----:B---3--:R-:W-:-:S05]  /*3db0*/  IMAD.WIDE R4, R14, 0x4, R4 ;  /* 0x000000040e047825 */ /* 0x008fca00078e0204 */
[----:B------:R-:W3:Y:S01]  /*3dc0*/  LD.E R13, desc[UR28][R4.64] ;  /* 0x0000001c040d7980 */ /* 0x000ee2000c101900 */
[----:B------:R-:W-:Y:S01]  /*3dd0*/  BSSY B3, `(.L_x_1375) ;  /* 0x00000a4000037945 */ /* 0x000fe20003800000 */
[----:B---3--:R-:W-:-:S13]  /*3de0*/  ISETP.NE.AND P0, PT, R13, -0x1, PT ;  /* 0xffffffff0d00780c */ /* 0x008fda0003f05270 */
[----:B------:R-:W-:Y:S05]  /*3df0*/  @!P0 BRA `(.L_x_1376) ;  /* 0x0000000800848947 */ /* 0x000fea0003800000 */
[----:B------:R-:W3:Y:S04]  /*3e00*/  LDS.64 R4, [R3+0x18] ;  /* 0x0000180003047984 */ /* 0x000ee80000000a00 */
[----:B------:R-:W4:Y:S01]  /*3e10*/  LDS R19, [R3+0x5fd0] ;  /* 0x005fd00003137984 */ /* 0x000f220000000800 */
[----:B---3--:R-:W-:-:S06]  /*3e20*/  IMAD.WIDE R4, R13, 0x4, R4 ;  /* 0x000000040d047825 */ /* 0x008fcc00078e0204 */
[----:B------:R-:W4:Y:S02]  /*3e30*/  LD.E R4, desc[UR28][R4.64] ;  /* 0x0000001c04047980 */ /* 0x000f24000c101900 */
[----:B----4-:R-:W-:-:S13]  /*3e40*/  ISETP.NE.AND P0, PT, R4, R19, PT ;  /* 0x000000130400720c */ /* 0x010fda0003f05270 */
[----:B------:R-:W-:Y:S05]  /*3e50*/  @P0 BRA `(.L_x_1376) ;  /* 0x00000008006c0947 */ /* 0x000fea0003800000 */
[----:B------:R-:W3:Y:S02]  /*3e60*/  LDC.64 R4, c[0x0][0x388] ;  /* 0x0000e200ff047b82 */ /* 0x000ee40000000a00 */
[----:B---3--:R-:W-:-:S05]  /*3e70*/  IMAD.WIDE R4, R13, 0x4, R4 ;  /* 0x000000040d047825 */ /* 0x008fca00078e0204 */
[----:B------:R-:W3:Y:S04]  /*3e80*/  LDG.E.CONSTANT R19, desc[UR28][R4.64] ;  /* 0x0000001c04137981 */ /* 0x000ee8000c1e9900 */
[----:B------:R-:W3:Y:S02]  /*3e90*/  LDG.E.CONSTANT R12, desc[UR28][R4.64+0x4] ;  /* 0x0000041c040c7981 */ /* 0x000ee4000c1e9900 */
[----:B---3--:R-:W-:-:S13]  /*3ea0*/  ISETP.GE.AND P0, PT, R19, R12, PT ;  /* 0x0000000c1300720c */ /* 0x008fda0003f06270 */
[----:B------:R-:W-:Y:S05]  /*3eb0*/  @P0 BRA `(.L_x_1376) ;  /* 0x0000000800540947 */ /* 0x000fea0003800000 */
[----:B------:R-:W-:Y:S01]  /*3ec0*/  BSSY B4, `(.L_x_1377) ;  /* 0x0000093000047945 */ /* 0x000fe20003800000 */
[----:B------:R-:W-:-:S07]  /*3ed0*/  MOV R5, R19 ;  /* 0x0000001300057202 */ /* 0x000fce0000000f00 */
.L_x_1392:
[----:B-1----:R-:W3:Y:S02]  /*3ee0*/  LDC.64 R18, c[0x0][0x398] ;  /* 0x0000e600ff127b82 */ /* 0x002ee40000000a00 */
[----:B---3--:R-:W-:-:S05]  /*3ef0*/  IMAD.WIDE R18, R5, 0x4, R18 ;  /* 0x0000000405127825 */ /* 0x008fca00078e0212 */
[----:B------:R-:W3:Y:S01]  /*3f00*/  LDG.E.CONSTANT R4, desc[UR28][R18.64] ;  /* 0x0000001c12047981 */ /* 0x000ee2000c1e9900 */
[----:B------:R-:W-:Y:S01]  /*3f10*/  MOV R15, 0x400 ;  /* 0x00000400000f7802 */ /* 0x000fe20000000f00 */
[----:B------:R-:W4:Y:S03]  /*3f20*/  S2R R0, SR_CgaCtaId ;  /* 0x0000000000007919 */ /* 0x000f260000008800 */
[----:B0---4-:R-:W-:-:S05]  /*3f30*/  LEA R3, R0, R15, 0x18 ;  /* 0x0000000f00037211 */ /* 0x011fca00078ec0ff */
[----:B0-----:R-:W3:Y:S04]  /*3f40*/  LDS.64 R20, [R3+0x18] ;  /* 0x0000180003147984 */ /* 0x001ee80000000a00 */
[----:B------:R-:W0:Y:S01]  /*3f50*/  LDS R22, [R3+0x5fd0] ;  /* 0x005fd00003167984 */ /* 0x000e220000000800 */
[----:B---3--:R-:W-:-:S06]  /*3f60*/  IMAD.WIDE R20, R4, 0x4, R20 ;  /* 0x0000000404147825 */ /* 0x008fcc00078e0214 */
[----:B------:R-:W3:Y:S01]  /*3f70*/  LD.E R20, desc[UR28][R20.64] ;  /* 0x0000001c14147980 */ /* 0x000ee2000c101900 */
[----:B0-----:R-:W-:Y:S01]  /*3f80*/  VIADD R23, R22, 0xffffffff ;  /* 0xffffffff16177836 */ /* 0x001fe20000000000 */
[----:B------:R-:W-:Y:S05]  /*3f90*/  YIELD ;  /* 0x0000000000007946 */ /* 0x000fea0003800000 */
[----:B------:R-:W-:Y:S01]  /*3fa0*/  VIADD R5, R5, 0x1 ;  /* 0x0000000105057836 */ /* 0x000fe20000000000 */
[----:B------:R-:W-:Y:S04]  /*3fb0*/  BSSY.RECONVERGENT B5, `(.L_x_1378) ;  /* 0x000006a000057945 */ /* 0x000fe80003800200 */
[----:B------:R-:W-:-:S02]  /*3fc0*/  ISETP.GE.AND P2, PT, R5, R12, PT ;  /* 0x0000000c0500720c */ /* 0x000fc40003f46270 */
[----:B---3--:R-:W-:-:S13]  /*3fd0*/  ISETP.NE.AND P0, PT, R20, R23, PT ;  /* 0x000000171400720c */ /* 0x008fda0003f05270 */
[----:B------:R0:W3:Y:S01]  /*3fe0*/  @P0 LDS.64 R26, [R3+0x5fa8] ;  /* 0x005fa800031a0984 */ /* 0x0000e20000000a00 */
[----:B------:R-:W-:Y:S01]  /*3ff0*/  @P0 MOV R19, RZ ;  /* 0x000000ff00130202 */ /* 0x000fe20000000f00 */
        /* <DEDUP_REMOVED lines=8> */
[----:B------:R-:W-:-:S05]  /*4080*/  IMAD.MOV.U32 R23, RZ, RZ, 0x1 ;  /* 0x00000001ff177424 */ /* 0x000fca00078e00ff */
[----:B------:R-:W4:Y:S02]  /*4090*/  ATOM.E.EXCH.STRONG.GPU PT, R20, desc[UR28][R20.64], R23 ;  /* 0x800000171414798a */ /* 0x000f24000c1ef11c */
[----:B----4-:R-:W-:-:S13]  /*40a0*/  ISETP.NE.AND P0, PT, R20, RZ, PT ;  /* 0x000000ff1400720c */ /* 0x010fda0003f05270 */
[----:B------:R-:W-:Y:S05]  /*40b0*/  @P0 BRA `(.L_x_1381) ;  /* 0x0000000000540947 */ /* 0x000fea0003800000 */
[----:B------:R-:W4:Y:S02]  /*40c0*/  LDS.64 R18, [R3+0x28] ;  /* 0x0000280003127984 */ /* 0x000f240000000a00 */
[----:B----4-:R-:W-:-:S05]  /*40d0*/  IMAD.WIDE R18, R4, 0x4, R18 ;  /* 0x0000000404127825 */ /* 0x010fca00078e0212 */
[----:B------:R4:W5:Y:S01]  /*40e0*/  LD.E R20, desc[UR28][R18.64] ;  /* 0x0000001c12147980 */ /* 0x000962000c101900 */
[----:B------:R-:W-:Y:S01]  /*40f0*/  VOTEU.ANY UR15, UPT, PT ;  /* 0x00000000000f7886 */ /* 0x000fe200038e0100 */
[----:B------:R-:W-:Y:S01]  /*4100*/  IADD3 R15, PT, PT, R15, 0x3c, RZ ;  /* 0x0000003c0f0f7810 */ /* 0x000fe20007ffe0ff */
[----:B------:R-:W0:Y:S01]  /*4110*/  FLO.U32 R24, UR15 ;  /* 0x0000000f00187d00 */ /* 0x000e2200080e0000 */
[----:B------:R-:W0:Y:S02]  /*4120*/  S2R R23, SR_LANEID ;  /* 0x0000000000177919 */ /* 0x000e240000000000 */
[----:B---3--:R-:W-:Y:S02]  /*4130*/  LEA R26, R0, R15, 0x18 ;  /* 0x0000000f001a7211 */ /* 0x008fe400078ec0ff */
[----:B------:R-:W3:Y:S03]  /*4140*/  S2R R15, SR_LTMASK ;  /* 0x00000000000f7919 */ /* 0x000ee60000003900 */
[----:B------:R-:W1:Y:S01]  /*4150*/  POPC R21, UR15 ;  /* 0x0000000f00157d09 */ /* 0x000e620008000000 */
[----:B0-----:R-:W-:-:S02]  /*4160*/  ISETP.EQ.U32.AND P0, PT, R24, R23, PT ;  /* 0x000000171800720c */ /* 0x001fc40003f02070 */
[----:B---3--:R-:W-:-:S06]  /*4170*/  LOP3.LUT R15, R15, UR15, RZ, 0xc0, !PT ;  /* 0x0000000f0f0f7c12 */ /* 0x008fcc000f8ec0ff */
[----:B------:R-:W0:Y:S05]  /*4180*/  POPC R15, R15 ;  /* 0x0000000f000f7309 */ /* 0x000e2a0000000000 */
[----:B-1----:R-:W1:Y:S04]  /*4190*/  @P0 ATOMS.ADD R21, [R26], R21 ;  /* 0x000000151a15038c */ /* 0x002e680000000000 */
[----:B------:R-:W-:Y:S04]  /*41a0*/  LDS R0, [R3+0x40] ;  /* 0x0000400003007984 */ /* 0x000fe80000000800 */
[----:B----4-:R-:W-:Y:S04]  /*41b0*/  LDS.64 R18, [R3+0x5fc8] ;  /* 0x005fc80003127984 */ /* 0x010fe80000000a00 */
[----:B-1----:R-:W0:Y:S02]  /*41c0*/  SHFL.IDX PT, R23, R21, R24, 0x1f ;  /* 0x00001f1815177589 */ /* 0x002e2400000e0000 */
[----:B0-----:R-:W-:-:S05]  /*41d0*/  IADD3 R23, PT, PT, R0, R23, R15 ;  /* 0x0000001700177210 */ /* 0x001fca0007ffe00f */
[----:B------:R-:W-:-:S05]  /*41e0*/  IMAD.WIDE R22, R23, 0x4, R18 ;  /* 0x0000000417167825 */ /* 0x000fca00078e0212 */
[----:B------:R4:W-:Y:S02]  /*41f0*/  ST.E desc[UR28][R22.64], R4 ;  /* 0x0000000416007985 */ /* 0x0009e4000c10191c */
[----:B----45:R-:W-:-:S07]  /*4200*/  FADD R19, RZ, R20 ;  /* 0x00000014ff137221 */ /* 0x030fce0000000000 */
.L_x_1381:
[----:B-12---:R-:W-:Y:S05]  /*4210*/  BSYNC.RECONVERGENT B1 ;  /* 0x0000000000017941 */ /* 0x006fea0003800200 */
.L_x_1380:
[----:B------:R-:W1:Y:S02]  /*4220*/  LDS.64 R22, [R3+0x5fa0] ;  /* 0x005fa00003167984 */ /* 0x000e640000000a00 */
[----:B-1----:R-:W-:-:S06]  /*4230*/  IMAD.WIDE R20, R13, 0x8, R22 ;  /* 0x000000080d147825 */ /* 0x002fcc00078e0216 */
[----:B------:R-:W2:Y:S01]  /*4240*/  LD.E.64 R20, desc[UR28][R20.64] ;  /* 0x0000001c14147980 */ /* 0x000ea2000c101b00 */
[----:B------:R-:W-:-:S05]  /*4250*/  IMAD.WIDE R24, R4, 0x8, R22 ;  /* 0x0000000804187825 */ /* 0x000fca00078e0216 */
[----:B------:R-:W4:Y:S01]  /*4260*/  LD.E.64 R22, desc[UR28][R24.64] ;  /* 0x0000001c18167980 */ /* 0x000f22000c101b00 */
[----:B------:R-:W-:Y:S01]  /*4270*/  BSSY.RECONVERGENT B6, `(.L_x_1382) ;  /* 0x000000e000067945 */ /* 0x000fe20003800200 */
[----:B--2---:R-:W1:Y:S08]  /*4280*/  I2F.U64 R18, R20 ;  /* 0x0000001400127312 */ /* 0x004e700000301000 */
[----:B----4-:R-:W2:Y:S08]  /*4290*/  I2F.U64 R23, R22 ;  /* 0x0000001600177312 */ /* 0x010eb00000301000 */
[----:B-1----:R-:W1:Y:S08]  /*42a0*/  MUFU.RCP R0, R18 ;  /* 0x0000001200007308 */ /* 0x002e700000001000 */
[----:B--2---:R-:W2:Y:S01]  /*42b0*/  FCHK P0, R23, R18 ;  /* 0x0000001217007302 */ /* 0x004ea20000000000 */
[----:B-1----:R-:W-:-:S04]  /*42c0*/  FFMA R15, -R18, R0, 1 ;  /* 0x3f800000120f7423 */ /* 0x002fc80000000100 */
[----:B------:R-:W-:-:S04]  /*42d0*/  FFMA R0, R0, R15, R0 ;  /* 0x0000000f00007223 */ /* 0x000fc80000000000 */
[----:B0-----:R-:W-:-:S04]  /*42e0*/  FFMA R3, R23, R0, RZ ;  /* 0x0000000017037223 */ /* 0x001fc800000000ff */
[----:B------:R-:W-:-:S04]  /*42f0*/  FFMA R15, -R18, R3, R23 ;  /* 0x00000003120f7223 */ /* 0x000fc80000000117 */
[----:B------:R-:W-:Y:S01]  /*4300*/  FFMA R0, R0, R15, R3 ;  /* 0x0000000f00007223 */ /* 0x000fe20000000003 */
[----:B--2---:R-:W-:Y:S06]  /*4310*/  @!P0 BRA `(.L_x_1383) ;  /* 0x00000000000c8947 */ /* 0x004fec0003800000 */
[----:B------:R-:W-:Y:S01]  /*4320*/  IMAD.MOV.U32 R0, RZ, RZ, R18 ;  /* 0x000000ffff007224 */ /* 0x000fe200078e0012 */
[----:B------:R-:W-:-:S07]  /*4330*/  MOV R18, 0x4350 ;  /* 0x0000435000127802 */ /* 0x000fce0000000f00 */
[----:B---3--:R-:W-:Y:S05]  /*4340*/  CALL.REL.NOINC `($__internal_6_$__cuda_sm3x_div_rn_noftz_f32_slowpath) ;  /* 0x0000003c00c87944 */ /* 0x008fea0003c00000 */
.L_x_1383:
[----:B------:R-:W-:Y:S05]  /*4350*/  BSYNC.RECONVERGENT B6 ;  /* 0x0000000000067941 */ /* 0x000fea0003800200 */
.L_x_1382:
[----:B------:R-:W0:Y:S01]  /*4360*/  S2UR UR16, SR_CgaCtaId ;  /* 0x00000000001079c3 */ /* 0x000e220000008800 */
[----:B------:R-:W-:Y:S02]  /*4370*/  UMOV UR15, 0x400 ;  /* 0x00000400000f7882 */ /* 0x000fe40000000000 */
[----:B0-----:R-:W-:-:S06]  /*4380*/  ULEA UR15, UR16, UR15, 0x18 ;  /* 0x0000000f100f7291 */ /* 0x001fcc000f8ec0ff */
[----:B------:R-:W-:-:S05]  /*4390*/  IMAD.U32 R3, RZ, RZ, UR15 ;  /* 0x0000000fff037e24 */ /* 0x000fca000f8e00ff */
        /* <DEDUP_REMOVED lines=32> */
[----:B------:R-:W-:Y:S05]  /*45a0*/  CALL.REL.NOINC `($__internal_6_$__cuda_sm3x_div_rn_noftz_f32_slowpath) ;  /* 0x0000003c00307944 */ /* 0x000fea0003c00000 */
.L_x_1385:
[----:B------:R-:W-:Y:S05]  /*45b0*/  BSYNC.RECONVERGENT B6 ;  /* 0x0000000000067941 */ /* 0x000fea0003800200 */
.L_x_1384:
        /* <DEDUP_REMOVED lines=9> */
.L_x_1379:
[----:B-12---:R-:W-:Y:S05]  /*4650*/  BSYNC.RECONVERGENT B5 ;  /* 0x0000000000057941 */ /* 0x006fea0003800200 */
.L_x_1378:
[----:B---3--:R-:W-:-:S05]  /*4660*/  IMAD.WIDE R26, R4, 0x4, R26 ;  /* 0x00000004041a7825 */ /* 0x008fca00078e021a */
[----:B------:R1:W-:Y:S01]  /*4670*/  ATOM.E.ADD.F32.FTZ.RN.STRONG.GPU P0, RZ, desc[UR28][R26.64], R19 ;  /* 0x800000131aff79a2 */ /* 0x0003e2000c10f31c */
[----:B------:R-:W-:Y:S04]  /*4680*/  BSSY.RECONVERGENT B1, `(.L_x_1386) ;  /* 0x0000015000017945 */ /* 0x000fe80003800200 */
[----:B-1----:R-:W-:Y:S05]  /*4690*/  @P0 BRA `(.L_x_1387) ;  /* 0x00000000004c0947 */ /* 0x002fea0003800000 */
[----:B------:R-:W1:Y:S02]  /*46a0*/  QSPC.E.S P0, RZ, [R26] ;  /* 0x000000001aff73aa */ /* 0x000e640000000500 */
[----:B-1----:R-:W-:Y:S05]  /*46b0*/  @!P0 BRA `(.L_x_1388) ;  /* 0x0000000000188947 */ /* 0x002fea0003800000 */
[----:B------:R-:W-:-:S07]  /*46c0*/  MOV R26, R26 ;  /* 0x0000001a001a7202 */ /* 0x000fce0000000f00 */
.L_x_1389:
[----:B------:R-:W1:Y:S02]  /*46d0*/  LDS R20, [R26] ;  /* 0x000000001a147984 */ /* 0x000e640000000800 */
[----:B-1----:R-:W-:-:S05]  /*46e0*/  FADD R21, R19, R20 ;  /* 0x0000001413157221 */ /* 0x002fca0000000000 */
[----:B------:R-:W1:Y:S02]  /*46f0*/  ATOMS.CAST.SPIN P0, [R26], R20, R21 ;  /* 0x000000141a00758d */ /* 0x000e640001800015 */
[----:B-1----:R-:W-:Y:S05]  /*4700*/  @!P0 BRA `(.L_x_1389) ;  /* 0xfffffffc00f08947 */ /* 0x002fea000383ffff */
[----:B------:R-:W-:Y:S05]  /*4710*/  BRA `(.L_x_1387) ;  /* 0x00000000002c7947 */ /* 0x000fea0003800000 */
.L_x_1388:
[----:B------:R-:W1:Y:S02]  /*4720*/  QSPC.E.D P0, RZ, [R26] ;  /* 0x000000001aff73aa */ /* 0x000e640000000700 */
[----:B-1----:R-:W-:Y:S05]  /*4730*/  @!P0 BRA `(.L_x_1390) ;  /* 0x0000000000188947 */ /* 0x002fea0003800000 */
.L_x_1391:
[----:B------:R-:W2:Y:S02]  /*4740*/  LD.E R20, [R26] ;  /* 0x000000001a147980 */ /* 0x000ea40000100900 */
[----:B--2---:R-:W-:-:S06]  /*4750*/  FADD R21, R19, R20 ;  /* 0x0000001413157221 */ /* 0x004fcc0000000000 */
[----:B------:R-:W2:Y:S02]  /*4760*/  ATOM.E.CAST.SPIN PT, R21, [R26], R20, R21 ;  /* 0x000000141a15738b */ /* 0x000ea400019e0115 */
[----:B--2---:R-:W-:-:S13]  /*4770*/  ISETP.EQ.U32.AND P0, PT, R21, 0x1, PT ;  /* 0x000000011500780c */ /* 0x004fda0003f02070 */
[----:B------:R-:W-:Y:S05]  /*4780*/  @!P0 BRA `(.L_x_1391) ;  /* 0xfffffffc00ec8947 */ /* 0x000fea000383ffff */
[----:B------:R-:W-:Y:S05]  /*4790*/  BRA `(.L_x_1387) ;  /* 0x00000000000c7947 */ /* 0x000fea0003800000 */
.L_x_1390:
[----:B------:R-:W2:Y:S02]  /*47a0*/  LD.E R0, desc[UR28][R26.64] ;  /* 0x0000001c1a007980 */ /* 0x000ea4000c101900 */
[----:B--2---:R-:W-:-:S05]  /*47b0*/  FADD R19, R19, R0 ;  /* 0x0000000013137221 */ /* 0x004fca0000000000 */
[----:B------:R1:W-:Y:S02]  /*47c0*/  ST.E desc[UR28][R26.64], R19 ;  /* 0x000000131a007985 */ /* 0x0003e4000c10191c */
.L_x_1387:
[----:B------:R-:W-:Y:S05]  /*47d0*/  BSYNC.RECONVERGENT B1 ;  /* 0x0000000000017941 */ /* 0x000fea0003800200 */
.L_x_1386:
[----:B------:R-:W-:Y:S05]  /*47e0*/  @!P2 BRA `(.L_x_1392) ;  /* 0xfffffff400bca947 */ /* 0x000fea000383ffff */
[----:B------:R-:W-:Y:S05]  /*47f0*/  BSYNC B4 ;  /* 0x0000000000047941 */ /* 0x000fea0003800000 */
.L_x_1377:
[----:B------:R3:W4:Y:S02]  /*4800*/  LDS R15, [R3+0x40] ;  /* 0x00004000030f7984 */ /* 0x0007240000000800 */
.L_x_1376:
[----:B-12---:R-:W-:Y:S05]  /*4810*/  BSYNC B3 ;  /* 0x0000000000037941 */ /* 0x006fea0003800000 */
.L_x_1375:
[----:B------:R-:W-:-:S05]  /*4820*/  VIADD R14, R14, UR32 ;  /* 0x000000200e0e7c36 */ /* 0x000fca0008000000 */
[----:B----4-:R-:W-:-:S13]  /*4830*/  ISETP.GE.AND P0, PT, R14, R15, PT ;  /* 0x0000000f0e00720c */ /* 0x010fda0003f06270 */
[----:B------:R-:W-:Y:S05]  /*4840*/  @!P0 BRA `(.L_x_1393) ;  /* 0xfffffff400448947 */ /* 0x000fea000383ffff */
.L_x_1374:
[----:B------:R-:W-:Y:S05]  /*4850*/  WARPSYNC.ALL ;  /* 0x0000000000007948 */ /* 0x000fea0003800000 */
[----:B------:R-:W-:Y:S06]  /*4860*/  BAR.SYNC.DEFER_BLOCKING 0x0 ;  /* 0x0000000000007b1d */ /* 0x000fec0000010000 */
[----:B------:R-:W-:Y:S04]  /*4870*/  @!P1 LDS R0, [R3+0x3c] ;  /* 0x00003c0003009984 */ /* 0x000fe80000000800 */
[----:B------:R-:W4:Y:S04]  /*4880*/  @!P1 LDS R5, [R3+0x40] ;  /* 0x0000400003059984 */ /* 0x000f280000000800 */
[----:B------:R-:W5:Y:S04]  /*4890*/  @!P1 LDS R4, [R3+0x5fd0] ;  /* 0x005fd00003049984 */ /* 0x000f680000000800 */
[----:B------:R-:W-:Y:S01]  /*48a0*/  @!P1 STS [R3+0x3c], RZ ;  /* 0x00003cff03009388 */ /* 0x000fe20000000800 */
[----:B----4-:R-:W-:Y:S01]  /*48b0*/  @!P1 IADD3 R0, PT, PT, R0, R5, RZ ;  /* 0x0000000500009210 */ /* 0x010fe20007ffe0ff */
[----:B-----5:R-:W-:-:S04]  /*48c0*/  @!P1 VIADD R4, R4, 0xffffffff ;  /* 0xffffffff04049836 */ /* 0x020fc80000000000 */
[----:B------:R-:W-:Y:S04]  /*48d0*/  @!P1 STS [R3+0x40], R0 ;  /* 0x0000400003009388 */ /* 0x000fe80000000800 */
[----:B------:R-:W-:Y:S01]  /*48e0*/  @!P1 STS [R3+0x5fd0], R4 ;  /* 0x005fd00403009388 */ /* 0x000fe20000000800 */
[----:B------:R-:W-:Y:S06]  /*48f0*/  BAR.SYNC.DEFER_BLOCKING 0x0 ;  /* 0x0000000000007b1d */ /* 0x000fec0000010000 */
[----:B------:R-:W4:Y:S02]  /*4900*/  LDS R5, [R3+0x5fd0] ;  /* 0x005fd00003057984 */ /* 0x000f240000000800 */
[----:B----4-:R-:W-:-:S13]  /*4910*/  ISETP.GT.AND P0, PT, R5, 0x1, PT ;  /* 0x000000010500780c */ /* 0x010fda0003f04270 */
[----:B------:R-:W-:Y:S05]  /*4920*/  @P0 BRA `(.L_x_1394) ;  /* 0xfffffff000e80947 */ /* 0x000fea000383ffff */
.L_x_1373:
[----:B------:R-:W-:Y:S05]  /*4930*/  @P3 BRA `(.L_x_1395) ;  /* 0x0000000000cc3947 */ /* 0x000fea0003800000 */
[----:B------:R-:W4:Y:S01]  /*4940*/  LDC.64 R4, c[0x0][0x380] ;  /* 0x0000e000ff047b82 */ /* 0x000f220000000a00 */
[----:B------:R-:W-:-:S07]  /*4950*/  IMAD.MOV.U32 R13, RZ, RZ, R2 ;  /* 0x000000ffff0d7224 */ /* 0x000fce00078e0002 */
.L_x_1400:
[----:B------:R-:W5:Y:S01]  /*4960*/  LDS R0, [R3+0x4] ;  /* 0x0000040003007984 */ /* 0x000f620000000800 */
[----:B------:R-:W-:Y:S05]  /*4970*/  YIELD ;  /* 0x0000000000007946 */ /* 0x000fea0003800000 */
[----:B------:R-:W-:Y:S01]  /*4980*/  BSSY.RECONVERGENT B1, `(.L_x_1396) ;  /* 0x0000014000017945 */ /* 0x000fe20003800200 */
[----:B-----5:R-:W-:-:S13]  /*4990*/  ISETP.NE.AND P0, PT, R13, R0, PT ;  /* 0x000000000d00720c */ /* 0x020fda0003f05270 */
[----:B0-----:R-:W-:Y:S05]  /*49a0*/  @!P0 BRA `(.L_x_1397) ;  /* 0x0000000000448947 */ /* 0x001fea0003800000 */
[----:B0--3--:R-:W0:Y:S01]  /*49b0*/  S2R R3, SR_CgaCtaId ;  /* 0x0000000000037919 */ /* 0x009e220000008800 */
[----:B------:R-:W-:-:S04]  /*49c0*/  MOV R0, 0x400 ;  /* 0x0000040000007802 */ /* 0x000fc80000000f00 */
[----:B0-----:R-:W-:-:S05]  /*49d0*/  LEA R0, R3, R0, 0x18 ;  /* 0x0000000003007211 */ /* 0x001fca00078ec0ff */
        /* <DEDUP_REMOVED lines=11> */
[----:B----4-:R-:W-:-:S04]  /*4a90*/  IMAD.WIDE R20, R13, 0x4, R4 ;  /* 0x000000040d147825 */ /* 0x010fc800078e0204 */
[----:B---3--:R-:W-:-:S05]  /*4aa0*/  FADD R3, R14, -R19 ;  /* 0x800000130e037221 */ /* 0x008fca0000000000 */
[----:B------:R0:W-:Y:S02]  /*4ab0*/  REDG.E.ADD.F32.FTZ.RN.STRONG.GPU desc[UR28][R20.64], R3 ;  /* 0x00000003140079a6 */ /* 0x0001e4000c12f31c */
.L_x_1397:
[----:B-12---:R-:W-:Y:S05]  /*4ac0*/  BSYNC.RECONVERGENT B1 ;  /* 0x0000000000017941 */ /* 0x006fea0003800200 */
.L_x_1396:
[----:B------:R-:W1:Y:S01]  /*4ad0*/  S2UR UR16, SR_CgaCtaId ;  /* 0x00000000001079c3 */ /* 0x000e620000008800 */
[----:B------:R-:W-:Y:S02]  /*4ae0*/  UMOV UR15, 0x400 ;  /* 0x00000400000f7882 */ /* 0x000fe40000000000 */
[----:B-1----:R-:W-:-:S06]  /*4af0*/  ULEA UR15, UR16, UR15, 0x18 ;  /* 0x0000000f100f7291 */ /* 0x002fcc000f8ec0ff */
[----:B0--3--:R-:W-:-:S05]  /*4b00*/  MOV R3, UR15 ;  /* 0x0000000f00037c02 */ /* 0x009fca0008000f00 */
        /* <DEDUP_REMOVED lines=18> */
.L_x_1399:
[----:B------:R-:W-:Y:S05]  /*4c30*/  BSYNC.RECONVERGENT B1 ;  /* 0x0000000000017941 */ /* 0x000fea0003800200 */
.L_x_1398:
[----:B------:R-:W-:-:S05]  /*4c40*/  VIADD R13, R13, UR32 ;  /* 0x000000200d0d7c36 */ /* 0x000fca0008000000 */
[----:B------:R-:W-:-:S13]  /*4c50*/  ISETP.GE.AND P0, PT, R13, UR18, PT ;  /* 0x000000120d007c0c */ /* 0x000fda000bf06270 */
[----:B------:R-:W-:Y:S05]  /*4c60*/  @!P0 BRA `(.L_x_1400) ;  /* 0xfffffffc003c8947 */ /* 0x000fea000383ffff */
.L_x_1395:
[----:B------:R-:W-:Y:S05]  /*4c70*/  WARPSYNC.ALL ;  /* 0x0000000000007948 */ /* 0x000fea0003800000 */
[----:B------:R-:W-:Y:S06]  /*4c80*/  BAR.SYNC.DEFER_BLOCKING 0x0 ;  /* 0x0000000000007b1d */ /* 0x000fec0000010000 */
[----:B------:R-:W-:Y:S05]  /*4c90*/  BRA `(.L_x_1274) ;  /* 0x0000003400407947 */ /* 0x000fea0003800000 */
.L_x_1273:
[----:B------:R-:W1:Y:S01]  /*4ca0*/  LDCU UR15, c[0x0][0x3a0] ;  /* 0x00007400ff0f77ac */ /* 0x000e620008000800 */
[----:B------:R-:W-:Y:S01]  /*4cb0*/  IMAD.U32 R21, RZ, RZ, UR34 ;  /* 0x00000022ff157e24 */ /* 0x000fe2000f8e00ff */
[----:B0-----:R-:W-:Y:S01]  /*4cc0*/  MOV R13, UR9 ;  /* 0x00000009000d7c02 */ /* 0x001fe20008000f00 */
[----:B------:R-:W-:Y:S01]  /*4cd0*/  IMAD.U32 R23, RZ, RZ, UR35 ;  /* 0x00000023ff177e24 */ /* 0x000fe2000f8e00ff */
[----:B---3--:R-:W-:Y:S01]  /*4ce0*/  MOV R4, UR4 ;  /* 0x0000000400047c02 */ /* 0x008fe20008000f00 */
[----:B------:R-:W-:Y:S01]  /*4cf0*/  IMAD.U32 R15, RZ, RZ, UR11 ;  /* 0x0000000bff0f7e24 */ /* 0x000fe2000f8e00ff */
[----:B------:R-:W-:Y:S01]  /*4d00*/  MOV R18, UR6 ;  /* 0x0000000600127c02 */ /* 0x000fe20008000f00 */
[----:B------:R-:W-:Y:S01]  /*4d10*/  IMAD.U32 R5, RZ, RZ, UR5 ;  /* 0x00000005ff057e24 */ /* 0x000fe2000f8e00ff */
[----:B------:R-:W-:Y:S01]  /*4d20*/  @!P1 MOV R13, R21 ;  /* 0x00000015000d9202 */ /* 0x000fe20000000f00 */
[----:B------:R-:W-:Y:S01]  /*4d30*/  IMAD.U32 R19, RZ, RZ, UR7 ;  /* 0x00000007ff137e24 */ /* 0x000fe2000f8e00ff */
[----:B------:R0:W-:Y:S01]  /*4d40*/  @!P1 STS.64 [R3+0xbf28], R16 ;  /* 0x00bf281003009388 */ /* 0x0001e20000000a00 */
[----:B------:R-:W-:Y:S01]  /*4d50*/  IMAD.U32 R12, RZ, RZ, UR8 ;  /* 0x00000008ff0c7e24 */ /* 0x000fe2000f8e00ff */
[----:B------:R-:W-:Y:S01]  /*4d60*/  BSSY.RECONVERGENT B1, `(.L_x_1401) ;  /* 0x0000052000017945 */ /* 0x000fe20003800200 */
[----:B------:R-:W-:Y:S01]  /*4d70*/  IMAD.U32 R14, RZ, RZ, UR10 ;  /* 0x0000000aff0e7e24 */ /* 0x000fe2000f8e00ff */
[----:B------:R0:W-:Y:S01]  /*4d80*/  @!P1 STS.128 [R3+0xbf50], R4 ;  /* 0x00bf500403009388 */ /* 0x0001e20000000c00 */
[----:B------:R-:W-:Y:S01]  /*4d90*/  @!P1 IMAD.MOV.U32 R15, RZ, RZ, R23 ;  /* 0x000000ffff0f9224 */ /* 0x000fe200078e0017 */
[----:B-1----:R-:W-:-:S02]  /*4da0*/  ISETP.GE.AND P2, PT, R2, UR15, PT ;  /* 0x0000000f02007c0c */ /* 0x002fc4000bf46270 */
[----:B------:R0:W-:Y:S04]  /*4db0*/  @!P1 STS.64 [R3+0xbf60], R18 ;  /* 0x00bf601203009388 */ /* 0x0001e80000000a00 */
[----:B------:R0:W-:Y:S04]  /*4dc0*/  @!P1 STS.128 [R3+0xbf40], R12 ;  /* 0x00bf400c03009388 */ /* 0x0001e80000000c00 */
[----:B------:R0:W-:Y:S01]  /*4dd0*/  @!P1 STS.128 [R3+0xbf30], R8 ;  /* 0x00bf300803009388 */ /* 0x0001e20000000c00 */
[----:B------:R-:W-:Y:S06]  /*4de0*/  BAR.SYNC.DEFER_BLOCKING 0x0 ;  /* 0x0000000000007b1d */ /* 0x000fec0000010000 */
[----:B------:R-:W-:Y:S05]  /*4df0*/  @P2 BRA `(.L_x_1402) ;  /* 0x0000000400202947 */ /* 0x000fea0003800000 */
[----:B------:R-:W-:-:S07]  /*4e00*/  IMAD.MOV.U32 R0, RZ, RZ, R2 ;  /* 0x000000ffff007224 */ /* 0x000fce00078e0002 */
.L_x_1406:
        /* <DEDUP_REMOVED lines=8> */
[----:B------:R-:W-:-:S05]  /*4e90*/  MOV R3, UR15 ;  /* 0x0000000f00037c02 */ /* 0x000fca0008000f00 */
        /* <DEDUP_REMOVED lines=22> */
[----:B--2---:R-:W-:-:S04]  /*5000*/  LOP3.LUT R5, RZ, R22, RZ, 0x33, !PT ;  /* 0x00000016ff057212 */ /* 0x004fc800078e33ff */
[----:B---3--:R-:W-:-:S05]  /*5010*/  IADD3 R5, PT, PT, R12, R5, RZ ;  /* 0x000000050c057210 */ /* 0x008fca0007ffe0ff */
[----:B------:R-:W-:Y:S04]  /*5020*/  ST.E desc[UR28][R14.64], R5 ;  /* 0x000000050e007985 */ /* 0x000fe8000c10191c */
[----:B------:R-:W0:Y:S02]  /*5030*/  LDS.64 R18, [R3+0xbf50] ;  /* 0x00bf500003127984 */ /* 0x000e240000000a00 */
[----:B0-----:R-:W-:-:S05]  /*5040*/  IMAD.WIDE R18, R0, 0x4, R18 ;  /* 0x0000000400127825 */ /* 0x001fca00078e0212 */
[----:B------:R0:W-:Y:S01]  /*5050*/  ST.E desc[UR28][R18.64], R4 ;  /* 0x0000000412007985 */ /* 0x0001e2000c10191c */
[----:B------:R-:W-:Y:S05]  /*5060*/  BRA `(.L_x_1405) ;  /* 0x00000000004c7947 */ /* 0x000fea0003800000 */
.L_x_1404:
        /* <DEDUP_REMOVED lines=19> */
.L_x_1405:
[----:B------:R-:W-:Y:S05]  /*51a0*/  BSYNC.RECONVERGENT B2 ;  /* 0x0000000000027941 */ /* 0x000fea0003800200 */
.L_x_1403:
        /* <DEDUP_REMOVED lines=12> */
[----:B---3--:R-:W-:Y:S05]  /*5270*/  @!P0 BRA `(.L_x_1406) ;  /* 0xfffffff800e48947 */ /* 0x008fea000383ffff */
.L_x_1402:
[----:B------:R-:W-:Y:S05]  /*5280*/  BSYNC.RECONVERGENT B1 ;  /* 0x0000000000017941 */ /* 0x000fea0003800200 */
.L_x_1401:
[----:B------:R-:W-:Y:S04]  /*5290*/  BSSY.RECONVERGENT B1, `(.L_x_1407) ;  /* 0x0000008000017945 */ /* 0x000fe80003800200 */
[----:B------:R-:W-:Y:S05]  /*52a0*/  @P1 BRA `(.L_x_1408) ;  /* 0x0000000000181947 */ /* 0x000fea0003800000 */
[----:B0-----:R-:W-:Y:S04]  /*52b0*/  LDS R13, [R3+0x10] ;  /* 0x00001000030d7984 */ /* 0x001fe80000000800 */
[----:B------:R-:W0:Y:S02]  /*52c0*/  LDS.64 R4, [R3+0x18] ;  /* 0x0000180003047984 */ /* 0x000e240000000a00 */
[----:B0-----:R-:W-:-:S06]  /*52d0*/  IMAD.WIDE R4, R13, 0x4, R4 ;  /* 0x000000040d047825 */ /* 0x001fcc00078e0204 */
[----:B------:R-:W2:Y:S04]  /*52e0*/  LD.E R4, desc[UR28][R4.64] ;  /* 0x0000001c04047980 */ /* 0x000ea8000c101900 */
[----:B------:R3:W-:Y:S04]  /*52f0*/  STS.U8 [R3+0xbf6c], RZ ;  /* 0x00bf6cff03007388 */ /* 0x0007e80000000000 */
[----:B--2---:R3:W-:Y:S02]  /*5300*/  STS [R3+0xbf68], R4 ;  /* 0x00bf680403007388 */ /* 0x0047e40000000800 */
.L_x_1408:
[----:B------:R-:W-:Y:S05]  /*5310*/  BSYNC.RECONVERGENT B1 ;  /* 0x0000000000017941 */ /* 0x000fea0003800200 */
.L_x_1407:
[----:B------:R-:W-:Y:S06]  /*5320*/  BAR.SYNC.DEFER_BLOCKING 0x0 ;  /* 0x0000000000007b1d */ /* 0x000fec0000010000 */
[----:B------:R-:W2:Y:S02]  /*5330*/  LDS.U8 R0, [R3+0xbf6c] ;  /* 0x00bf6c0003007984 */ /* 0x000ea40000000000 */
[----:B--2---:R-:W-:-:S13]  /*5340*/  ISETP.NE.AND P0, PT, R0, RZ, PT ;  /* 0x000000ff0000720c */ /* 0x004fda0003f05270 */
[----:B------:R-:W-:Y:S05]  /*5350*/  @P0 BRA `(.L_x_1409) ;  /* 0x0000000c00a00947 */ /* 0x000fea0003800000 */
.L_x_1439:
[----:B0--3--:R-:W0:Y:S01]  /*5360*/  S2R R3, SR_CgaCtaId ;  /* 0x0000000000037919 */ /* 0x009e220000008800 */
[----:B------:R-:W-:Y:S01]  /*5370*/  HFMA2 R4, -RZ, RZ, 0, 5.9604644775390625e-08 ;  /* 0x00000001ff047431 */ /* 0x000fe200000001ff */
[----:B------:R-:W-:Y:S01]  /*5380*/  MOV R0, 0x400 ;  /* 0x0000040000007802 */ /* 0x000fe20000000f00 */
[----:B------:R-:W-:Y:S03]  /*5390*/  BAR.SYNC.DEFER_BLOCKING 0x0 ;  /* 0x0000000000007b1d */ /* 0x000fe60000010000 */
[----:B0-----:R-:W-:Y:S02]  /*53a0*/  LEA R3, R3, R0, 0x18 ;  /* 0x0000000003037211 */ /* 0x001fe400078ec0ff */
[----:B------:R-:W-:-:S05]  /*53b0*/  PRMT R0, R4, 0x7610, R0 ;  /* 0x0000761004007816 */ /* 0x000fca0000000000 */
[----:B------:R0:W-:Y:S01]  /*53c0*/  STS.U8 [R3+0xbf6c], R0 ;  /* 0x00bf6c0003007388 */ /* 0x0001e20000000000 */
[----:B------:R-:W-:Y:S06]  /*53d0*/  BAR.SYNC.DEFER_BLOCKING 0x0 ;  /* 0x0000000000007b1d */ /* 0x000fec0000010000 */
[----:B------:R-:W-:Y:S05]  /*53e0*/  @P2 BRA `(.L_x_1410) ;  /* 0x0000000800d02947 */ /* 0x000fea0003800000 */
[----:B------:R2:W3:Y:S01]  /*53f0*/  LDS.64 R4, [R3+0xbf50] ;  /* 0x00bf500003047984 */ /* 0x0004e20000000a00 */
[----:B0-----:R-:W-:-:S07]  /*5400*/  IMAD.MOV.U32 R0, RZ, RZ, R2 ;  /* 0x000000ffff007224 */ /* 0x001fce00078e0002 */
.L_x_1433:
[----:B---3--:R-:W-:-:S06]  /*5410*/  IMAD.WIDE R12, R0, 0x4, R4 ;  /* 0x00000004000c7825 */ /* 0x008fcc00078e0204 */
[----:B------:R-:W3:Y:S01]  /*5420*/  LD.E R12, desc[UR28][R12.64] ;  /* 0x0000001c0c0c7980 */ /* 0x000ee2000c101900 */
[----:B------:R-:W-:Y:S01]  /*5430*/  BSSY B1, `(.L_x_1411) ;  /* 0x00000ab000017945 */ /* 0x000fe20003800000 */
[----:B---3--:R-:W-:-:S13]  /*5440*/  ISETP.NE.AND P0, PT, R12, RZ, PT ;  /* 0x000000ff0c00720c */ /* 0x008fda0003f05270 */
[----:B0-----:R-:W-:Y:S05]  /*5450*/  @!P0 BRA `(.L_x_1412) ;  /* 0x0000000800a08947 */ /* 0x001fea0003800000 */
[----:B------:R-:W0:Y:S02]  /*5460*/  LDC.64 R4, c[0x0][0x388] ;  /* 0x0000e200ff047b82 */ /* 0x000e240000000a00 */
[----:B0-----:R-:W-:-:S05]  /*5470*/  IMAD.WIDE R4, R0, 0x4, R4 ;  /* 0x0000000400047825 */ /* 0x001fca00078e0204 */
[----:B------:R-:W3:Y:S04]  /*5480*/  LDG.E.CONSTANT R12, desc[UR28][R4.64] ;  /* 0x0000001c040c7981 */ /* 0x000ee8000c1e9900 */
[----:B--2---:R-:W3:Y:S01]  /*5490*/  LDG.E.CONSTANT R3, desc[UR28][R4.64+0x4] ;  /* 0x0000041c04037981 */ /* 0x004ee2000c1e9900 */
[----:B------:R-:W-:Y:S01]  /*54a0*/  BSSY B2, `(.L_x_1413) ;  /* 0x0000090000027945 */ /* 0x000fe20003800000 */
[----:B---3--:R-:W-:-:S13]  /*54b0*/  ISETP.GE.AND P0, PT, R12, R3, PT ;  /* 0x000000030c00720c */ /* 0x008fda0003f06270 */
[----:B------:R-:W-:Y:S05]  /*54c0*/  @P0 BRA `(.L_x_1414) ;  /* 0x0000000800340947 */ /* 0x000fea0003800000 */
[----:B------:R-:W0:Y:S01]  /*54d0*/  S2UR UR16, SR_CgaCtaId ;  /* 0x00000000001079c3 */ /* 0x000e220000008800 */
[----:B------:R-:W-:Y:S01]  /*54e0*/  UMOV UR15, 0x400 ;  /* 0x00000400000f7882 */ /* 0x000fe20000000000 */
[----:B------:R-:W-:Y:S01]  /*54f0*/  IMAD.MOV.U32 R4, RZ, RZ, R12 ;  /* 0x000000ffff047224 */ /* 0x000fe200078e000c */
[----:B0-----:R-:W-:-:S06]  /*5500*/  ULEA UR15, UR16, UR15, 0x18 ;  /* 0x0000000f100f7291 */ /* 0x001fcc000f8ec0ff */
[----:B------:R-:W-:-:S07]  /*5510*/  MOV R5, UR15 ;  /* 0x0000000f00057c02 */ /* 0x000fce0008000f00 */
.L_x_1432:
[----:B0--3--:R-:W0:Y:S01]  /*5520*/  LDC.64 R18, c[0x0][0x398] ;  /* 0x0000e600ff127b82 */ /* 0x009e220000000a00 */
[----:B-12-4-:R-:W2:Y:S04]  /*5530*/  LDS.64 R12, [R5+0x18] ;  /* 0x00001800050c7984 */ /* 0x016ea80000000a00 */
[----:B------:R-:W1:Y:S01]  /*5540*/  LDS.64 R14, [R5+0xbf48] ;  /* 0x00bf4800050e7984 */ /* 0x000e620000000a00 */
[----:B0-----:R-:W-:-:S06]  /*5550*/  IMAD.WIDE R18, R4, 0x4, R18 ;  /* 0x0000000404127825 */ /* 0x001fcc00078e0212 */
[----:B------:R-:W3:Y:S01]  /*5560*/  LDG.E.CONSTANT R18, desc[UR28][R18.64] ;  /* 0x0000001c12127981 */ /* 0x000ee2000c1e9900 */
[----:B--2---:R-:W-:-:S04]  /*5570*/  IMAD.WIDE R22, R0, 0x4, R12 ;  /* 0x0000000400167825 */ /* 0x004fc800078e020c */
[--C-:B-1----:R-:W-:Y:S02]  /*5580*/  IMAD.WIDE R20, R0, 0x4, R14.reuse ;  /* 0x0000000400147825 */ /* 0x102fe400078e020e */
[----:B------:R-:W2:Y:S04]  /*5590*/  LD.E R22, desc[UR28][R22.64] ;  /* 0x0000001c16167980 */ /* 0x000ea8000c101900 */
[----:B------:R-:W4:Y:S01]  /*55a0*/  LD.E R20, desc[UR28][R20.64] ;  /* 0x0000001c14147980 */ /* 0x000f22000c101900 */
[----:B---3--:R-:W-:-:S04]  /*55b0*/  IMAD.WIDE R14, R18, 0x4, R14 ;  /* 0x00000004120e7825 */ /* 0x008fc800078e020e */
[----:B------:R-:W-:Y:S02]  /*55c0*/  IMAD.WIDE R12, R18, 0x4, R12 ;  /* 0x00000004120c7825 */ /* 0x000fe400078e020c */
[----:B------:R-:W4:Y:S04]  /*55d0*/  LD.E R15, desc[UR28][R14.64] ;  /* 0x0000001c0e0f7980 */ /* 0x000f28000c101900 */
[----:B------:R-:W3:Y:S01]  /*55e0*/  LD.E R12, desc[UR28][R12.64] ;  /* 0x0000001c0c0c7980 */ /* 0x000ee2000c101900 */
[----:B--2---:R-:W-:Y:S01]  /*55f0*/  LOP3.LUT R19, RZ, R22, RZ, 0x33, !PT ;  /* 0x00000016ff137212 */ /* 0x004fe200078e33ff */
[----:B------:R-:W-:Y:S01]  /*5600*/  VIADD R4, R4, 0x1 ;  /* 0x0000000104047836 */ /* 0x000fe20000000000 */
[----:B------:R-:W-:Y:S05]  /*5610*/  YIELD ;  /* 0x0000000000007946 */ /* 0x000fea0003800000 */
[----:B------:R-:W-:Y:S01]  /*5620*/  BSSY.RECONVERGENT B3, `(.L_x_1415) ;  /* 0x0000076000037945 */ /* 0x000fe20003800200 */
[----:B------:R-:W-:-:S02]  /*5630*/  ISETP.GE.AND P3, PT, R4, R3, PT ;  /* 0x000000030400720c */ /* 0x000fc40003f66270 */
[----:B----4-:R-:W-:-:S05]  /*5640*/  IADD3 R19, PT, PT, R19, R20, -R15 ;  /* 0x0000001413137210 */ /* 0x010fca0007ffe80f */
[----:B---3--:R-:W-:-:S05]  /*5650*/  IMAD.IADD R19, R12, 0x1, R19 ;  /* 0x000000010c137824 */ /* 0x008fca00078e0213 */
[----:B------:R-:W-:-:S13]  /*5660*/  ISETP.GE.AND P0, PT, R19, 0x1, PT ;  /* 0x000000011300780c */ /* 0x000fda0003f06270 */
[----:B------:R-:W-:Y:S05]  /*5670*/  @!P0 BRA `(.L_x_1416) ;  /* 0x0000000000b88947 */ /* 0x000fea0003800000 */
[----:B------:R-:W0:Y:S01]  /*5680*/  S2UR UR16, SR_CgaCtaId ;  /* 0x00000000001079c3 */ /* 0x000e220000008800 */
[----:B------:R-:W-:Y:S02]  /*5690*/  UMOV UR15, 0x400 ;  /* 0x00000400000f7882 */ /* 0x000fe40000000000 */
[----:B0-----:R-:W-:-:S06]  /*56a0*/  ULEA UR15, UR16, UR15, 0x18 ;  /* 0x0000000f100f7291 */ /* 0x001fcc000f8ec0ff */
[----:B------:R-:W-:-:S05]  /*56b0*/  MOV R5, UR15 ;  /* 0x0000000f00057c02 */ /* 0x000fca0008000f00 */
        /* <DEDUP_REMOVED lines=9> */
[----:B------:R-:W-:-:S07]  /*5750*/  MOV R23, R12 ;  /* 0x0000000c00177202 */ /* 0x000fce0000000f00 */
.L_x_1420:
[----:B------:R-:W0:Y:S02]  /*5760*/  LDS.64 R12, [R23] ;  /* 0x00000000170c7984 */ /* 0x000e240000000a00 */
[----:B0-----:R-:W-:-:S05]  /*5770*/  IADD3 R14, P0, PT, R20, R12, RZ ;  /* 0x0000000c140e7210 */ /* 0x001fca0007f1e0ff */
[----:B------:R-:W-:-:S07]  /*5780*/  IMAD.X R15, R21, 0x1, R13, P0 ;  /* 0x00000001150f7824 */ /* 0x000fce00000e060d */
[----:B------:R-:W0:Y:S02]  /*5790*/  ATOMS.CAST.SPIN.64 P0, [R23], R12, R14 ;  /* 0x0000000c1700758d */ /* 0x000e24000180040e */
[----:B0-----:R-:W-:Y:S05]  /*57a0*/  @!P0 BRA `(.L_x_1420) ;  /* 0xfffffffc00ec8947 */ /* 0x001fea000383ffff */
[----:B------:R-:W-:Y:S05]  /*57b0*/  BRA `(.L_x_1418) ;  /* 0x0000000000107947 */ /* 0x000fea0003800000 */
.L_x_1419:
[----:B------:R-:W2:Y:S02]  /*57c0*/  LD.E.64 R14, desc[UR28][R12.64] ;  /* 0x0000001c0c0e7980 */ /* 0x000ea4000c101b00 */
[----:B--2---:R-:W-:-:S05]  /*57d0*/  IADD3 R14, P0, PT, R20, R14, RZ ;  /* 0x0000000e140e7210 */ /* 0x004fca0007f1e0ff */
[----:B------:R-:W-:-:S05]  /*57e0*/  IMAD.X R15, R21, 0x1, R15, P0 ;  /* 0x00000001150f7824 */ /* 0x000fca00000e060f */
[----:B------:R0:W-:Y:S03]  /*57f0*/  ST.E.64 desc[UR28][R12.64], R14 ;  /* 0x0000000e0c007985 */ /* 0x0001e6000c101b1c */
.L_x_1418:
[----:B------:R-:W-:Y:S05]  /*5800*/  BSYNC.RECONVERGENT B4 ;  /* 0x0000000000047941 */ /* 0x000fea0003800200 */
.L_x_1417:
[----:B0-----:R-:W0:Y:S01]  /*5810*/  LDS.64 R14, [R5+0xbf40] ;  /* 0x00bf4000050e7984 */ /* 0x001e220000000a00 */
[----:B------:R-:W-:Y:S01]  /*5820*/  MOV R12, 0x1 ;  /* 0x00000001000c7802 */ /* 0x000fe20000000f00 */
        /* <DEDUP_REMOVED lines=17> */
.L_x_1422:
[----:B------:R-:W-:Y:S05]  /*5940*/  BSYNC.RECONVERGENT B4 ;  /* 0x0000000000047941 */ /* 0x000fea0003800200 */
.L_x_1421:
[----:B------:R-:W-:Y:S05]  /*5950*/  BRA `(.L_x_1423) ;  /* 0x0000000400087947 */ /* 0x000fea0003800000 */
.L_x_1416:
[----:B------:R-:W0:Y:S01]  /*5960*/  S2UR UR16, SR_CgaCtaId ;  /* 0x00000000001079c3 */ /* 0x000e220000008800 */
[----:B------:R-:W-:Y:S01]  /*5970*/  UMOV UR15, 0x400 ;  /* 0x00000400000f7882 */ /* 0x000fe20000000000 */
[----:B------:R-:W-:Y:S01]  /*5980*/  ISETP.NE.AND P0, PT, R19, RZ, PT ;  /* 0x000000ff1300720c */ /* 0x000fe20003f05270 */
[----:B0-----:R-:W-:-:S06]  /*5990*/  ULEA UR15, UR16, UR15, 0x18 ;  /* 0x0000000f100f7291 */ /* 0x001fcc000f8ec0ff */
[----:B------:R-:W-:-:S05]  /*59a0*/  IMAD.U32 R5, RZ, RZ, UR15 ;  /* 0x0000000fff057e24 */ /* 0x000fca000f8e00ff */
[----:B------:R0:W1:Y:S01]  /*59b0*/  LDS.64 R12, [R5+0xbf28] ;  /* 0x00bf2800050c7984 */ /* 0x0000620000000a00 */
[----:B------:R-:W-:Y:S05]  /*59c0*/  @P0 BRA `(.L_x_1424) ;  /* 0x0000000000880947 */ /* 0x000fea0003800000 */
[----:B-1----:R-:W-:Y:S01]  /*59d0*/  IMAD.WIDE R12, R18, 0x4, R12 ;  /* 0x00000004120c7825 */ /* 0x002fe200078e020c */
[----:B------:R-:W-:-:S05]  /*59e0*/  MOV R15, 0xffffffff ;  /* 0xffffffff000f7802 */ /* 0x000fca0000000f00 */
[----:B------:R-:W2:Y:S02]  /*59f0*/  ATOM.E.EXCH.STRONG.GPU PT, R12, desc[UR28][R12.64], R15 ;  /* 0x8000000f0c0c798a */ /* 0x000ea4000c1ef11c */
[----:B--2---:R-:W-:-:S13]  /*5a00*/  ISETP.NE.AND P0, PT, R12, RZ, PT ;  /* 0x000000ff0c00720c */ /* 0x004fda0003f05270 */
[----:B------:R-:W-:Y:S05]  /*5a10*/  @P0 BRA `(.L_x_1425) ;  /* 0x0000000000700947 */ /* 0x000fea0003800000 */
[----:B------:R-:W1:Y:S02]  /*5a20*/  LDS.64 R12, [R5+0xbf30] ;  /* 0x00bf3000050c7984 */ /* 0x000e640000000a00 */
[----:B-1----:R-:W-:-:S06]  /*5a30*/  IMAD.WIDE R20, R0, 0x8, R12 ;  /* 0x0000000800147825 */ /* 0x002fcc00078e020c */
[----:B------:R-:W2:Y:S01]  /*5a40*/  LD.E.64 R20, desc[UR28][R20.64] ;  /* 0x0000001c14147980 */ /* 0x000ea2000c101b00 */
[----:B------:R-:W-:-:S05]  /*5a50*/  IMAD.WIDE R14, R18, 0x8, R12 ;  /* 0x00000008120e7825 */ /* 0x000fca00078e020c */
[----:B--2---:R1:W-:Y:S01]  /*5a60*/  ATOM.E.ADD.64.STRONG.GPU P0, RZ, desc[UR28][R14.64], R20 ;  /* 0x800000140eff798a */ /* 0x0043e2000810f51c */
[----:B------:R-:W-:Y:S04]  /*5a70*/  BSSY.RECONVERGENT B4, `(.L_x_1426) ;  /* 0x0000010000047945 */ /* 0x000fe80003800200 */
[----:B-1----:R-:W-:Y:S05]  /*5a80*/  @P0 BRA `(.L_x_1427) ;  /* 0x0000000000380947 */ /* 0x002fea0003800000 */
[----:B------:R-:W1:Y:S02]  /*5a90*/  QSPC.E.S P0, RZ, [R14] ;  /* 0x000000000eff73aa */ /* 0x000e640000000500 */
[----:B-1----:R-:W-:Y:S05]  /*5aa0*/  @!P0 BRA `(.L_x_1428) ;  /* 0x0000000000208947 */ /* 0x002fea0003800000 */
[----:B------:R-:W-:-:S05]  /*5ab0*/  IMAD.MOV.U32 R12, RZ, RZ, R14 ;  /* 0x000000ffff0c7224 */ /* 0x000fca00078e000e */
[----:B------:R-:W-:-:S07]  /*5ac0*/  MOV R19, R12 ;  /* 0x0000000c00137202 */ /* 0x000fce0000000f00 */
.L_x_1429:
[----:B------:R-:W1:Y:S02]  /*5ad0*/  LDS.64 R12, [R19] ;  /* 0x00000000130c7984 */ /* 0x000e640000000a00 */
[----:B-1----:R-:W-:-:S05]  /*5ae0*/  IADD3 R14, P0, PT, R20, R12, RZ ;  /* 0x0000000c140e7210 */ /* 0x002fca0007f1e0ff */
[----:B------:R-:W-:-:S07]  /*5af0*/  IMAD.X R15, R21, 0x1, R13, P0 ;  /* 0x00000001150f7824 */ /* 0x000fce00000e060d */
[----:B------:R-:W1:Y:S02]  /*5b00*/  ATOMS.CAST.SPIN.64 P0, [R19], R12, R14 ;  /* 0x0000000c1300758d */ /* 0x000e64000180040e */
[----:B-1----:R-:W-:Y:S05]  /*5b10*/  @!P0 BRA `(.L_x_1429) ;  /* 0xfffffffc00ec8947 */ /* 0x002fea000383ffff */
[----:B------:R-:W-:Y:S05]  /*5b20*/  BRA `(.L_x_1427) ;  /* 0x0000000000107947 */ /* 0x000fea0003800000 */
.L_x_1428:
[----:B------:R-:W2:Y:S02]  /*5b30*/  LD.E.64 R12, desc[UR28][R14.64] ;  /* 0x0000001c0e0c7980 */ /* 0x000ea4000c101b00 */
[----:B--2---:R-:W-:-:S04]  /*5b40*/  IADD3 R12, P0, PT, R20, R12, RZ ;  /* 0x0000000c140c7210 */ /* 0x004fc80007f1e0ff */
[----:B------:R-:W-:-:S05]  /*5b50*/  IADD3.X R13, PT, PT, R21, R13, RZ, P0, !PT ;  /* 0x0000000d150d7210 */ /* 0x000fca00007fe4ff */
[----:B------:R1:W-:Y:S04]  /*5b60*/  ST.E.64 desc[UR28][R14.64], R12 ;  /* 0x0000000c0e007985 */ /* 0x0003e8000c101b1c */
.L_x_1427:
[----:B------:R-:W-:Y:S05]  /*5b70*/  BSYNC.RECONVERGENT B4 ;  /* 0x0000000000047941 */ /* 0x000fea0003800200 */
.L_x_1426:
[----:B-1----:R-:W1:Y:S01]  /*5b80*/  LDS.64 R12, [R5+0xbf58] ;  /* 0x00bf5800050c7984 */ /* 0x002e620000000a00 */
[----:B------:R-:W-:-:S03]  /*5b90*/  IMAD.MOV.U32 R15, RZ, RZ, 0x1 ;  /* 0x00000001ff0f7424 */ /* 0x000fc600078e00ff */
[----:B------:R4:W-:Y:S01]  /*5ba0*/  STS.U8 [R5+0xbf6c], RZ ;  /* 0x00bf6cff05007388 */ /* 0x0009e20000000000 */
[----:B-1----:R-:W-:-:S05]  /*5bb0*/  IMAD.WIDE R12, R18, 0x4, R12 ;  /* 0x00000004120c7825 */ /* 0x002fca00078e020c */
[----:B------:R4:W-:Y:S01]  /*5bc0*/  ST.E desc[UR28][R12.64], R15 ;  /* 0x0000000f0c007985 */ /* 0x0009e2000c10191c */
[----:B------:R-:W-:Y:S05]  /*5bd0*/  BRA `(.L_x_1423) ;  /* 0x0000000000687947 */ /* 0x000fea0003800000 */
.L_x_1425:
[----:B------:R2:W3:Y:S02]  /*5be0*/  LDS.64 R12, [R5+0xbf28] ;  /* 0x00bf2800050c7984 */ /* 0x0004e40000000a00 */
.L_x_1424:
[----:B-1-3--:R-:W-:-:S06]  /*5bf0*/  IMAD.WIDE R12, R18, 0x4, R12 ;  /* 0x00000004120c7825 */ /* 0x00afcc00078e020c */
[----:B------:R-:W3:Y:S02]  /*5c00*/  LD.E R12, desc[UR28][R12.64] ;  /* 0x0000001c0c0c7980 */ /* 0x000ee4000c101900 */
[----:B---3--:R-:W-:-:S04]  /*5c10*/  ISETP.NE.AND P0, PT, R12, -0x1, PT ;  /* 0xffffffff0c00780c */ /* 0x008fc80003f05270 */
[----:B------:R-:W-:-:S13]  /*5c20*/  ISETP.NE.OR P0, PT, R19, RZ, P0 ;  /* 0x000000ff1300720c */ /* 0x000fda0000705670 */
[----:B------:R-:W-:Y:S05]  /*5c30*/  @P0 BRA `(.L_x_1423) ;  /* 0x0000000000500947 */ /* 0x000fea0003800000 */
[----:B------:R-:W1:Y:S02]  /*5c40*/  LDS.64 R12, [R5+0xbf30] ;  /* 0x00bf3000050c7984 */ /* 0x000e640000000a00 */
[----:B-1----:R-:W-:-:S06]  /*5c50*/  IMAD.WIDE R20, R0, 0x8, R12 ;  /* 0x0000000800147825 */ /* 0x002fcc00078e020c */
[----:B------:R-:W3:Y:S01]  /*5c60*/  LD.E.64 R20, desc[UR28][R20.64] ;  /* 0x0000001c14147980 */ /* 0x000ee2000c101b00 */
[----:B------:R-:W-:-:S05]  /*5c70*/  IMAD.WIDE R18, R18, 0x8, R12 ;  /* 0x0000000812127825 */ /* 0x000fca00078e020c */
[----:B---3--:R1:W-:Y:S02]  /*5c80*/  ATOM.E.ADD.64.STRONG.GPU P0, RZ, desc[UR28][R18.64], R20 ;  /* 0x8000001412ff798a */ /* 0x0083e4000810f51c */
[----:B-1----:R-:W-:Y:S05]  /*5c90*/  @P0 BRA `(.L_x_1423) ;  /* 0x0000000000380947 */ /* 0x002fea0003800000 */
[----:B------:R-:W1:Y:S02]  /*5ca0*/  QSPC.E.S P0, RZ, [R18] ;  /* 0x0000000012ff73aa */ /* 0x000e640000000500 */
[----:B-1----:R-:W-:Y:S05]  /*5cb0*/  @!P0 BRA `(.L_x_1430) ;  /* 0x0000000000208947 */ /* 0x002fea0003800000 */
[----:B------:R-:W-:-:S05]  /*5cc0*/  IMAD.MOV.U32 R12, RZ, RZ, R18 ;  /* 0x000000ffff0c7224 */ /* 0x000fca00078e0012 */
[----:B------:R-:W-:-:S07]  /*5cd0*/  MOV R19, R12 ;  /* 0x0000000c00137202 */ /* 0x000fce0000000f00 */
.L_x_1431:
[----:B------:R-:W1:Y:S02]  /*5ce0*/  LDS.64 R12, [R19] ;  /* 0x00000000130c7984 */ /* 0x000e640000000a00 */
[----:B-1----:R-:W-:-:S04]  /*5cf0*/  IADD3 R14, P0, PT, R20, R12, RZ ;  /* 0x0000000c140e7210 */ /* 0x002fc80007f1e0ff */
[----:B------:R-:W-:-:S08]  /*5d00*/  IADD3.X R15, PT, PT, R21, R13, RZ, P0, !PT ;  /* 0x0000000d150f7210 */ /* 0x000fd000007fe4ff */
[----:B------:R-:W1:Y:S02]  /*5d10*/  ATOMS.CAST.SPIN.64 P0, [R19], R12, R14 ;  /* 0x0000000c1300758d */ /* 0x000e64000180040e */
[----:B-1----:R-:W-:Y:S05]  /*5d20*/  @!P0 BRA `(.L_x_1431) ;  /* 0xfffffffc00ec8947 */ /* 0x002fea000383ffff */
[----:B------:R-:W-:Y:S05]  /*5d30*/  BRA `(.L_x_1423) ;  /* 0x0000000000107947 */ /* 0x000fea0003800000 */
.L_x_1430:
[----:B------:R-:W3:Y:S02]  /*5d40*/  LD.E.64 R12, desc[UR28][R18.64] ;  /* 0x0000001c120c7980 */ /* 0x000ee4000c101b00 */
[----:B---3--:R-:W-:-:S05]  /*5d50*/  IADD3 R12, P0, PT, R20, R12, RZ ;  /* 0x0000000c140c7210 */ /* 0x008fca0007f1e0ff */
[----:B------:R-:W-:-:S05]  /*5d60*/  IMAD.X R13, R21, 0x1, R13, P0 ;  /* 0x00000001150d7824 */ /* 0x000fca00000e060d */
[----:B------:R3:W-:Y:S03]  /*5d70*/  ST.E.64 desc[UR28][R18.64], R12 ;  /* 0x0000000c12007985 */ /* 0x0007e6000c101b1c */
.L_x_1423:
[----:B------:R-:W-:Y:S05]  /*5d80*/  BSYNC.RECONVERGENT B3 ;  /* 0x0000000000037941 */ /* 0x000fea0003800200 */
.L_x_1415:
[----:B------:R-:W-:Y:S05]  /*5d90*/  @!P3 BRA `(.L_x_1432) ;  /* 0xfffffff400e0b947 */ /* 0x000fea000383ffff */
.L_x_1414:
[----:B------:R-:W-:Y:S05]  /*5da0*/  BSYNC B2 ;  /* 0x0000000000027941 */ /* 0x000fea0003800000 */
.L_x_1413:
[----:B------:R-:W5:Y:S01]  /*5db0*/  S2UR UR16, SR_CgaCtaId ;  /* 0x00000000001079c3 */ /* 0x000f620000008800 */
[----:B------:R-:W-:Y:S02]  /*5dc0*/  UMOV UR15, 0x400 ;  /* 0x00000400000f7882 */ /* 0x000fe40000000000 */
[----:B-----5:R-:W-:-:S09]  /*5dd0*/  ULEA UR15, UR16, UR15, 0x18 ;  /* 0x0000000f100f7291 */ /* 0x020fd2000f8ec0ff */
[----:B012-4-:R-:W0:Y:S04]  /*5de0*/  LDS.64 R4, [UR15+0xbf48] ;  /* 0x00bf480fff047984 */ /* 0x017e280008000a00 */
[----:B---3--:R-:W1:Y:S01]  /*5df0*/  LDS.64 R12, [UR15+0x18] ;  /* 0x0000180fff0c7984 */ /* 0x008e620008000a00 */
[----:B0-----:R-:W-:-:S04]  /*5e00*/  IMAD.WIDE R4, R0, 0x4, R4 ;  /* 0x0000000400047825 */ /* 0x001fc800078e0204 */
[----:B-1----:R-:W-:Y:S02]  /*5e10*/  IMAD.WIDE R12, R0, 0x4, R12 ;  /* 0x00000004000c7825 */ /* 0x002fe400078e020c */
[----:B------:R-:W2:Y:S04]  /*5e20*/  LD.E R4, desc[UR28][R4.64] ;  /* 0x0000001c04047980 */ /* 0x000ea8000c101900 */
[----:B------:R-:W2:Y:S01]  /*5e30*/  LD.E R3, desc[UR28][R12.64] ;  /* 0x0000001c0c037980 */ /* 0x000ea2000c101900 */
[----:B------:R-:W-:Y:S02]  /*5e40*/  HFMA2 R21, -RZ, RZ, 0, 5.9604644775390625e-08 ;  /* 0x00000001ff157431 */ /* 0x000fe400000001ff */
[----:B--2---:R-:W-:-:S05]  /*5e50*/  IMAD.IADD R3, R3, 0x1, -R4 ;  /* 0x0000000103037824 */ /* 0x004fca00078e0a04 */
[----:B------:R-:W-:Y:S04]  /*5e60*/  ST.E desc[UR28][R12.64], R3 ;  /* 0x000000030c007985 */ /* 0x000fe8000c10191c */
[----:B------:R-:W0:Y:S02]  /*5e70*/  LDS.64 R14, [UR15+0xbf50] ;  /* 0x00bf500fff0e7984 */ /* 0x000e240008000a00 */
[----:B0-----:R-:W-:-:S05]  /*5e80*/  IMAD.WIDE R14, R0, 0x4, R14 ;  /* 0x00000004000e7825 */ /* 0x001fca00078e020e */
[----:B------:R-:W-:Y:S04]  /*5e90*/  ST.E desc[UR28][R14.64], RZ ;  /* 0x000000ff0e007985 */ /* 0x000fe8000c10191c */
[----:B------:R-:W0:Y:S02]  /*5ea0*/  LDS.64 R18, [UR15+0xbf60] ;  /* 0x00bf600fff127984 */ /* 0x000e240008000a00 */
[----:B0-----:R-:W-:-:S05]  /*5eb0*/  IMAD.WIDE R18, R0, 0x4, R18 ;  /* 0x0000000400127825 */ /* 0x001fca00078e0212 */
[----:B------:R0:W-:Y:S04]  /*5ec0*/  ST.E desc[UR28][R18.64], R21 ;  /* 0x0000001512007985 */ /* 0x0001e8000c10191c */
[----:B------:R-:W3:Y:S02]  /*5ed0*/  LDS.64 R4, [UR15+0xbf50] ;  /* 0x00bf500fff047984 */ /* 0x000ee40008000a00 */
.L_x_1412:
[----:B------:R-:W-:Y:S05]  /*5ee0*/  BSYNC B1 ;  /* 0x0000000000017941 */ /* 0x000fea0003800000 */
.L_x_1411:
[----:B------:R-:W4:Y:S01]  /*5ef0*/  LDCU UR15, c[0x0][0x3a0] ;  /* 0x00007400ff0f77ac */ /* 0x000f220008000800 */
[----:B------:R-:W-:-:S05]  /*5f00*/  VIADD R0, R0, UR32 ;  /* 0x0000002000007c36 */ /* 0x000fca0008000000 */
[----:B----4-:R-:W-:-:S13]  /*5f10*/  ISETP.GE.AND P0, PT, R0, UR15, PT ;  /* 0x0000000f00007c0c */ /* 0x010fda000bf06270 */
[----:B------:R-:W-:Y:S05]  /*5f20*/  @!P0 BRA `(.L_x_1433) ;  /* 0xfffffff400388947 */ /* 0x000fea000383ffff */
.L_x_1410:
[----:B------:R-:W-:Y:S05]  /*5f30*/  WARPSYNC.ALL ;  /* 0x0000000000007948 */ /* 0x000fea0003800000 */
[----:B------:R-:W-:Y:S06]  /*5f40*/  BAR.SYNC.DEFER_BLOCKING 0x0 ;  /* 0x0000000000007b1d */ /* 0x000fec0000010000 */
[----:B------:R-:W-:Y:S04]  /*5f50*/  BSSY.RECONVERGENT B1, `(.L_x_1434) ;  /* 0x000001c000017945 */ /* 0x000fe80003800200 */
[----:B------:R-:W-:Y:S05]  /*5f60*/  @P2 BRA `(.L_x_1435) ;  /* 0x0000000000682947 */ /* 0x000fea0003800000 */
[----:B------:R-:W4:Y:S01]  /*5f70*/  S2UR UR16, SR_CgaCtaId ;  /* 0x00000000001079c3 */ /* 0x000f220000008800 */
[----:B------:R-:W-:Y:S01]  /*5f80*/  UMOV UR15, 0x400 ;  /* 0x00000400000f7882 */ /* 0x000fe20000000000 */
[----:B0-2---:R-:W-:Y:S01]  /*5f90*/  IMAD.MOV.U32 R3, RZ, RZ, R2 ;  /* 0x000000ffff037224 */ /* 0x005fe200078e0002 */
[----:B----4-:R-:W-:-:S09]  /*5fa0*/  ULEA UR15, UR16, UR15, 0x18 ;  /* 0x0000000f100f7291 */ /* 0x010fd2000f8ec0ff */
[----:B---3--:R-:W0:Y:S03]  /*5fb0*/  LDS.64 R4, [UR15+0xbf58] ;  /* 0x00bf580fff047984 */ /* 0x008e260008000a00 */
.L_x_1438:
[----:B0-2---:R-:W-:-:S06]  /*5fc0*/  IMAD.WIDE R12, R3, 0x4, R4 ;  /* 0x00000004030c7825 */ /* 0x005fcc00078e0204 */
[----:B------:R-:W2:Y:S01]  /*5fd0*/  LD.E R12, desc[UR28][R12.64] ;  /* 0x0000001c0c0c7980 */ /* 0x000ea2000c101900 */
[----:B------:R-:W-:Y:S01]  /*5fe0*/  BSSY.RECONVERGENT B2, `(.L_x_1436) ;  /* 0x000000e000027945 */ /* 0x000fe20003800200 */
[----:B--2---:R-:W-:-:S13]  /*5ff0*/  ISETP.NE.AND P0, PT, R12, 0x1, PT ;  /* 0x000000010c00780c */ /* 0x004fda0003f05270 */
[----:B------:R-:W-:Y:S05]  /*6000*/  @P0 BRA `(.L_x_1437) ;  /* 0x00000000002c0947 */ /* 0x000fea0003800000 */
[----:B------:R-:W0:Y:S01]  /*6010*/  S2UR UR16, SR_CgaCtaId ;  /* 0x00000000001079c3 */ /* 0x000e220000008800 */
[----:B------:R-:W-:Y:S01]  /*6020*/  UMOV UR15, 0x400 ;  /* 0x00000400000f7882 */ /* 0x000fe20000000000 */
[----:B------:R-:W-:Y:S01]  /*6030*/  MOV R19, 0x1 ;  /* 0x0000000100137802 */ /* 0x000fe20000000f00 */
[----:B0-----:R-:W-:-:S09]  /*6040*/  ULEA UR15, UR16, UR15, 0x18 ;  /* 0x0000000f100f7291 */ /* 0x001fd2000f8ec0ff */
[----:B------:R-:W0:Y:S02]  /*6050*/  LDS.64 R4, [UR15+0xbf50] ;  /* 0x00bf500fff047984 */ /* 0x000e240008000a00 */
[----:B0-----:R-:W-:-:S05]  /*6060*/  IMAD.WIDE R12, R3, 0x4, R4 ;  /* 0x00000004030c7825 */ /* 0x001fca00078e0204 */
[----:B------:R-:W-:Y:S04]  /*6070*/  ST.E desc[UR28][R12.64], R19 ;  /* 0x000000130c007985 */ /* 0x000fe8000c10191c */
[----:B------:R-:W0:Y:S02]  /*6080*/  LDS.64 R4, [UR15+0xbf58] ;  /* 0x00bf580fff047984 */ /* 0x000e240008000a00 */
[----:B0-----:R-:W-:-:S05]  /*6090*/  IMAD.WIDE R14, R3, 0x4, R4 ;  /* 0x00000004030e7825 */ /* 0x001fca00078e0204 */
[----:B------:R0:W-:Y:S04]  /*60a0*/  ST.E desc[UR28][R14.64], RZ ;  /* 0x000000ff0e007985 */ /* 0x0001e8000c10191c */
[----:B------:R-:W2:Y:S02]  /*60b0*/  LDS.64 R4, [UR15+0xbf58] ;  /* 0x00bf580fff047984 */ /* 0x000ea40008000a00 */
.L_x_1437:
[----:B------:R-:W-:Y:S05]  /*60c0*/  BSYNC.RECONVERGENT B2 ;  /* 0x0000000000027941 */ /* 0x000fea0003800200 */
.L_x_1436:
[----:B------:R-:W3:Y:S01]  /*60d0*/  LDCU UR15, c[0x0][0x3a0] ;  /* 0x00007400ff0f77ac */ /* 0x000ee20008000800 */
[----:B------:R-:W-:-:S05]  /*60e0*/  VIADD R3, R3, UR32 ;  /* 0x0000002003037c36 */ /* 0x000fca0008000000 */
[----:B---3--:R-:W-:-:S13]  /*60f0*/  ISETP.GE.AND P0, PT, R3, UR15, PT ;  /* 0x0000000f03007c0c */ /* 0x008fda000bf06270 */
[----:B------:R-:W-:Y:S05]  /*6100*/  @!P0 BRA `(.L_x_1438) ;  /* 0xfffffffc00ac8947 */ /* 0x000fea000383ffff */
.L_x_1435:
[----:B------:R-:W-:Y:S05]  /*6110*/  BSYNC.RECONVERGENT B1 ;  /* 0x0000000000017941 */ /* 0x000fea0003800200 */
.L_x_1434:
[----:B------:R-:W4:Y:S08]  /*6120*/  S2UR UR16, SR_CgaCtaId ;  /* 0x00000000001079c3 */ /* 0x000f300000008800 */
[----:B------:R-:W-:Y:S06]  /*6130*/  BAR.SYNC.DEFER_BLOCKING 0x0 ;  /* 0x0000000000007b1d */ /* 0x000fec0000010000 */
[----:B------:R-:W-:-:S02]  /*6140*/  UMOV UR15, 0x400 ;  /* 0x00000400000f7882 */ /* 0x000fc40000000000 */
[----:B----4-:R-:W-:-:S06]  /*6150*/  ULEA UR15, UR16, UR15, 0x18 ;  /* 0x0000000f100f7291 */ /* 0x010fcc000f8ec0ff */
[----:B0-2---:R-:W-:-:S05]  /*6160*/  IMAD.U32 R3, RZ, RZ, UR15 ;  /* 0x0000000fff037e24 */ /* 0x005fca000f8e00ff */
[----:B------:R-:W0:Y:S04]  /*6170*/  LDS R0, [R3+0xbf68] ;  /* 0x00bf680003007984 */ /* 0x000e280000000800 */
[----:B---3--:R-:W2:Y:S01]  /*6180*/  LDS.U8 R4, [R3+0xbf6c] ;  /* 0x00bf6c0003047984 */ /* 0x008ea20000000000 */
[----:B0-----:R-:W-:-:S13]  /*6190*/  ISETP.EQ.OR P0, PT, R0, 0x7fffffff, P1 ;  /* 0x7fffffff0000780c */ /* 0x001fda0000f02670 */
[----:B------:R-:W-:-:S05]  /*61a0*/  @!P0 IADD3 R0, PT, PT, R0, 0x1, RZ ;  /* 0x0000000100008810 */ /* 0x000fca0007ffe0ff */
[----:B------:R4:W-:Y:S01]  /*61b0*/  @!P0 STS [R3+0xbf68], R0 ;  /* 0x00bf680003008388 */ /* 0x0009e20000000800 */
[----:B--2---:R-:W-:-:S13]  /*61c0*/  ISETP.NE.AND P0, PT, R4, RZ, PT ;  /* 0x000000ff0400720c */ /* 0x004fda0003f05270 */
[----:B----4-:R-:W-:Y:S05]  /*61d0*/  @!P0 BRA `(.L_x_1439) ;  /* 0xfffffff000608947 */ /* 0x010fea000383ffff */
.L_x_1409:
[----:B------:R-:W-:Y:S06]  /*61e0*/  BAR.SYNC.DEFER_BLOCKING 0x0 ;  /* 0x0000000000007b1d */ /* 0x000fec0000010000 */
[----:B------:R-:W-:Y:S04]  /*61f0*/  BSSY.RECONVERGENT B1, `(.L_x_1440) ;  /* 0x000002d000017945 */ /* 0x000fe80003800200 */
[----:B------:R-:W-:Y:S05]  /*6200*/  @P2 BRA `(.L_x_1441) ;  /* 0x0000000000ac2947 */ /* 0x000fea0003800000 */
[----:B------:R-:W-:-:S07]  /*6210*/  IMAD.MOV.U32 R0, RZ, RZ, R2 ;  /* 0x000000ffff007224 */ /* 0x000fce00078e0002 */
.L_x_1447:
        /* <DEDUP_REMOVED lines=14> */
.L_x_1444:
        /* <DEDUP_REMOVED lines=8> */
[----:B------:R-:W-:Y:S05]  /*6380*/  @P0 BREAK.RELIABLE B3 ;  /* 0x0000000000030942 */ /* 0x000fea0003800100 */
[----:B------:R-:W-:Y:S05]  /*6390*/  @P0 BRA `(.L_x_1446) ;  /* 0x0000000000280947 */ /* 0x000fea0003800000 */
.L_x_1445:
[----:B------:R-:W-:Y:S05]  /*63a0*/  BSYNC.RELIABLE B3 ;  /* 0x0000000000037941 */ /* 0x000fea0003800100 */
.L_x_1443:
        /* <DEDUP_REMOVED lines=9> */
.L_x_1446:
[----:B------:R-:W-:Y:S05]  /*6440*/  BSYNC.RECONVERGENT B2 ;  /* 0x0000000000027941 */ /* 0x000fea0003800200 */
.L_x_1442:
[----:B------:R-:W2:Y:S01]  /*6450*/  LDS.64 R4, [R3+0xbf58] ;  /* 0x00bf580003047984 */ /* 0x000ea20000000a00 */
[----:B------:R-:W3:Y:S01]  /*6460*/  LDCU UR15, c[0x0][0x3a0] ;  /* 0x00007400ff0f77ac */ /* 0x000ee20008000800 */
[----:B--2---:R-:W-:-:S04]  /*6470*/  IMAD.WIDE R4, R0, 0x4, R4 ;  /* 0x0000000400047825 */ /* 0x004fc800078e0204 */
[----:B------:R-:W-:Y:S01]  /*6480*/  VIADD R0, R0, UR32 ;  /* 0x0000002000007c36 */ /* 0x000fe20008000000 */
[----:B------:R2:W-:Y:S04]  /*6490*/  ST.E desc[UR28][R4.64], RZ ;  /* 0x000000ff04007985 */ /* 0x0005e8000c10191c */
[----:B---3--:R-:W-:-:S13]  /*64a0*/  ISETP.GE.AND P0, PT, R0, UR15, PT ;  /* 0x0000000f00007c0c */ /* 0x008fda000bf06270 */
[----:B--2---:R-:W-:Y:S05]  /*64b0*/  @!P0 BRA `(.L_x_1447) ;  /* 0xfffffffc00588947 */ /* 0x004fea000383ffff */
.L_x_1441:
[----:B------:R-:W-:Y:S05]  /*64c0*/  BSYNC.RECONVERGENT B1 ;  /* 0x0000000000017941 */ /* 0x000fea0003800200 */
.L_x_1440:
[----:B------:R-:W-:Y:S06]  /*64d0*/  BAR.SYNC.DEFER_BLOCKING 0x0 ;  /* 0x0000000000007b1d */ /* 0x000fec0000010000 */
[----:B------:R-:W-:Y:S02]  /*64e0*/  @!P1 STS.U8 [R3+0xbf6d], RZ ;  /* 0x00bf6dff03009388 */ /* 0x000fe40000000000 */
[----:B------:R-:W-:Y:S06]  /*64f0*/  BAR.SYNC.DEFER_BLOCKING 0x0 ;  /* 0x0000000000007b1d */ /* 0x000fec0000010000 */
[----:B------:R-:W2:Y:S02]  /*6500*/  LDS R0, [R3+0xbf68] ;  /* 0x00bf680003007984 */ /* 0x000ea40000000800 */
[----:B--2---:R-:W-:-:S13]  /*6510*/  ISETP.GE.AND P0, PT, R0, 0x1, PT ;  /* 0x000000010000780c */ /* 0x004fda0003f06270 */
[----:B------:R-:W-:Y:S05]  /*6520*/  @!P0 BRA `(.L_x_1448) ;  /* 0x0000001800388947 */ /* 0x000fea0003800000 */
.L_x_1499:
[----:B------:R-:W-:Y:S05]  /*6530*/  @P2 BRA `(.L_x_1449) ;  /* 0x0000000c00e02947 */ /* 0x000fea0003800000 */
[----:B0-----:R-:W-:-:S07]  /*6540*/  MOV R13, R2 ;  /* 0x00000002000d7202 */ /* 0x001fce0000000f00 */
.L_x_1478:
[----:B0--3--:R-:W0:Y:S01]  /*6550*/  S2R R3, SR_CgaCtaId ;  /* 0x0000000000037919 */ /* 0x009e220000008800 */
[----:B------:R-:W-:-:S04]  /*6560*/  MOV R0, 0x400 ;  /* 0x0000040000007802 */ /* 0x000fc80000000f00 */
[----:B0-----:R-:W-:-:S05]  /*6570*/  LEA R0, R3, R0, 0x18 ;  /* 0x0000000003007211 */ /* 0x001fca00078ec0ff */
[----:B------:R-:W0:Y:S02]  /*6580*/  LDS.64 R4, [R0+0xbf60] ;  /* 0x00bf600000047984 */ /* 0x000e240000000a00 */
[----:B0-----:R-:W-:-:S06]  /*6590*/  IMAD.WIDE R4, R13, 0x4, R4 ;  /* 0x000000040d047825 */ /* 0x001fcc00078e0204 */
[----:B------:R-:W2:Y:S01]  /*65a0*/  LD.E R4, desc[UR28][R4.64] ;  /* 0x0000001c04047980 */ /* 0x000ea2000c101900 */
[----:B------:R-:W-:Y:S01]  /*65b0*/  BSSY B3, `(.L_x_1450) ;  /* 0x00000ec000037945 */ /* 0x000fe20003800000 */
[----:B--2---:R-:W-:-:S13]  /*65c0*/  ISETP.NE.AND P0, PT, R4, RZ, PT ;  /* 0x000000ff0400720c */ /* 0x004fda0003f05270 */
[----:B------:R-:W-:Y:S05]  /*65d0*/  @!P0 BRA `(.L_x_1451) ;  /* 0x0000000c00a48947 */ /* 0x000fea0003800000 */
[----:B------:R-:W0:Y:S04]  /*65e0*/  LDS.64 R4, [R0+0x18] ;  /* 0x0000180000047984 */ /* 0x000e280000000a00 */
[----:B------:R-:W2:Y:S01]  /*65f0*/  LDS R3, [R0+0xbf68] ;  /* 0x00bf680000037984 */ /* 0x000ea20000000800 */
[----:B0-----:R-:W-:-:S06]  /*6600*/  IMAD.WIDE R4, R13, 0x4, R4 ;  /* 0x000000040d047825 */ /* 0x001fcc00078e0204 */
[----:B------:R-:W2:Y:S02]  /*6610*/  LD.E R4, desc[UR28][R4.64] ;  /* 0x0000001c04047980 */ /* 0x000ea4000c101900 */
[----:B--2---:R-:W-:-:S13]  /*6620*/  ISETP.NE.AND P0, PT, R4, R3, PT ;  /* 0x000000030400720c */ /* 0x004fda0003f05270 */
[----:B------:R-:W-:Y:S05]  /*6630*/  @P0 BRA `(.L_x_1451) ;  /* 0x0000000c008c0947 */ /* 0x000fea0003800000 */
[----:B------:R-:W0:Y:S02]  /*6640*/  LDC.64 R4, c[0x0][0x388] ;  /* 0x0000e200ff047b82 */ /* 0x000e240000000a00 */
[----:B0-----:R-:W-:-:S05]  /*6650*/  IMAD.WIDE R4, R13, 0x4, R4 ;  /* 0x000000040d047825 */ /* 0x001fca00078e0204 */
[----:B------:R-:W2:Y:S04]  /*6660*/  LDG.E.CONSTANT R3, desc[UR28][R4.64] ;  /* 0x0000001c04037981 */ /* 0x000ea8000c1e9900 */
[----:B------:R-:W2:Y:S02]  /*6670*/  LDG.E.CONSTANT R14, desc[UR28][R4.64+0x4] ;  /* 0x0000041c040e7981 */ /* 0x000ea4000c1e9900 */
[----:B--2---:R-:W-:-:S13]  /*6680*/  ISETP.GE.AND P0, PT, R3, R14, PT ;  /* 0x0000000e0300720c */ /* 0x004fda0003f06270 */
[----:B------:R-:W-:Y:S05]  /*6690*/  @P0 BRA `(.L_x_1451) ;  /* 0x0000000c00740947 */ /* 0x000fea0003800000 */
[----:B------:R-:W-:-:S07]  /*66a0*/  IMAD.MOV.U32 R5, RZ, RZ, R3 ;  /* 0x000000ffff057224 */ /* 0x000fce00078e0003 */
.L_x_1477:
[----:B0-----:R-:W0:Y:S02]  /*66b0*/  LDC.64 R18, c[0x0][0x398] ;  /* 0x0000e600ff127b82 */ /* 0x001e240000000a00 */
[----:B0-----:R-:W-:-:S05]  /*66c0*/  IMAD.WIDE R18, R5, 0x4, R18 ;  /* 0x0000000405127825 */ /* 0x001fca00078e0212 */
[----:B------:R-:W2:Y:S01]  /*66d0*/  LDG.E.CONSTANT R12, desc[UR28][R18.64] ;  /* 0x0000001c120c7981 */ /* 0x000ea2000c1e9900 */
[----:B------:R-:W-:Y:S01]  /*66e0*/  MOV R0, 0x400 ;  /* 0x0000040000007802 */ /* 0x000fe20000000f00 */
[----:B------:R-:W0:Y:S03]  /*66f0*/  S2R R3, SR_CgaCtaId ;  /* 0x0000000000037919 */ /* 0x000e260000008800 */
[----:B0-----:R-:W-:-:S05]  /*6700*/  LEA R0, R3, R0, 0x18 ;  /* 0x0000000003007211 */ /* 0x001fca00078ec0ff */
[----:B-1----:R-:W2:Y:S04]  /*6710*/  LDS.64 R20, [R0+0x18] ;  /* 0x0000180000147984 */ /* 0x002ea80000000a00 */
[----:B------:R-:W0:Y:S01]  /*6720*/  LDS R3, [R0+0xbf68] ;  /* 0x00bf680000037984 */ /* 0x000e220000000800 */
[----:B--2---:R-:W-:-:S06]  /*6730*/  IMAD.WIDE R20, R12, 0x4, R20 ;  /* 0x000000040c147825 */ /* 0x004fcc00078e0214 */
[----:B------:R-:W2:Y:S01]  /*6740*/  LD.E R20, desc[UR28][R20.64] ;  /* 0x0000001c14147980 */ /* 0x000ea2000c101900 */
[----:B0-----:R-:W-:Y:S01]  /*6750*/  IADD3 R4, PT, PT, R3, -0x1, RZ ;  /* 0xffffffff03047810 */ /* 0x001fe20007ffe0ff */
[----:B------:R-:W-:Y:S01]  /*6760*/  VIADD R5, R5, 0x1 ;  /* 0x0000000105057836 */ /* 0x000fe20000000000 */
[----:B------:R-:W-:Y:S05]  /*6770*/  YIELD ;  /* 0x0000000000007946 */ /* 0x000fea0003800000 */
[----:B------:R-:W-:Y:S01]  /*6780*/  BSSY.RECONVERGENT B4, `(.L_x_1452) ;  /* 0x00000cd000047945 */ /* 0x000fe20003800200 */
[----:B------:R-:W-:Y:S02]  /*6790*/  ISETP.GE.AND P3, PT, R5, R14, PT ;  /* 0x0000000e0500720c */ /* 0x000fe40003f66270 */
        /* <DEDUP_REMOVED lines=9> */
[----:B------:R-:W-:-:S05]  /*6830*/  IMAD.MOV.U32 R3, RZ, RZ, 0x1 ;  /* 0x00000001ff037424 */ /* 0x000fca00078e00ff */
[----:B------:R-:W2:Y:S04]  /*6840*/  ATOM.E.EXCH.STRONG.GPU PT, R20, desc[UR28][R20.64], R3 ;  /* 0x800000031414798a */ /* 0x000ea8000c1ef11c */
[----:B------:R0:W1:Y:S01]  /*6850*/  LDS.64 R28, [R0+0xbf28] ;  /* 0x00bf2800001c7984 */ /* 0x0000620000000a00 */
[----:B--2---:R-:W-:-:S13]  /*6860*/  ISETP.NE.AND P0, PT, R20, RZ, PT ;  /* 0x000000ff1400720c */ /* 0x004fda0003f05270 */
[----:B01----:R-:W-:Y:S05]  /*6870*/  @P0 BRA `(.L_x_1455) ;  /* 0x0000000000240947 */ /* 0x003fea0003800000 */
[----:B------:R-:W0:Y:S01]  /*6880*/  LDS.64 R18, [R0+0x28] ;  /* 0x0000280000127984 */ /* 0x000e220000000a00 */
[----:B------:R-:W-:-:S04]  /*6890*/  IMAD.WIDE R20, R12, 0x4, R28 ;  /* 0x000000040c147825 */ /* 0x000fc800078e021c */
[----:B0-----:R-:W-:-:S06]  /*68a0*/  IMAD.WIDE R18, R12, 0x4, R18 ;  /* 0x000000040c127825 */ /* 0x001fcc00078e0212 */
[----:B------:R0:W5:Y:S04]  /*68b0*/  LD.E R19, desc[UR28][R18.64] ;  /* 0x0000001c12137980 */ /* 0x000168000c101900 */
[----:B------:R-:W-:Y:S04]  /*68c0*/  ST.E desc[UR28][R20.64], R3 ;  /* 0x0000000314007985 */ /* 0x000fe8000c10191c */
[----:B------:R-:W1:Y:S02]  /*68d0*/  LDS.64 R22, [R0+0xbf60] ;  /* 0x00bf600000167984 */ /* 0x000e640000000a00 */
[----:B-1----:R-:W-:-:S05]  /*68e0*/  IMAD.WIDE R22, R12, 0x4, R22 ;  /* 0x000000040c167825 */ /* 0x002fca00078e0216 */
[----:B------:R0:W-:Y:S04]  /*68f0*/  ST.E desc[UR28][R22.64], R3 ;  /* 0x0000000316007985 */ /* 0x0001e8000c10191c */
[----:B------:R0:W1:Y:S02]  /*6900*/  LDS.64 R28, [R0+0xbf28] ;  /* 0x00bf2800001c7984 */ /* 0x0000640000000a00 */
.L_x_1455:
[----:B------:R-:W-:Y:S05]  /*6910*/  BSYNC.RECONVERGENT B1 ;  /* 0x0000000000017941 */ /* 0x000fea0003800200 */
.L_x_1454:
[----:B0-----:R-:W0:Y:S02]  /*6920*/  LDS.64 R22, [R0+0xbf30] ;  /* 0x00bf300000167984 */ /* 0x001e240000000a00 */
[----:B0-----:R-:W-:-:S06]  /*6930*/  IMAD.WIDE R20, R13, 0x8, R22 ;  /* 0x000000080d147825 */ /* 0x001fcc00078e0216 */
[----:B------:R-:W2:Y:S01]  /*6940*/  LD.E.64 R20, desc[UR28][R20.64] ;  /* 0x0000001c14147980 */ /* 0x000ea2000c101b00 */
[----:B------:R-:W-:-:S05]  /*6950*/  IMAD.WIDE R24, R12, 0x8, R22 ;  /* 0x000000080c187825 */ /* 0x000fca00078e0216 */
[----:B------:R-:W3:Y:S01]  /*6960*/  LD.E.64 R22, desc[UR28][R24.64] ;  /* 0x0000001c18167980 */ /* 0x000ee2000c101b00 */
[----:B------:R-:W-:Y:S01]  /*6970*/  BSSY.RECONVERGENT B5, `(.L_x_1456) ;  /* 0x000000f000057945 */ /* 0x000fe20003800200 */
[----:B--2---:R-:W0:Y:S08]  /*6980*/  I2F.U64 R18, R20 ;  /* 0x0000001400127312 */ /* 0x004e300000301000 */
[----:B---3--:R-:W2:Y:S08]  /*6990*/  I2F.U64 R23, R22 ;  /* 0x0000001600177312 */ /* 0x008eb00000301000 */
[----:B0-----:R-:W0:Y:S08]  /*69a0*/  MUFU.RCP R3, R18 ;  /* 0x0000001200037308 */ /* 0x001e300000001000 */
[----:B--2---:R-:W2:Y:S01]  /*69b0*/  FCHK P0, R23, R18 ;  /* 0x0000001217007302 */ /* 0x004ea20000000000 */
[----:B0-----:R-:W-:-:S04]  /*69c0*/  FFMA R4, -R18, R3, 1 ;  /* 0x3f80000012047423 */ /* 0x001fc80000000103 */
[----:B------:R-:W-:-:S04]  /*69d0*/  FFMA R4, R3, R4, R3 ;  /* 0x0000000403047223 */ /* 0x000fc80000000003 */
[----:B------:R-:W-:-:S04]  /*69e0*/  FFMA R3, R23, R4, RZ ;  /* 0x0000000417037223 */ /* 0x000fc800000000ff */
[----:B------:R-:W-:-:S04]  /*69f0*/  FFMA R0, -R18, R3, R23 ;  /* 0x0000000312007223 */ /* 0x000fc80000000117 */
[----:B------:R-:W-:Y:S01]  /*6a00*/  FFMA R4, R4, R0, R3 ;  /* 0x0000000004047223 */ /* 0x000fe20000000003 */
[----:B--2---:R-:W-:Y:S06]  /*6a10*/  @!P0 BRA `(.L_x_1457) ;  /* 0x0000000000108947 */ /* 0x004fec0003800000 */
[----:B------:R-:W-:Y:S02]  /*6a20*/  MOV R0, R18 ;  /* 0x0000001200007202 */ /* 0x000fe40000000f00 */
[----:B------:R-:W-:-:S07]  /*6a30*/  MOV R18, 0x6a50 ;  /* 0x00006a5000127802 */ /* 0x000fce0000000f00 */
[----:B-1---5:R-:W-:Y:S05]  /*6a40*/  CALL.REL.NOINC `($__internal_6_$__cuda_sm3x_div_rn_noftz_f32_slowpath) ;  /* 0x0000001800087944 */ /* 0x022fea0003c00000 */
[----:B------:R-:W-:-:S07]  /*6a50*/  IMAD.MOV.U32 R4, RZ, RZ, R0 ;  /* 0x000000ffff047224 */ /* 0x000fce00078e0000 */
.L_x_1457:
[----:B------:R-:W-:Y:S05]  /*6a60*/  BSYNC.RECONVERGENT B5 ;  /* 0x0000000000057941 */ /* 0x000fea0003800200 */
.L_x_1456:
[----:B------:R-:W0:Y:S01]  /*6a70*/  S2R R3, SR_CgaCtaId ;  /* 0x0000000000037919 */ /* 0x000e220000008800 */
[----:B------:R-:W-:Y:S01]  /*6a80*/  MOV R0, 0x400 ;  /* 0x0000040000007802 */ /* 0x000fe20000000f00 */
[----:B-1----:R-:W-:-:S06]  /*6a90*/  IMAD.WIDE R28, R12, 0x4, R28 ;  /* 0x000000040c1c7825 */ /* 0x002fcc00078e021c */
        /* <DEDUP_REMOVED lines=32> */
[----:B------:R-:W-:Y:S05]  /*6ca0*/  CALL.REL.NOINC `($__internal_6_$__cuda_sm3x_div_rn_noftz_f32_slowpath) ;  /* 0x0000001400707944 */ /* 0x000fea0003c00000 */
.L_x_1461:
[----:B------:R-:W-:Y:S05]  /*6cb0*/  BSYNC.RECONVERGENT B6 ;  /* 0x0000000000067941 */ /* 0x000fea0003800200 */
.L_x_1460:
        /* <DEDUP_REMOVED lines=8> */
.L_x_1459:
[----:B------:R-:W-:Y:S05]  /*6d40*/  BSYNC.RECONVERGENT B5 ;  /* 0x0000000000057941 */ /* 0x000fea0003800200 */
.L_x_1458:
[----:B------:R-:W-:-:S05]  /*6d50*/  IMAD.WIDE R20, R12, 0x4, R26 ;  /* 0x000000040c147825 */ /* 0x000fca00078e021a */
[----:B------:R0:W-:Y:S01]  /*6d60*/  ATOM.E.ADD.F32.FTZ.RN.STRONG.GPU P0, RZ, desc[UR28][R20.64], R19 ;  /* 0x8000001314ff79a2 */ /* 0x0001e2000c10f31c */
[----:B------:R-:W-:Y:S04]  /*6d70*/  BSSY.RECONVERGENT B1, `(.L_x_1462) ;  /* 0x0000015000017945 */ /* 0x000fe80003800200 */
[----:B0-----:R-:W-:Y:S05]  /*6d80*/  @P0 BRA `(.L_x_1463) ;  /* 0x00000000004c0947 */ /* 0x001fea0003800000 */
[----:B------:R-:W0:Y:S02]  /*6d90*/  QSPC.E.S P0, RZ, [R20] ;  /* 0x0000000014ff73aa */ /* 0x000e240000000500 */
[----:B0-----:R-:W-:Y:S05]  /*6da0*/  @!P0 BRA `(.L_x_1464) ;  /* 0x0000000000188947 */ /* 0x001fea0003800000 */
[----:B------:R-:W-:-:S07]  /*6db0*/  MOV R0, R20 ;  /* 0x0000001400007202 */ /* 0x000fce0000000f00 */
.L_x_1465:
[----:B------:R-:W0:Y:S02]  /*6dc0*/  LDS R20, [R0] ;  /* 0x0000000000147984 */ /* 0x000e240000000800 */
[----:B0-----:R-:W-:-:S05]  /*6dd0*/  FADD R21, R19, R20 ;  /* 0x0000001413157221 */ /* 0x001fca0000000000 */
[----:B------:R-:W0:Y:S02]  /*6de0*/  ATOMS.CAST.SPIN P0, [R0], R20, R21 ;  /* 0x000000140000758d */ /* 0x000e240001800015 */
[----:B0-----:R-:W-:Y:S05]  /*6df0*/  @!P0 BRA `(.L_x_1465) ;  /* 0xfffffffc00f08947 */ /* 0x001fea000383ffff */
[----:B------:R-:W-:Y:S05]  /*6e00*/  BRA `(.L_x_1463) ;  /* 0x00000000002c7947 */ /* 0x000fea0003800000 */
.L_x_1464:
[----:B------:R-:W0:Y:S02]  /*6e10*/  QSPC.E.D P0, RZ, [R20] ;  /* 0x0000000014ff73aa */ /* 0x000e240000000700 */
[----:B0-----:R-:W-:Y:S05]  /*6e20*/  @!P0 BRA `(.L_x_1466) ;  /* 0x0000000000188947 */ /* 0x001fea0003800000 */
.L_x_1467:
[----:B------:R-:W2:Y:S02]  /*6e30*/  LD.E R22, [R20] ;  /* 0x0000000014167980 */ /* 0x000ea40000100900 */
[----:B--2---:R-:W-:-:S06]  /*6e40*/  FADD R23, R19, R22 ;  /* 0x0000001613177221 */ /* 0x004fcc0000000000 */
[----:B------:R-:W2:Y:S02]  /*6e50*/  ATOM.E.CAST.SPIN PT, R23, [R20], R22, R23 ;  /* 0x000000161417738b */ /* 0x000ea400019e0117 */
[----:B--2---:R-:W-:-:S13]  /*6e60*/  ISETP.EQ.U32.AND P0, PT, R23, 0x1, PT ;  /* 0x000000011700780c */ /* 0x004fda0003f02070 */
[----:B------:R-:W-:Y:S05]  /*6e70*/  @!P0 BRA `(.L_x_1467) ;  /* 0xfffffffc00ec8947 */ /* 0x000fea000383ffff */
[----:B------:R-:W-:Y:S05]  /*6e80*/  BRA `(.L_x_1463) ;  /* 0x00000000000c7947 */ /* 0x000fea0003800000 */
.L_x_1466:
[----:B------:R-:W2:Y:S02]  /*6e90*/  LD.E R0, desc[UR28][R20.64] ;  /* 0x0000001c14007980 */ /* 0x000ea4000c101900 */
[----:B--2---:R-:W-:-:S05]  /*6ea0*/  FADD R19, R19, R0 ;  /* 0x0000000013137221 */ /* 0x004fca0000000000 */
[----:B------:R0:W-:Y:S02]  /*6eb0*/  ST.E desc[UR28][R20.64], R19 ;  /* 0x0000001314007985 */ /* 0x0001e4000c10191c */
.L_x_1463:
[----:B------:R-:W-:Y:S05]  /*6ec0*/  BSYNC.RECONVERGENT B1 ;  /* 0x0000000000017941 */ /* 0x000fea0003800200 */
.L_x_1462:
[----:B------:R-:W-:Y:S05]  /*6ed0*/  BRA `(.L_x_1468) ;  /* 0x00000004005c7947 */ /* 0x000fea0003800000 */
.L_x_1453:
        /* <DEDUP_REMOVED lines=22> */
[----:B------:R-:W0:Y:S02]  /*7040*/  LDS.64 R18, [R0+0x28] ;  /* 0x0000280000127984 */ /* 0x000e240000000a00 */
[----:B0-----:R-:W-:Y:S02]  /*7050*/  IMAD.WIDE R20, R12, 0x4, R18 ;  /* 0x000000040c147825 */ /* 0x001fe400078e0212 */
[----:B------:R-:W0:Y:S04]  /*7060*/  LDS.64 R18, [R0+0xbf28] ;  /* 0x00bf280000127984 */ /* 0x000e280000000a00 */
[----:B------:R1:W5:Y:S01]  /*7070*/  LD.E R4, desc[UR28][R20.64] ;  /* 0x0000001c14047980 */ /* 0x000362000c101900 */
[----:B------:R-:W-:Y:S01]  /*7080*/  IMAD.MOV.U32 R24, RZ, RZ, 0x1 ;  /* 0x00000001ff187424 */ /* 0x000fe200078e00ff */
[----:B------:R-:W-:-:S04]  /*7090*/  MOV R15, 0x2 ;  /* 0x00000002000f7802 */ /* 0x000fc80000000f00 */
[----:B-1----:R-:W-:Y:S01]  /*70a0*/  PRMT R21, R24, 0x7610, R21 ;  /* 0x0000761018157816 */ /* 0x002fe20000000015 */
[----:B0-----:R-:W-:-:S05]  /*70b0*/  IMAD.WIDE R22, R12, 0x4, R18 ;  /* 0x000000040c167825 */ /* 0x001fca00078e0212 */
[----:B------:R-:W-:Y:S04]  /*70c0*/  ST.E desc[UR28][R22.64], R3 ;  /* 0x0000000316007985 */ /* 0x000fe8000c10191c */
[----:B------:R-:W0:Y:S02]  /*70d0*/  LDS.64 R18, [R0+0xbf60] ;  /* 0x00bf600000127984 */ /* 0x000e240000000a00 */
[----:B0-----:R-:W-:-:S05]  /*70e0*/  IMAD.WIDE R18, R12, 0x4, R18 ;  /* 0x000000040c127825 */ /* 0x001fca00078e0212 */
[----:B------:R0:W-:Y:S04]  /*70f0*/  ST.E desc[UR28][R18.64], R15 ;  /* 0x0000000f12007985 */ /* 0x0001e8000c10191c */
[----:B------:R0:W-:Y:S02]  /*7100*/  STS.U8 [R0+0xbf6d], R21 ;  /* 0x00bf6d1500007388 */ /* 0x0001e40000000000 */
.L_x_1470:
[----:B------:R-:W-:Y:S05]  /*7110*/  BSYNC.RECONVERGENT B1 ;  /* 0x0000000000017941 */ /* 0x000fea0003800200 */
.L_x_1469:
        /* <DEDUP_REMOVED lines=18> */
[----:B-----5:R-:W-:Y:S05]  /*7240*/  CALL.REL.NOINC `($__internal_6_$__cuda_sm3x_div_rn_noftz_f32_slowpath) ;  /* 0x0000001000087944 */ /* 0x020fea0003c00000 */
.L_x_1472:
[----:B------:R-:W-:Y:S05]  /*7250*/  BSYNC.RECONVERGENT B5 ;  /* 0x0000000000057941 */ /* 0x000fea0003800200 */
.L_x_1471:
[----:B------:R-:W0:Y:S01]  /*7260*/  S2UR UR16, SR_CgaCtaId ;  /* 0x00000000001079c3 */ /* 0x000e220000008800 */
[----:B------:R-:W-:Y:S02]  /*7270*/  UMOV UR15, 0x400 ;  /* 0x00000400000f7882 */ /* 0x000fe40000000000 */
[----:B0-----:R-:W-:-:S09]  /*7280*/  ULEA UR15, UR16, UR15, 0x18 ;  /* 0x0000000f100f7291 */ /* 0x001fd2000f8ec0ff */
[----:B------:R-:W0:Y:S02]  /*7290*/  LDS.64 R18, [UR15+0x28] ;  /* 0x0000280fff127984 */ /* 0x000e240008000a00 */
[----:B0-----:R-:W-:Y:S02]  /*72a0*/  IMAD.WIDE R20, R13, 0x4, R18 ;  /* 0x000000040d147825 */ /* 0x001fe400078e0212 */
[----:B------:R-:W0:Y:S04]  /*72b0*/  LDS.64 R18, [UR15+0xbf38] ;  /* 0x00bf380fff127984 */ /* 0x000e280008000a00 */
[----:B------:R-:W2:Y:S01]  /*72c0*/  LD.E R20, desc[UR28][R20.64] ;  /* 0x0000001c14147980 */ /* 0x000ea2000c101900 */
[----:B0-----:R-:W-:-:S04]  /*72d0*/  IMAD.WIDE R18, R12, 0x4, R18 ;  /* 0x000000040c127825 */ /* 0x001fc800078e0212 */
[----:B--2---:R-:W-:-:S04]  /*72e0*/  FADD R3, R20, 1 ;  /* 0x3f80000014037421 */ /* 0x004fc80000000000 */
[----:B-----5:R-:W-:-:S05]  /*72f0*/  FFMA R3, R3, -R0, R4 ;  /* 0x8000000003037223 */ /* 0x020fca0000000004 */
[----:B------:R0:W-:Y:S02]  /*7300*/  ATOM.E.ADD.F32.FTZ.RN.STRONG.GPU P0, RZ, desc[UR28][R18.64], R3 ;  /* 0x8000000312ff79a2 */ /* 0x0001e4000c10f31c */
[----:B0-----:R-:W-:Y:S05]  /*7310*/  @P0 BRA `(.L_x_1468) ;  /* 0x00000000004c0947 */ /* 0x001fea0003800000 */
[----:B------:R-:W0:Y:S02]  /*7320*/  QSPC.E.S P0, RZ, [R18] ;  /* 0x0000000012ff73aa */ /* 0x000e240000000500 */
[----:B0-----:R-:W-:Y:S05]  /*7330*/  @!P0 BRA `(.L_x_1473) ;  /* 0x0000000000188947 */ /* 0x001fea0003800000 */
[----:B------:R-:W-:-:S07]  /*7340*/  MOV R0, R18 ;  /* 0x0000001200007202 */ /* 0x000fce0000000f00 */
.L_x_1474:
[----:B------:R-:W0:Y:S02]  /*7350*/  LDS R18, [R0] ;  /* 0x0000000000127984 */ /* 0x000e240000000800 */
[----:B0-----:R-:W-:-:S05]  /*7360*/  FADD R19, R3, R18 ;  /* 0x0000001203137221 */ /* 0x001fca0000000000 */
[----:B------:R-:W0:Y:S02]  /*7370*/  ATOMS.CAST.SPIN P0, [R0], R18, R19 ;  /* 0x000000120000758d */ /* 0x000e240001800013 */
[----:B0-----:R-:W-:Y:S05]  /*7380*/  @!P0 BRA `(.L_x_1474) ;  /* 0xfffffffc00f08947 */ /* 0x001fea000383ffff */
[----:B------:R-:W-:Y:S05]  /*7390*/  BRA `(.L_x_1468) ;  /* 0x00000000002c7947 */ /* 0x000fea0003800000 */
.L_x_1473:
[----:B------:R-:W0:Y:S02]  /*73a0*/  QSPC.E.D P0, RZ, [R18] ;  /* 0x0000000012ff73aa */ /* 0x000e240000000700 */
[----:B0-----:R-:W-:Y:S05]  /*73b0*/  @!P0 BRA `(.L_x_1475) ;  /* 0x0000000000188947 */ /* 0x001fea0003800000 */
.L_x_1476:
[----:B------:R-:W2:Y:S02]  /*73c0*/  LD.E R20, [R18] ;  /* 0x0000000012147980 */ /* 0x000ea40000100900 */
[----:B--2---:R-:W-:-:S06]  /*73d0*/  FADD R21, R3, R20 ;  /* 0x0000001403157221 */ /* 0x004fcc0000000000 */
[----:B------:R-:W2:Y:S02]  /*73e0*/  ATOM.E.CAST.SPIN PT, R21, [R18], R20, R21 ;  /* 0x000000141215738b */ /* 0x000ea400019e0115 */
[----:B--2---:R-:W-:-:S13]  /*73f0*/  ISETP.EQ.U32.AND P0, PT, R21, 0x1, PT ;  /* 0x000000011500780c */ /* 0x004fda0003f02070 */
[----:B------:R-:W-:Y:S05]  /*7400*/  @!P0 BRA `(.L_x_1476) ;  /* 0xfffffffc00ec8947 */ /* 0x000fea000383ffff */
[----:B------:R-:W-:Y:S05]  /*7410*/  BRA `(.L_x_1468) ;  /* 0x00000000000c7947 */ /* 0x000fea0003800000 */
.L_x_1475:
[----:B------:R-:W2:Y:S02]  /*7420*/  LD.E R0, desc[UR28][R18.64] ;  /* 0x0000001c12007980 */ /* 0x000ea4000c101900 */
[----:B--2---:R-:W-:-:S05]  /*7430*/  FADD R3, R3, R0 ;  /* 0x0000000003037221 */ /* 0x004fca0000000000 */
[----:B------:R0:W-:Y:S02]  /*7440*/  ST.E desc[UR28][R18.64], R3 ;  /* 0x0000000312007985 */ /* 0x0001e4000c10191c */
.L_x_1468:
[----:B------:R-:W-:Y:S05]  /*7450*/  BSYNC.RECONVERGENT B4 ;  /* 0x0000000000047941 */ /* 0x000fea0003800200 */
.L_x_1452:
[----:B------:R-:W-:Y:S05]  /*7460*/  @!P3 BRA `(.L_x_1477) ;  /* 0xfffffff00090b947 */ /* 0x000fea000383ffff */
.L_x_1451:
[----:B------:R-:W-:Y:S05]  /*7470*/  BSYNC B3 ;  /* 0x0000000000037941 */ /* 0x000fea0003800000 */
.L_x_1450:
[----:B------:R-:W2:Y:S01]  /*7480*/  LDCU UR15, c[0x0][0x3a0] ;  /* 0x00007400ff0f77ac */ /* 0x000ea20008000800 */
[----:B------:R-:W-:-:S05]  /*7490*/  VIADD R13, R13, UR32 ;  /* 0x000000200d0d7c36 */ /* 0x000fca0008000000 */
[----:B--2---:R-:W-:-:S13]  /*74a0*/  ISETP.GE.AND P0, PT, R13, UR15, PT ;  /* 0x0000000f0d007c0c */ /* 0x004fda000bf06270 */
[----:B------:R-:W-:Y:S05]  /*74b0*/  @!P0 BRA `(.L_x_1478) ;  /* 0xfffffff000248947 */ /* 0x000fea000383ffff */
.L_x_1449:
[----:B------:R-:W-:Y:S05]  /*74c0*/  WARPSYNC.ALL ;  /* 0x0000000000007948 */ /* 0x000fea0003800000 */
[----:B------:R-:W2:Y:S08]  /*74d0*/  S2UR UR16, SR_CgaCtaId ;  /* 0x00000000001079c3 */ /* 0x000eb00000008800 */
[----:B------:R-:W-:Y:S06]  /*74e0*/  BAR.SYNC.DEFER_BLOCKING 0x0 ;  /* 0x0000000000007b1d */ /* 0x000fec0000010000 */
[----:B------:R-:W-:Y:S01]  /*74f0*/  UMOV UR15, 0x400 ;  /* 0x00000400000f7882 */ /* 0x000fe20000000000 */
[----:B------:R-:W-:Y:S01]  /*7500*/  BSSY.RECONVERGENT B1, `(.L_x_1479) ;  /* 0x0000044000017945 */ /* 0x000fe20003800200 */
[----:B--2---:R-:W-:-:S09]  /*7510*/  ULEA UR15, UR16, UR15, 0x18 ;  /* 0x0000000f100f7291 */ /* 0x004fd2000f8ec0ff */
[----:B------:R-:W2:Y:S02]  /*7520*/  LDS.U8 R0, [UR15+0xbf6d] ;  /* 0x00bf6d0fff007984 */ /* 0x000ea40008000000 */
[----:B--2---:R-:W-:-:S13]  /*7530*/  ISETP.NE.AND P0, PT, R0, RZ, PT ;  /* 0x000000ff0000720c */ /* 0x004fda0003f05270 */
[----:B------:R-:W-:Y:S05]  /*7540*/  @!P0 BRA `(.L_x_1480) ;  /* 0x0000000000988947 */ /* 0x000fea0003800000 */
[----:B------:R-:W2:Y:S01]  /*7550*/  LDCU UR20, c[0x0][0x3a0] ;  /* 0x00007400ff1477ac */ /* 0x000ea20008000800 */
[----:B------:R-:W-:Y:S04]  /*7560*/  BSSY.RECONVERGENT B2, `(.L_x_1481) ;  /* 0x0000018000027945 */ /* 0x000fe80003800200 */
[----:B------:R-:W-:Y:S05]  /*7570*/  @P2 BRA `(.L_x_1482) ;  /* 0x0000000000582947 */ /* 0x000fea0003800000 */
[----:B0--3--:R-:W0:Y:S01]  /*7580*/  LDS.64 R4, [UR15+0xbf60] ;  /* 0x00bf600fff047984 */ /* 0x009e220008000a00 */
[----:B------:R-:W-:-:S07]  /*7590*/  MOV R3, R2 ;  /* 0x0000000200037202 */ /* 0x000fce0000000f00 */
.L_x_1485:
[----:B0--3--:R-:W-:-:S05]  /*75a0*/  IMAD.WIDE R14, R3, 0x4, R4 ;  /* 0x00000004030e7825 */ /* 0x009fca00078e0204 */
[----:B------:R-:W3:Y:S01]  /*75b0*/  LD.E R0, desc[UR28][R14.64] ;  /* 0x0000001c0e007980 */ /* 0x000ee2000c101900 */
[----:B------:R-:W-:Y:S01]  /*75c0*/  BSSY.RECONVERGENT B3, `(.L_x_1483) ;  /* 0x000000e000037945 */ /* 0x000fe20003800200 */
[----:B---3--:R-:W-:-:S13]  /*75d0*/  ISETP.GE.AND P0, PT, R0, 0x1, PT ;  /* 0x000000010000780c */ /* 0x008fda0003f06270 */
[----:B------:R-:W-:Y:S05]  /*75e0*/  @!P0 BRA `(.L_x_1484) ;  /* 0x00000000002c8947 */ /* 0x000fea0003800000 */
[----:B------:R-:W0:Y:S01]  /*75f0*/  S2UR UR17, SR_CgaCtaId ;  /* 0x00000000001179c3 */ /* 0x000e220000008800 */
[----:B------:R-:W-:Y:S02]  /*7600*/  UMOV UR16, 0x400 ;  /* 0x0000040000107882 */ /* 0x000fe40000000000 */
[----:B0-----:R-:W-:-:S09]  /*7610*/  ULEA UR16, UR17, UR16, 0x18 ;  /* 0x0000001011107291 */ /* 0x001fd2000f8ec0ff */
[----:B------:R-:W0:Y:S04]  /*7620*/  LDS.64 R12, [UR16+0x18] ;  /* 0x00001810ff0c7984 */ /* 0x000e280008000a00 */
[----:B------:R-:W3:Y:S01]  /*7630*/  LDS R19, [UR16+0xbf68] ;  /* 0x00bf6810ff137984 */ /* 0x000ee20008000800 */
[----:B0-----:R-:W-:-:S06]  /*7640*/  IMAD.WIDE R12, R3, 0x4, R12 ;  /* 0x00000004030c7825 */ /* 0x001fcc00078e020c */
[----:B------:R-:W3:Y:S02]  /*7650*/  LD.E R12, desc[UR28][R12.64] ;  /* 0x0000001c0c0c7980 */ /* 0x000ee4000c101900 */
[----:B---3--:R-:W-:-:S13]  /*7660*/  ISETP.NE.AND P0, PT, R12, R19, PT ;  /* 0x000000130c00720c */ /* 0x008fda0003f05270 */
[----:B------:R-:W-:-:S05]  /*7670*/  @!P0 VIADD R19, R0, 0xffffffff ;  /* 0xffffffff00138836 */ /* 0x000fca0000000000 */
[----:B------:R0:W-:Y:S04]  /*7680*/  @!P0 ST.E desc[UR28][R14.64], R19 ;  /* 0x000000130e008985 */ /* 0x0001e8000c10191c */
[----:B------:R-:W3:Y:S02]  /*7690*/  @!P0 LDS.64 R4, [UR16+0xbf60] ;  /* 0x00bf6010ff048984 */ /* 0x000ee40008000a00 */
.L_x_1484:
[----:B--2---:R-:W-:Y:S05]  /*76a0*/  BSYNC.RECONVERGENT B3 ;  /* 0x0000000000037941 */ /* 0x004fea0003800200 */
.L_x_1483:
[----:B------:R-:W-:-:S05]  /*76b0*/  VIADD R3, R3, UR32 ;  /* 0x0000002003037c36 */ /* 0x000fca0008000000 */
[----:B------:R-:W-:-:S13]  /*76c0*/  ISETP.GE.AND P0, PT, R3, UR20, PT ;  /* 0x0000001403007c0c */ /* 0x000fda000bf06270 */
[----:B------:R-:W-:Y:S05]  /*76d0*/  @!P0 BRA `(.L_x_1485) ;  /* 0xfffffffc00b08947 */ /* 0x000fea000383ffff */
.L_x_1482:
[----:B--2---:R-:W-:Y:S05]  /*76e0*/  BSYNC.RECONVERGENT B2 ;  /* 0x0000000000027941 */ /* 0x004fea0003800200 */
.L_x_1481:
[----:B------:R-:W2:Y:S01]  /*76f0*/  S2UR UR16, SR_CgaCtaId ;  /* 0x00000000001079c3 */ /* 0x000ea20000008800 */
[----:B------:R-:W-:Y:S01]  /*7700*/  UMOV UR15, 0x400 ;  /* 0x00000400000f7882 */ /* 0x000fe20000000000 */
[----:B------:R-:W-:Y:S01]  /*7710*/  PLOP3.LUT P0, PT, PT, PT, PT, 0x8, 0x80 ;  /* 0x000000000080781c */ /* 0x000fe20003f0e170 */
[----:B--2---:R-:W-:-:S09]  /*7720*/  ULEA UR15, UR16, UR15, 0x18 ;  /* 0x0000000f100f7291 */ /* 0x004fd2000f8ec0ff */
[----:B------:R-:W2:Y:S02]  /*7730*/  LDS R0, [UR15+0xbf68] ;  /* 0x00bf680fff007984 */ /* 0x000ea40008000800 */
[----:B--2---:R-:W-:-:S13]  /*7740*/  ISETP.EQ.OR P3, PT, R0, 0x7fffffff, P1 ;  /* 0x7fffffff0000780c */ /* 0x004fda0000f62670 */
[----:B------:R-:W-:Y:S05]  /*7750*/  @P3 BRA `(.L_x_1486) ;  /* 0x0000000000783947 */ /* 0x000fea0003800000 */
[----:B------:R-:W-:Y:S01]  /*7760*/  IADD3 R0, PT, PT, R0, 0x1, RZ ;  /* 0x0000000100007810 */ /* 0x000fe20007ffe0ff */
[----:B------:R-:W-:Y:S01]  /*7770*/  STS.U8 [UR15+0xbf6d], RZ ;  /* 0x00bf6dffff007988 */ /* 0x000fe2000800000f */
[----:B------:R-:W-:-:S03]  /*7780*/  PLOP3.LUT P0, PT, PT, PT, PT, 0x80, 0x8 ;  /* 0x000000000008781c */ /* 0x000fc60003f0f070 */
[----:B------:R2:W-:Y:S01]  /*7790*/  STS [UR15+0xbf68], R0 ;  /* 0x00bf6800ff007988 */ /* 0x0005e2000800080f */
[----:B------:R-:W-:Y:S09]  /*77a0*/  BRA `(.L_x_1486) ;  /* 0x0000000000647947 */ /* 0x000ff20003800000 */
.L_x_1480:
[----:B------:R-:W4:Y:S01]  /*77b0*/  LDCU UR20, c[0x0][0x3a0] ;  /* 0x00007400ff1477ac */ /* 0x000f220008000800 */
[----:B------:R-:W-:Y:S01]  /*77c0*/  PLOP3.LUT P0, PT, PT, PT, PT, 0x80, 0x8 ;  /* 0x000000000008781c */ /* 0x000fe20003f0f070 */
[----:B------:R-:W-:-:S12]  /*77d0*/  @P2 BRA `(.L_x_1486) ;  /* 0x0000000000582947 */ /* 0x000fd80003800000 */
[----:B0--3--:R-:W0:Y:S01]  /*77e0*/  LDS.64 R4, [UR15+0xbf60] ;  /* 0x00bf600fff047984 */ /* 0x009e220008000a00 */
[----:B------:R-:W-:-:S07]  /*77f0*/  IMAD.MOV.U32 R3, RZ, RZ, R2 ;  /* 0x000000ffff037224 */ /* 0x000fce00078e0002 */
.L_x_1489:
        /* <DEDUP_REMOVED lines=16> */
.L_x_1488:
[----:B----4-:R-:W-:Y:S05]  /*7900*/  BSYNC.RECONVERGENT B2 ;  /* 0x0000000000027941 */ /* 0x010fea0003800200 */
.L_x_1487:
[----:B------:R-:W-:-:S04]  /*7910*/  IADD3 R3, PT, PT, R3, UR32, RZ ;  /* 0x0000002003037c10 */ /* 0x000fc8000fffe0ff */
[----:B------:R-:W-:-:S13]  /*7920*/  ISETP.GE.AND P3, PT, R3, UR20, PT ;  /* 0x0000001403007c0c */ /* 0x000fda000bf66270 */
[----:B------:R-:W-:Y:S05]  /*7930*/  @!P3 BRA `(.L_x_1489) ;  /* 0xfffffffc00b0b947 */ /* 0x000fea000383ffff */
.L_x_1486:
[----:B----4-:R-:W-:Y:S05]  /*7940*/  BSYNC.RECONVERGENT B1 ;  /* 0x0000000000017941 */ /* 0x010fea0003800200 */
.L_x_1479:
[----:B------:R-:W4:Y:S01]  /*7950*/  S2UR UR16, SR_CgaCtaId ;  /* 0x00000000001079c3 */ /* 0x000f220000008800 */
[----:B------:R-:W-:Y:S01]  /*7960*/  UMOV UR15, 0x400 ;  /* 0x00000400000f7882 */ /* 0x000fe20000000000 */
[----:B------:R-:W0:Y:S01]  /*7970*/  LDCU UR22, c[0x0][0x3a0] ;  /* 0x00007400ff1677ac */ /* 0x000e220008000800 */
[----:B----4-:R-:W-:-:S09]  /*7980*/  ULEA UR17, UR16, UR15, 0x18 ;  /* 0x0000000f10117291 */ /* 0x010fd2000f8ec0ff */
[----:B0--3--:R-:W0:Y:S02]  /*7990*/  LDS R3, [UR17+0xbf68] ;  /* 0x00bf6811ff037984 */ /* 0x009e240008000800 */
        /* <DEDUP_REMOVED lines=8> */
[----:B--2---:R-:W0:Y:S01]  /*7a20*/  LDS.64 R4, [UR17+0xbf60] ;  /* 0x00bf6011ff047984 */ /* 0x004e220008000a00 */
[----:B------:R-:W-:-:S03]  /*7a30*/  IMAD.MOV.U32 R3, RZ, RZ, R2 ;  /* 0x000000ffff037224 */ /* 0x000fc600078e0002 */
[----:B------:R-:W2:Y:S04]  /*7a40*/  LDS.64 R12, [UR17+0x18] ;  /* 0x00001811ff0c7984 */ /* 0x000ea80008000a00 */
.L_x_1495:
        /* <DEDUP_REMOVED lines=21> */
.L_x_1494:
[----:B------:R-:W-:Y:S05]  /*7ba0*/  BSYNC.RECONVERGENT B2 ;  /* 0x0000000000027941 */ /* 0x000fea0003800200 */
.L_x_1493:
[----:B------:R-:W-:-:S05]  /*7bb0*/  VIADD R3, R3, UR32 ;  /* 0x0000002003037c36 */ /* 0x000fca0008000000 */
[----:B------:R-:W-:-:S13]  /*7bc0*/  ISETP.GE.AND P0, PT, R3, UR22, PT ;  /* 0x0000001603007c0c */ /* 0x000fda000bf06270 */
[----:B------:R-:W-:Y:S05]  /*7bd0*/  @!P0 BRA `(.L_x_1495) ;  /* 0xfffffffc009c8947 */ /* 0x000fea000383ffff */
.L_x_1492:
[----:B------:R-:W-:Y:S05]  /*7be0*/  BSYNC.RECONVERGENT B1 ;  /* 0x0000000000017941 */ /* 0x000fea0003800200 */
.L_x_1491:
[----:B------:R-:W-:Y:S05]  /*7bf0*/  BRA `(.L_x_1496) ;  /* 0x00000000000c7947 */ /* 0x000fea0003800000 */
.L_x_1490:
[----:B--2---:R-:W-:Y:S01]  /*7c00*/  IMAD.MOV.U32 R0, RZ, RZ, 0x1 ;  /* 0x00000001ff007424 */ /* 0x004fe200078e00ff */
[----:B------:R0:W-:Y:S04]  /*7c10*/  STS [UR17+0xbf70], R3 ;  /* 0x00bf7003ff007988 */ /* 0x0001e80008000811 */
[----:B------:R0:W-:Y:S02]  /*7c20*/  STS.U8 [UR17+0xbf6e], R0 ;  /* 0x00bf6e00ff007988 */ /* 0x0001e40008000011 */
.L_x_1496:
[----:B------:R-:W-:Y:S05]  /*7c30*/  WARPSYNC.ALL ;  /* 0x0000000000007948 */ /* 0x000fea0003800000 */
[----:B------:R-:W-:Y:S06]  /*7c40*/  BAR.SYNC.DEFER_BLOCKING 0x0 ;  /* 0x0000000000007b1d */ /* 0x000fec0000010000 */
[----:B------:R-:W-:Y:S04]  /*7c50*/  BSSY.RECONVERGENT B1, `(.L_x_1497) ;  /* 0x0000013000017945 */ /* 0x000fe80003800200 */
[----:B------:R-:W-:Y:S05]  /*7c60*/  @P1 BRA `(.L_x_1498) ;  /* 0x0000000000441947 */ /* 0x000fea0003800000 */
[----:B------:R-:W3:Y:S01]  /*7c70*/  S2UR UR16, SR_CgaCtaId ;  /* 0x00000000001079c3 */ /* 0x000ee20000008800 */
[----:B------:R-:W-:Y:S02]  /*7c80*/  UMOV UR15, 0x400 ;  /* 0x00000400000f7882 */ /* 0x000fe40000000000 */
[----:B---3--:R-:W-:-:S09]  /*7c90*/  ULEA UR15, UR16, UR15, 0x18 ;  /* 0x0000000f100f7291 */ /* 0x008fd2000f8ec0ff */
[----:B0-2---:R-:W0:Y:S02]  /*7ca0*/  LDS.U8 R0, [UR15+0xbf6d] ;  /* 0x00bf6d0fff007984 */ /* 0x005e240008000000 */
        /* <DEDUP_REMOVED lines=13> */
.L_x_1498:
[----:B------:R-:W-:Y:S05]  /*7d80*/  BSYNC.RECONVERGENT B1 ;  /* 0x0000000000017941 */ /* 0x000fea0003800200 */
.L_x_1497:
[----:B------:R-:W4:Y:S08]  /*7d90*/  S2UR UR16, SR_CgaCtaId ;  /* 0x00000000001079c3 */ /* 0x000f300000008800 */
[----:B------:R-:W-:Y:S06]  /*7da0*/  BAR.SYNC.DEFER_BLOCKING 0x0 ;  /* 0x0000000000007b1d */ /* 0x000fec0000010000 */
[----:B------:R-:W-:-:S02]  /*7db0*/  UMOV UR15, 0x400 ;  /* 0x00000400000f7882 */ /* 0x000fc40000000000 */
[----:B----4-:R-:W-:-:S06]  /*7dc0*/  ULEA UR15, UR16, UR15, 0x18 ;  /* 0x0000000f100f7291 */ /* 0x010fcc000f8ec0ff */
[----:B0--3--:R-:W-:-:S05]  /*7dd0*/  IMAD.U32 R3, RZ, RZ, UR15 ;  /* 0x0000000fff037e24 */ /* 0x009fca000f8e00ff */
[----:B--2---:R-:W0:Y:S02]  /*7de0*/  LDS R0, [R3+0xbf68] ;  /* 0x00bf680003007984 */ /* 0x004e240000000800 */
[----:B0-----:R-:W-:-:S13]  /*7df0*/  ISETP.GT.AND P0, PT, R0, RZ, PT ;  /* 0x000000ff0000720c */ /* 0x001fda0003f04270 */
[----:B------:R-:W-:Y:S05]  /*7e00*/  @P0 BRA `(.L_x_1499) ;  /* 0xffffffe400c80947 */ /* 0x000fea000383ffff */
.L_x_1448:
[----:B------:R-:W-:Y:S04]  /*7e10*/  BSSY.RECONVERGENT B1, `(.L_x_1500) ;  /* 0x0000037000017945 */ /* 0x000fe80003800200 */
[----:B------:R-:W-:Y:S05]  /*7e20*/  @P2 BRA `(.L_x_1501) ;  /* 0x0000000000d42947 */ /* 0x000fea0003800000 */
[----:B0-----:R-:W0:Y:S01]  /*7e30*/  S2R R13, SR_CgaCtaId ;  /* 0x00000000000d7919 */ /* 0x001e220000008800 */
[----:B---3--:R-:W2:Y:S01]  /*7e40*/  LDC.64 R4, c[0x0][0x380] ;  /* 0x0000e000ff047b82 */ /* 0x008ea20000000a00 */
[----:B------:R-:W-:Y:S01]  /*7e50*/  MOV R0, 0x400 ;  /* 0x0000040000007802 */ /* 0x000fe20000000f00 */
[----:B------:R-:W-:-:S03]  /*7e60*/  IMAD.MOV.U32 R15, RZ, RZ, R2 ;  /* 0x000000ffff0f7224 */ /* 0x000fc600078e0002 */
[----:B0-----:R-:W-:-:S07]  /*7e70*/  LEA R0, R13, R0, 0x18 ;  /* 0x000000000d007211 */ /* 0x001fce00078ec0ff */
.L_x_1506:
[----:B01----:R-:W0:Y:S02]  /*7e80*/  LDS.64 R12, [R3+0xbf38] ;  /* 0x00bf3800030c7984 */ /* 0x003e240000000a00 */
        /* <DEDUP_REMOVED lines=17> */
[----:B-1----:R-:W1:Y:S01]  /*7fa0*/  LDS.64 R20, [R3+0x28] ;  /* 0x0000280003147984 */ /* 0x002e620000000a00 */
[----:B0-----:R-:W-:-:S04]  /*7fb0*/  IMAD.WIDE R18, R15, 0x4, R18 ;  /* 0x000000040f127825 */ /* 0x001fc800078e0212 */
[C---:B-1----:R-:W-:Y:S02]  /*7fc0*/  IMAD.WIDE R20, R15.reuse, 0x4, R20 ;  /* 0x000000040f147825 */ /* 0x042fe400078e0214 */
[----:B------:R-:W3:Y:S04]  /*7fd0*/  LD.E R18, desc[UR28][R18.64] ;  /* 0x0000001c12127980 */ /* 0x000ee8000c101900 */
[----:B------:R-:W3:Y:S01]  /*7fe0*/  LD.E R21, desc[UR28][R20.64] ;  /* 0x0000001c14157980 */ /* 0x000ee2000c101900 */
[----:B--2---:R-:W-:-:S04]  /*7ff0*/  IMAD.WIDE R22, R15, 0x4, R4 ;  /* 0x000000040f167825 */ /* 0x004fc800078e0204 */
[----:B---3--:R-:W-:-:S05]  /*8000*/  FADD R25, R18, -R21 ;  /* 0x8000001512197221 */ /* 0x008fca0000000000 */
[----:B------:R0:W-:Y:S02]  /*8010*/  REDG.E.ADD.F32.FTZ.RN.STRONG.GPU desc[UR28][R22.64], R25 ;  /* 0x00000019160079a6 */ /* 0x0001e4000c12f31c */
.L_x_1503:
[----:B------:R-:W-:Y:S05]  /*8020*/  BSYNC.RECONVERGENT B2 ;  /* 0x0000000000027941 */ /* 0x000fea0003800200 */
.L_x_1502:
[----:B------:R-:W3:Y:S04]  /*8030*/  LD.E.64 R12, desc[UR28][R12.64] ;  /* 0x0000001c0c0c7980 */ /* 0x000ee8000c101b00 */
[----:B------:R-:W4:Y:S02]  /*8040*/  LDS.64 R18, [R3+0x20] ;  /* 0x0000200003127984 */ /* 0x000f240000000a00 */
[----:B----4-:R-:W-:-:S05]  /*8050*/  IMAD.WIDE R18, R15, 0x8, R18 ;  /* 0x000000080f127825 */ /* 0x010fca00078e0212 */
[----:B---3--:R-:W-:Y:S04]  /*8060*/  ST.E.64 desc[UR28][R18.64], R12 ;  /* 0x0000000c12007985 */ /* 0x008fe8000c101b1c */
[----:B-1----:R-:W1:Y:S02]  /*8070*/  LDS.64 R20, [R3+0xbf28] ;  /* 0x00bf280003147984 */ /* 0x002e640000000a00 */
[----:B-1----:R-:W-:-:S06]  /*8080*/  IMAD.WIDE R20, R15, 0x4, R20 ;  /* 0x000000040f147825 */ /* 0x002fcc00078e0214 */
[----:B------:R-:W3:Y:S01]  /*8090*/  LD.E R20, desc[UR28][R20.64] ;  /* 0x0000001c14147980 */ /* 0x000ee2000c101900 */
[----:B------:R-:W-:Y:S01]  /*80a0*/  BSSY.RECONVERGENT B2, `(.L_x_1504) ;  /* 0x0000009000027945 */ /* 0x000fe20003800200 */
[----:B---3--:R-:W-:-:S13]  /*80b0*/  ISETP.NE.AND P0, PT, R20, RZ, PT ;  /* 0x000000ff1400720c */ /* 0x008fda0003f05270 */
[----:B------:R-:W-:Y:S05]  /*80c0*/  @!P0 BRA `(.L_x_1505) ;  /* 0x0000000000188947 */ /* 0x000fea0003800000 */
[----:B------:R-:W1:Y:S04]  /*80d0*/  LDS.64 R12, [R3+0xbf38] ;  /* 0x00bf3800030c7984 */ /* 0x000e680000000a00 */
[----:B------:R-:W3:Y:S01]  /*80e0*/  LDS.64 R18, [R3+0x28] ;  /* 0x0000280003127984 */ /* 0x000ee20000000a00 */
[----:B-1----:R-:W-:-:S06]  /*80f0*/  IMAD.WIDE R12, R15, 0x4, R12 ;  /* 0x000000040f0c7825 */ /* 0x002fcc00078e020c */
[----:B------:R-:W4:Y:S01]  /*8100*/  LD.E R13, desc[UR28][R12.64] ;  /* 0x0000001c0c0d7980 */ /* 0x000f22000c101900 */
[----:B---3--:R-:W-:-:S05]  /*8110*/  IMAD.WIDE R18, R15, 0x4, R18 ;  /* 0x000000040f127825 */ /* 0x008fca00078e0212 */
[----:B----4-:R1:W-:Y:S02]  /*8120*/  ST.E desc[UR28][R18.64], R13 ;  /* 0x0000000d12007985 */ /* 0x0103e4000c10191c */
.L_x_1505:
[----:B------:R-:W-:Y:S05]  /*8130*/  BSYNC.RECONVERGENT B2 ;  /* 0x0000000000027941 */ /* 0x000fea0003800200 */
.L_x_1504:
[----:B------:R-:W3:Y:S01]  /*8140*/  LDCU UR15, c[0x0][0x3a0] ;  /* 0x00007400ff0f77ac */ /* 0x000ee20008000800 */
[----:B------:R-:W-:-:S05]  /*8150*/  VIADD R15, R15, UR32 ;  /* 0x000000200f0f7c36 */ /* 0x000fca0008000000 */
[----:B---3--:R-:W-:-:S13]  /*8160*/  ISETP.GE.AND P0, PT, R15, UR15, PT ;  /* 0x0000000f0f007c0c */ /* 0x008fda000bf06270 */
[----:B------:R-:W-:Y:S05]  /*8170*/  @!P0 BRA `(.L_x_1506) ;  /* 0xfffffffc00408947 */ /* 0x000fea000383ffff */
.L_x_1501:
[----:B------:R-:W-:Y:S05]  /*8180*/  BSYNC.RECONVERGENT B1 ;  /* 0x0000000000017941 */ /* 0x000fea0003800200 */
.L_x_1500:
[----:B------:R-:W-:Y:S06]  /*8190*/  BAR.SYNC.DEFER_BLOCKING 0x0 ;  /* 0x0000000000007b1d */ /* 0x000fec0000010000 */
.L_x_1274:
[----:B------:R-:W-:Y:S06]  /*81a0*/  BAR.SYNC.DEFER_BLOCKING 0x0 ;  /* 0x0000000000007b1d */ /* 0x000fec0000010000 */
[----:B------:R-:W5:Y:S02]  /*81b0*/  @!P1 LDS R0, [R3] ;  /* 0x0000000003009984 */ /* 0x000f640000000800 */
[C---:B-----5:R-:W-:Y:S01]  /*81c0*/  @!P1 ISETP.NE.AND P0, PT, R0.reuse, UR36, PT ;  /* 0x0000002400009c0c */ /* 0x060fe2000bf05270 */
[----:B------:R-:W-:-:S05]  /*81d0*/  @!P1 VIADD R0, R0, 0x1 ;  /* 0x0000000100009836 */ /* 0x000fca0000000000 */
[----:B------:R-:W-:-:S05]  /*81e0*/  @!P1 SEL R0, R0, UR33, P0 ;  /* 0x0000002100009c07 */ /* 0x000fca0008000000 */
[----:B------:R0:W-:Y:S01]  /*81f0*/  @!P1 STS [R3], R0 ;  /* 0x0000000003009388 */ /* 0x0001e20000000800 */
[----:B------:R-:W-:Y:S06]  /*8200*/  BAR.SYNC.DEFER_BLOCKING 0x0 ;  /* 0x0000000000007b1d */ /* 0x000fec0000010000 */
.L_x_1268:
[----:B0--3--:R-:W0:Y:S01]  /*8210*/  LDS R3, [R3] ;  /* 0x0000000003037984 */ /* 0x009e220000000800 */
[----:B------:R-:W0:Y:S02]  /*8220*/  LDCU UR15, c[0x0][0x43c] ;  /* 0x00008780ff0f77ac */ /* 0x000e240008000800 */
[----:B0-----:R-:W-:-:S13]  /*8230*/  ISETP.GE.AND P0, PT, R3, UR15, PT ;  /* 0x0000000f03007c0c */ /* 0x001fda000bf06270 */
[----:B------:R-:W-:Y:S05]  /*8240*/  @!P0 BRA `(.L_x_1507) ;  /* 0xffffff8000608947 */ /* 0x000fea000383ffff */
[----:B-12---:R-:W-:Y:S05]  /*8250*/  BSYNC B0 ;  /* 0x0000000000007941 */ /* 0x006fea0003800000 */
.L_x_1262:
[----:B------:R-:W-:Y:S05]  /*8260*/  EXIT ;  /* 0x000000000000794d */ /* 0x000fea0003800000 */
        .weak           $__internal_6_$__cuda_sm3x_div_rn_noftz_f32_slowpath
        .type           $__internal_6_$__cuda_sm3x_div_rn_noftz_f32_slowpath,@function
        .size           $__internal_6_$__cuda_sm3x_div_rn_noftz_f32_slowpath,(.L_x_2609 - $__internal_6_$__cuda_sm3x_div_rn_noftz_f32_slowpath)
$__internal_6_$__cuda_sm3x_div_rn_noftz_f32_slowpath:
        /* <DEDUP_REMOVED lines=34> */
.L_x_1509:
        /* <DEDUP_REMOVED lines=32> */
[C---:B------:R-:W-:Y:S01]  /*8690*/  VIADD R21, R3.reuse, 0x20 ;  /* 0x0000002003157836 */ /* 0x040fe20000000000 */
[----:B------:R-:W-:Y:S02]  /*86a0*/  ISETP.NE.AND P5, PT, R3, RZ, PT ;  /* 0x000000ff0300720c */ /* 0x000fe40003fa5270 */
[----:B------:R-:W-:Y:S02]  /*86b0*/  LOP3.LUT R15, R15, 0x7fffff, RZ, 0xc0, !PT ;  /* 0x007fffff0f0f7812 */ /* 0x000fe400078ec0ff */
[----:B------:R-:W-:Y:S02]  /*86c0*/  ISETP.NE.AND P0, PT, R3, RZ, PT ;  /* 0x000000ff0300720c */ /* 0x000fe40003f05270 */
[----:B------:R-:W-:-:S02]  /*86d0*/  LOP3.LUT R22, R15, 0x800000, RZ, 0xfc, !PT ;  /* 0x008000000f167812 */ /* 0x000fc400078efcff */
        /* <DEDUP_REMOVED lines=14> */
.L_x_1516:
[----:B------:R-:W-:-:S04]  /*87c0*/  LOP3.LUT R0, R0, 0x80000000, RZ, 0xc0, !PT ;  /* 0x8000000000007812 */ /* 0x000fc800078ec0ff */
[----:B------:R-:W-:Y:S01]  /*87d0*/  LOP3.LUT R0, R0, 0x7f800000, RZ, 0xfc, !PT ;  /* 0x7f80000000007812 */ /* 0x000fe200078efcff */
[----:B------:R-:W-:Y:S06]  /*87e0*/  BRA `(.L_x_1517) ;  /* 0x0000000000047947 */ /* 0x000fec0003800000 */
.L_x_1515:
[----:B------:R-:W-:-:S07]  /*87f0*/  IMAD R0, R15, 0x800000, R0 ;  /* 0x008000000f007824 */ /* 0x000fce00078e0200 */
.L_x_1517:
[----:B------:R-:W-:Y:S05]  /*8800*/  BSYNC.RECONVERGENT B2 ;  /* 0x0000000000027941 */ /* 0x000fea0003800200 */
.L_x_1514:
[----:B------:R-:W-:Y:S05]  /*8810*/  BRA `(.L_x_1518) ;  /* 0x0000000000207947 */ /* 0x000fea0003800000 */
.L_x_1513:
[----:B------:R-:W-:-:S04]  /*8820*/  LOP3.LUT R0, R0, 0x80000000, R23, 0x48, !PT ;  /* 0x8000000000007812 */ /* 0x000fc800078e4817 */
[----:B------:R-:W-:Y:S01]  /*8830*/  LOP3.LUT R0, R0, 0x7f800000, RZ, 0xfc, !PT ;  /* 0x7f80000000007812 */ /* 0x000fe200078efcff */
[----:B------:R-:W-:Y:S06]  /*8840*/  BRA `(.L_x_1518) ;  /* 0x0000000000147947 */ /* 0x000fec0003800000 */
.L_x_1512:
[----:B------:R-:W-:Y:S01]  /*8850*/  LOP3.LUT R0, R0, 0x80000000, R23, 0x48, !PT ;  /* 0x8000000000007812 */ /* 0x000fe200078e4817 */
[----:B------:R-:W-:Y:S06]  /*8860*/  BRA `(.L_x_1518) ;  /* 0x00000000000c7947 */ /* 0x000fec0003800000 */
.L_x_1511:
[----:B------:R-:W0:Y:S01]  /*8870*/  MUFU.RSQ R0, -QNAN ;  /* 0xffc0000000007908 */ /* 0x000e220000001400 */
[----:B------:R-:W-:Y:S05]  /*8880*/  BRA `(.L_x_1518) ;  /* 0x0000000000047947 */ /* 0x000fea0003800000 */
.L_x_1510:
[----:B------:R-:W-:-:S07]  /*8890*/  FADD.FTZ R0, R23, R0 ;  /* 0x0000000017007221 */ /* 0x000fce0000010000 */
.L_x_1518:
[----:B------:R-:W-:Y:S05]  /*88a0*/  BSYNC.RECONVERGENT B1 ;  /* 0x0000000000017941 */ /* 0x000fea0003800200 */
.L_x_1508:
[----:B------:R-:W-:Y:S01]  /*88b0*/  MOV R20, R18 ;  /* 0x0000001200147202 */ /* 0x000fe20000000f00 */
[----:B------:R-:W-:-:S04]  /*88c0*/  IMAD.MOV.U32 R21, RZ, RZ, 0x0 ;  /* 0x00000000ff157424 */ /* 0x000fc800078e00ff */
[----:B0-----:R-:W-:Y:S05]  /*88d0*/  RET.REL.NODEC R20 `(_Z22bc_gpu_update_edge_optILb1ELi1EEvPfPKiS2_S2_iiPiPyS0_S3_S4_S0_S3_S3_S3_S3_S3_S3_S3_mmmmS2_iiii) ;  /* 0xffffff7414c87950 */ /* 0x001fea0003c3ffff */
.L_x_1519:
        /* <DEDUP_REMOVED lines=10> */
.L_x_2609:


//--------------------- .text._Z22bc_gpu_update_edge_optILb0ELi1EEvPfPKiS2_S2_iiPiPyS0_S3_S4_S0_S3_S3_S3_S3_S3_S3_S3_mmmmS2_iiii --------------------------
	.section	.text._Z22bc_gpu_update_edge_optILb0ELi1EEvPfPKiS2_S2_iiPiPyS0_S3_S4_S0_S3_S3_S3_S3_S3_S3_S3_mmmmS2_iiii,"ax",@progbits
	.align	128
        .global         _Z22bc_gpu_update_edge_optILb0ELi1EEvPfPKiS2_S2_iiPiPyS0_S3_S4_S0_S3_S3_S3_S3_S3_S3_S3_mmmmS2_iiii
        .type           _Z22bc_gpu_update_edge_optILb0ELi1EEvPfPKiS2_S2_iiPiPyS0_S3_S4_S0_S3_S3_S3_S3_S3_S3_S3_mmmmS2_iiii,@function
        .size           _Z22bc_gpu_update_edge_optILb0ELi1EEvPfPKiS2_S2_iiPiPyS0_S3_S4_S0_S3_S3_S3_S3_S3_S3_S3_mmmmS2_iiii,(.L_x_2610 - _Z22bc_gpu_update_edge_optILb0ELi1EEvPfPKiS2_S2_iiPiPyS0_S3_S4_S0_S3_S3_S3_S3_S3_S3_S3_mmmmS2_iiii)
        .other          _Z22bc_gpu_update_edge_optILb0ELi1EEvPfPKiS2_S2_iiPiPyS0_S3_S4_S0_S3_S3_S3_S3_S3_S3_S3_mmmmS2_iiii,@"STO_CUDA_ENTRY STV_DEFAULT"
_Z22bc_gpu_update_edge_optILb0ELi1EEvPfPKiS2_S2_iiPiPyS0_S3_S4_S0_S3_S3_S3_S3_S3_S3_S3_mmmmS2_iiii:
.text._Z22bc_gpu_update_edge_optILb0ELi1EEvPfPKiS2_S2_iiPiPyS0_S3_S4_S0_S3_S3_S3_S3_S3_S3_S3_mmmmS2_iiii:
        /* <DEDUP_REMOVED lines=61> */
.L_x_1763:
[----:B------:R-:W-:Y:S01]  /*03d0*/  ISETP.NE.AND P1, PT, R2, RZ, PT ;  /* 0x000000ff0200720c */ /* 0x000fe20003f25270 */
[----:B------:R-:W-:-:S12]  /*03e0*/  BSSY.RECONVERGENT B1, `(.L_x_1521) ;  /* 0x0000013000017945 */ /* 0x000fd80003800200 */
[----:B----4-:R-:W3:Y:S01]  /*03f0*/  @!P1 S2R R5, SR_CgaCtaId ;  /* 0x0000000000059919 */ /* 0x010ee20000008800 */
[----:B------:R-:W-:-:S04]  /*0400*/  @!P1 MOV R0, 0x400 ;  /* 0x0000040000009802 */ /* 0x000fc80000000f00 */
[----:B---3--:R-:W-:-:S05]  /*0410*/  @!P1 LEA R0, R5, R0, 0x18 ;  /* 0x0000000005009211 */ /* 0x008fca00078ec0ff */
[----:B------:R3:W-:Y:S01]  /*0420*/  @!P1 STS [R0+0x4], R3 ;  /* 0x0000040300009388 */ /* 0x0007e20000000800 */
[----:B------:R-:W-:Y:S06]  /*0430*/  BAR.SYNC.DEFER_BLOCKING 0x0 ;  /* 0x0000000000007b1d */ /* 0x000fec0000010000 */
[----:B--2---:R-:W-:Y:S05]  /*0440*/  @P1 BRA `(.L_x_1522) ;  /* 0x0000000000301947 */ /* 0x004fea0003800000 */
[----:B------:R-:W4:Y:S01]  /*0450*/  S2UR UR16, SR_CgaCtaId ;  /* 0x00000000001079c3 */ /* 0x000f220000008800 */
[----:B------:R-:W-:Y:S01]  /*0460*/  UMOV UR15, 0x400 ;  /* 0x00000400000f7882 */ /* 0x000fe20000000000 */
[----:B------:R-:W-:-:S06]  /*0470*/  IMAD.MOV.U32 R13, RZ, RZ, 0x1 ;  /* 0x00000001ff0d7424 */ /* 0x000fcc00078e00ff */
[----:B------:R-:W5:Y:S01]  /*0480*/  LDC.64 R4, c[0x0][0x408] ;  /* 0x00010200ff047b82 */ /* 0x000f620000000a00 */
[----:B----4-:R-:W-:-:S09]  /*0490*/  ULEA UR15, UR16, UR15, 0x18 ;  /* 0x0000000f100f7291 */ /* 0x010fd2000f8ec0ff */
[----:B---3--:R-:W5:Y:S02]  /*04a0*/  LDS R3, [UR15] ;  /* 0x0000000fff037984 */ /* 0x008f640008000800 */
[----:B-----5:R-:W-:-:S06]  /*04b0*/  IMAD.WIDE R4, R3, 0x4, R4 ;  /* 0x0000000403047825 */ /* 0x020fcc00078e0204 */
[----:B-1----:R-:W3:Y:S01]  /*04c0*/  ATOMG.E.EXCH.STRONG.GPU PT, R4, desc[UR28][R4.64], R13 ;  /* 0x8000000d040479a8 */ /* 0x002ee2000c1ef11c */
[----:B------:R-:W-:Y:S01]  /*04d0*/  IMAD.MOV.U32 R0, RZ, RZ, 0x1 ;  /* 0x00000001ff007424 */ /* 0x000fe200078e00ff */
[----:B---3--:R-:W-:-:S13]  /*04e0*/  ISETP.NE.AND P0, PT, R4, RZ, PT ;  /* 0x000000ff0400720c */ /* 0x008fda0003f05270 */
[----:B------:R4:W-:Y:S04]  /*04f0*/  @!P0 STS.U8 [UR15+0x8], R0 ;  /* 0x00000800ff008988 */ /* 0x0009e8000800000f */
[----:B------:R-:W-:Y:S01]  /*0500*/  @P0 STS.U8 [UR15+0x8], RZ ;  /* 0x000008ffff000988 */ /* 0x000fe2000800000f */
.L_x_1522:
[----:B012---:R-:W-:Y:S05]  /*0510*/  BSYNC.RECONVERGENT B1 ;  /* 0x0000000000017941 */ /* 0x007fea0003800200 */
.L_x_1521:
[----:B------:R-:W0:Y:S08]  /*0520*/  S2UR UR16, SR_CgaCtaId ;  /* 0x00000000001079c3 */ /* 0x000e300000008800 */
[----:B------:R-:W-:Y:S06]  /*0530*/  BAR.SYNC.DEFER_BLOCKING 0x0 ;  /* 0x0000000000007b1d */ /* 0x000fec0000010000 */
[----:B------:R-:W-:-:S02]  /*0540*/  UMOV UR15, 0x400 ;  /* 0x00000400000f7882 */ /* 0x000fc40000000000 */
[----:B0-----:R-:W-:-:S06]  /*0550*/  ULEA UR15, UR16, UR15, 0x18 ;  /* 0x0000000f100f7291 */ /* 0x001fcc000f8ec0ff */
[----:B---3--:R-:W-:-:S05]  /*0560*/  MOV R3, UR15 ;  /* 0x0000000f00037c02 */ /* 0x008fca0008000f00 */
[----:B----4-:R-:W0:Y:S02]  /*0570*/  LDS.U8 R0, [R3+0x8] ;  /* 0x0000080003007984 */ /* 0x010e240000000000 */
[----:B0-----:R-:W-:-:S13]  /*0580*/  ISETP.NE.AND P0, PT, R0, RZ, PT ;  /* 0x000000ff0000720c */ /* 0x001fda0003f05270 */
[----:B------:R-:W-:Y:S05]  /*0590*/  @P0 BRA `(.L_x_1523) ;  /* 0x0000000000140947 */ /* 0x000fea0003800000 */
[----:B------:R-:W0:Y:S02]  /*05a0*/  @!P1 LDS R0, [R3] ;  /* 0x0000000003009984 */ /* 0x000e240000000800 */
[----:B0-----:R-:W-:-:S05]  /*05b0*/  @!P1 VIADD R0, R0, 0x1 ;  /* 0x0000000100009836 */ /* 0x001fca0000000000 */
[----:B------:R0:W-:Y:S01]  /*05c0*/  @!P1 STS [R3], R0 ;  /* 0x0000000003009388 */ /* 0x0001e20000000800 */
[----:B------:R-:W-:Y:S06]  /*05d0*/  BAR.SYNC.DEFER_BLOCKING 0x0 ;  /* 0x0000000000007b1d */ /* 0x000fec0000010000 */
[----:B------:R-:W-:Y:S05]  /*05e0*/  BRA `(.L_x_1524) ;  /* 0x0000007800f07947 */ /* 0x000fea0003800000 */
.L_x_1523:
        /* <DEDUP_REMOVED lines=42> */
.L_x_1527:
        /* <DEDUP_REMOVED lines=12> */
.L_x_1528:
[----:B------:R-:W-:Y:S01]  /*0950*/  ISETP.GT.AND P0, PT, R4, R5, PT ;  /* 0x000000050400720c */ /* 0x000fe20003f04270 */
[----:B------:R-:W-:Y:S01]  /*0960*/  IMAD.MOV.U32 R0, RZ, RZ, 0x2 ;  /* 0x00000002ff007424 */ /* 0x000fe200078e00ff */
[----:B0-----:R-:W-:Y:S01]  /*0970*/  MOV R5, R18 ;  /* 0x0000001200057202 */ /* 0x001fe20000000f00 */
[----:B------:R-:W-:-:S03]  /*0980*/  IMAD.MOV.U32 R4, RZ, RZ, R19 ;  /* 0x000000ffff047224 */ /* 0x000fc600078e0013 */
[----:B------:R3:W-:Y:S07]  /*0990*/  STS [R3+0xc], R0 ;  /* 0x00000c0003007388 */ /* 0x0007ee0000000800 */
[----:B------:R3:W-:Y:S04]  /*09a0*/  @P0 STS.64 [R3+0x10], R18 ;  /* 0x0000101203000388 */ /* 0x0007e80000000a00 */
[----:B------:R3:W-:Y:S02]  /*09b0*/  @!P0 STS.64 [R3+0x10], R4 ;  /* 0x0000100403008388 */ /* 0x0007e40000000a00 */
.L_x_1526:
[----:B------:R-:W-:Y:S05]  /*09c0*/  BSYNC.RECONVERGENT B1 ;  /* 0x0000000000017941 */ /* 0x000fea0003800200 */
.L_x_1525:
        /* <DEDUP_REMOVED lines=23> */
[----:B------:R-:W-:-:S07]  /*0b40*/  IMAD.MOV.U32 R0, RZ, RZ, R2 ;  /* 0x000000ffff007224 */ /* 0x000fce00078e0002 */
.L_x_1533:
        /* <DEDUP_REMOVED lines=47> */
.L_x_1532:
[----:B------:R-:W-:Y:S05]  /*0e40*/  BSYNC.RECONVERGENT B1 ;  /* 0x0000000000017941 */ /* 0x000fea0003800200 */
.L_x_1531:
        /* <DEDUP_REMOVED lines=14> */
.L_x_1535:
[----:B------:R-:W-:Y:S05]  /*0f30*/  BSYNC.RECONVERGENT B1 ;  /* 0x0000000000017941 */ /* 0x000fea0003800200 */
.L_x_1534:
[----:B------:R-:W-:Y:S01]  /*0f40*/  BAR.SYNC.DEFER_BLOCKING 0x0 ;  /* 0x0000000000007b1d */ /* 0x000fe20000010000 */
[----:B------:R-:W-:-:S07]  /*0f50*/  IMAD.MOV.U32 R0, RZ, RZ, R2 ;  /* 0x000000ffff007224 */ /* 0x000fce00078e0002 */
.L_x_1626:
        /* <DEDUP_REMOVED lines=17> */
.L_x_1538:
[----:B------:R-:W-:Y:S05]  /*1070*/  BSYNC.RECONVERGENT B1 ;  /* 0x0000000000017941 */ /* 0x000fea0003800200 */
.L_x_1537:
[----:B0-2--5:R-:W-:-:S05]  /*1080*/  IMAD.WIDE R4, R19, 0x4, R4 ;  /* 0x0000000413047825 */ /* 0x025fca00078e0204 */
[----:B------:R-:W2:Y:S04]  /*1090*/  LDG.E.CONSTANT R18, desc[UR28][R4.64] ;  /* 0x0000001c04127981 */ /* 0x000ea8000c1e9900 */
[----:B-1----:R-:W2:Y:S02]  /*10a0*/  LDG.E.CONSTANT R3, desc[UR28][R4.64+0x4] ;  /* 0x0000041c04037981 */ /* 0x002ea4000c1e9900 */
[----:B--2---:R-:W-:-:S13]  /*10b0*/  ISETP.GE.AND P0, PT, R18, R3, PT ;  /* 0x000000031200720c */ /* 0x004fda0003f06270 */
[----:B------:R-:W-:Y:S05]  /*10c0*/  @P0 BRA `(.L_x_1536) ;  /* 0x0000000400300947 */ /* 0x000fea0003800000 */
[----:B------:R0:W1:Y:S02]  /*10d0*/  LDS.64 R4, [R14+0x18] ;  /* 0x000018000e047984 */ /* 0x0000640000000a00 */
.L_x_1547:
        /* <DEDUP_REMOVED lines=44> */
.L_x_1542:
[----:B------:R-:W-:Y:S05]  /*13a0*/  BSYNC.RECONVERGENT B2 ;  /* 0x0000000000027941 */ /* 0x000fea0003800200 */
.L_x_1541:
        /* <DEDUP_REMOVED lines=16> */
.L_x_1546:
[----:B------:R-:W0:Y:S02]  /*14b0*/  LDS.64 R12, [R21] ;  /* 0x00000000150c7984 */ /* 0x000e240000000a00 */
[----:B0-----:R-:W-:-:S04]  /*14c0*/  IADD3 R14, P2, PT, R12, R4, RZ ;  /* 0x000000040c0e7210 */ /* 0x001fc80007f5e0ff */
[----:B------:R-:W-:-:S08]  /*14d0*/  IADD3.X R15, PT, PT, R13, R5, RZ, P2, !PT ;  /* 0x000000050d0f7210 */ /* 0x000fd000017fe4ff */
[----:B------:R-:W0:Y:S02]  /*14e0*/  ATOMS.CAST.SPIN.64 P2, [R21], R12, R14 ;  /* 0x0000000c1500758d */ /* 0x000e24000184040e */
[----:B0-----:R-:W-:Y:S05]  /*14f0*/  @!P2 BRA `(.L_x_1546) ;  /* 0xfffffffc00eca947 */ /* 0x001fea000383ffff */
[----:B------:R-:W-:Y:S05]  /*1500*/  BRA `(.L_x_1544) ;  /* 0x0000000000107947 */ /* 0x000fea0003800000 */
.L_x_1545:
[----:B------:R-:W2:Y:S02]  /*1510*/  LD.E.64 R12, desc[UR28][R24.64] ;  /* 0x0000001c180c7980 */ /* 0x000ea4000c101b00 */
[----:B--2---:R-:W-:-:S05]  /*1520*/  IADD3 R4, P2, PT, R12, R4, RZ ;  /* 0x000000040c047210 */ /* 0x004fca0007f5e0ff */
[----:B------:R-:W-:-:S05]  /*1530*/  IMAD.X R5, R13, 0x1, R5, P2 ;  /* 0x000000010d057824 */ /* 0x000fca00010e0605 */
[----:B------:R0:W-:Y:S03]  /*1540*/  ST.E.64 desc[UR28][R24.64], R4 ;  /* 0x0000000418007985 */ /* 0x0001e6000c101b1c */
.L_x_1544:
[----:B------:R-:W-:Y:S05]  /*1550*/  BSYNC.RECONVERGENT B2 ;  /* 0x0000000000027941 */ /* 0x000fea0003800200 */
.L_x_1543:
[----:B0-----:R0:W1:Y:S02]  /*1560*/  LDS.64 R4, [R20+0x18] ;  /* 0x0000180014047984 */ /* 0x0010640000000a00 */
.L_x_1540:
[----:B------:R-:W-:Y:S05]  /*1570*/  BSYNC.RECONVERGENT B1 ;  /* 0x0000000000017941 */ /* 0x000fea0003800200 */
.L_x_1539:
[----:B------:R-:W-:Y:S05]  /*1580*/  @!P0 BRA `(.L_x_1547) ;  /* 0xfffffff800d48947 */ /* 0x000fea000383ffff */
.L_x_1536:
        /* <DEDUP_REMOVED lines=20> */
.L_x_1555:
        /* <DEDUP_REMOVED lines=17> */
.L_x_1553:
        /* <DEDUP_REMOVED lines=12> */
.L_x_1554:
[----:B------:R-:W-:Y:S05]  /*18a0*/  BSYNC.RECONVERGENT B2 ;  /* 0x0000000000027941 */ /* 0x000fea0003800200 */
.L_x_1552:
[----:B------:R-:W3:Y:S01]  /*18b0*/  LDS R15, [R3+0x3c] ;  /* 0x00003c00030f7984 */ /* 0x000ee20000000800 */
[----:B------:R-:W-:-:S05]  /*18c0*/  VIADD R0, R0, UR32 ;  /* 0x0000002000007c36 */ /* 0x000fca0008000000 */
[----:B---3--:R-:W-:-:S13]  /*18d0*/  ISETP.GE.AND P0, PT, R0, R15, PT ;  /* 0x0000000f0000720c */ /* 0x008fda0003f06270 */
[----:B------:R-:W-:Y:S05]  /*18e0*/  @!P0 BRA `(.L_x_1555) ;  /* 0xfffffffc00788947 */ /* 0x000fea000383ffff */
.L_x_1551:
[----:B------:R-:W-:Y:S05]  /*18f0*/  BSYNC.RECONVERGENT B1 ;  /* 0x0000000000017941 */ /* 0x000fea0003800200 */
.L_x_1550:
        /* <DEDUP_REMOVED lines=22> */
.L_x_1558:
        /* <DEDUP_REMOVED lines=12> */
.L_x_1557:
[----:B------:R-:W-:Y:S05]  /*1b20*/  BSYNC.RECONVERGENT B1 ;  /* 0x0000000000017941 */ /* 0x000fea0003800200 */
.L_x_1556:
[----:B------:R-:W-:Y:S01]  /*1b30*/  BAR.SYNC.DEFER_BLOCKING 0x0 ;  /* 0x0000000000007b1d */ /* 0x000fe20000010000 */
[----:B------:R-:W-:-:S13]  /*1b40*/  ISETP.GE.AND P0, PT, R3, 0xbea, PT ;  /* 0x00000bea0300780c */ /* 0x000fda0003f06270 */
[----:B------:R-:W-:Y:S05]  /*1b50*/  @!P0 BRA `(.L_x_1559) ;  /* 0x0000000c00b88947 */ /* 0x000fea0003800000 */
[----:B------:R-:W-:Y:S01]  /*1b60*/  VIADD R15, R5, 0x2fec ;  /* 0x00002fec050f7836 */ /* 0x000fe20000000000 */
[----:B------:R-:W-:Y:S01]  /*1b70*/  LEA R14, R4, R5, 0x18 ;  /* 0x00000005040e7211 */ /* 0x000fe200078ec0ff */
[----:B-12---:R-:W-:-:S03]  /*1b80*/  IMAD.MOV.U32 R13, RZ, RZ, R2 ;  /* 0x000000ffff0d7224 */ /* 0x006fc600078e0002 */
[----:B------:R-:W-:-:S07]  /*1b90*/  LEA R12, R4, R15, 0x18 ;  /* 0x0000000f040c7211 */ /* 0x000fce00078ec0ff */
.L_x_1560:
        /* <DEDUP_REMOVED lines=10> */
.L_x_1568:
[----:B---34-:R-:W-:-:S04]  /*1c40*/  SHF.R.S32.HI R12, RZ, 0x1, R0 ;  /* 0x00000001ff0c7819 */ /* 0x018fc80000011400 */
[----:B------:R-:W-:-:S13]  /*1c50*/  ISETP.GE.AND P0, PT, R12, 0x1, PT ;  /* 0x000000010c00780c */ /* 0x000fda0003f06270 */
[----:B------:R-:W-:Y:S05]  /*1c60*/  @!P0 BRA `(.L_x_1561) ;  /* 0x00000000008c8947 */ /* 0x000fea0003800000 */
[----:B------:R-:W-:-:S07]  /*1c70*/  MOV R18, R12 ;  /* 0x0000000c00127202 */ /* 0x000fce0000000f00 */
.L_x_1567:
[----:B------:R-:W-:-:S13]  /*1c80*/  ISETP.GE.U32.AND P0, PT, R2, R3, PT ;  /* 0x000000030200720c */ /* 0x000fda0003f06070 */
[----:B---34-:R-:W-:Y:S05]  /*1c90*/  @P0 BRA `(.L_x_1562) ;  /* 0x00000000006c0947 */ /* 0x018fea0003800000 */
[----:B------:R-:W-:-:S07]  /*1ca0*/  IMAD.MOV.U32 R19, RZ, RZ, R2 ;  /* 0x000000ffff137224 */ /* 0x000fce00078e0002 */
.L_x_1566:
        /* <DEDUP_REMOVED lines=15> */
.L_x_1565:
[----:B-12---:R-:W-:-:S04]  /*1da0*/  IMAD.WIDE R14, R15, 0x4, R4 ;  /* 0x000000040f0e7825 */ /* 0x006fc800078e0204 */
[----:B------:R-:W-:Y:S01]  /*1db0*/  IMAD.WIDE.U32 R12, R19, 0x4, R4 ;  /* 0x00000004130c7825 */ /* 0x000fe200078e0004 */
[----:B0-----:R-:W2:Y:S04]  /*1dc0*/  LD.E R20, desc[UR28][R14.64] ;  /* 0x0000001c0e147980 */ /* 0x001ea8000c101900 */
[----:B------:R-:W2:Y:S02]  /*1dd0*/  LD.E R21, desc[UR28][R12.64] ;  /* 0x0000001c0c157980 */ /* 0x000ea4000c101900 */
[----:B--2---:R-:W-:-:S13]  /*1de0*/  ISETP.GE.AND P0, PT, R21, R20, PT ;  /* 0x000000141500720c */ /* 0x004fda0003f06270 */
[----:B------:R3:W-:Y:S04]  /*1df0*/  @!P0 ST.E desc[UR28][R12.64], R20 ;  /* 0x000000140c008985 */ /* 0x0007e8000c10191c */
[----:B------:R3:W-:Y:S02]  /*1e00*/  @!P0 ST.E desc[UR28][R14.64], R21 ;  /* 0x000000150e008985 */ /* 0x0007e4000c10191c */
.L_x_1564:
[----:B------:R-:W-:Y:S05]  /*1e10*/  BSYNC.RECONVERGENT B1 ;  /* 0x0000000000017941 */ /* 0x000fea0003800200 */
.L_x_1563:
[----:B------:R-:W-:-:S05]  /*1e20*/  VIADD R19, R19, UR32 ;  /* 0x0000002013137c36 */ /* 0x000fca0008000000 */
[----:B------:R-:W-:-:S13]  /*1e30*/  ISETP.GE.U32.AND P0, PT, R19, R3, PT ;  /* 0x000000031300720c */ /* 0x000fda0003f06070 */
[----:B------:R-:W-:Y:S05]  /*1e40*/  @!P0 BRA `(.L_x_1566) ;  /* 0xfffffffc00988947 */ /* 0x000fea000383ffff */
.L_x_1562:
[----:B------:R-:W-:Y:S01]  /*1e50*/  ISETP.GT.U32.AND P0, PT, R18, 0x1, PT ;  /* 0x000000011200780c */ /* 0x000fe20003f04070 */
[----:B------:R-:W-:Y:S05]  /*1e60*/  WARPSYNC.ALL ;  /* 0x0000000000007948 */ /* 0x000fea0003800000 */
[----:B------:R-:W-:Y:S01]  /*1e70*/  BAR.SYNC.DEFER_BLOCKING 0x0 ;  /* 0x0000000000007b1d */ /* 0x000fe20000010000 */
[----:B------:R-:W-:-:S06]  /*1e80*/  SHF.R.U32.HI R18, RZ, 0x1, R18 ;  /* 0x00000001ff127819 */ /* 0x000fcc0000011612 */
[----:B------:R-:W-:Y:S05]  /*1e90*/  @P0 BRA `(.L_x_1567) ;  /* 0xfffffffc00780947 */ /* 0x000fea000383ffff */
.L_x_1561:
        /* <DEDUP_REMOVED lines=10> */
.L_x_1572:
        /* <DEDUP_REMOVED lines=15> */
.L_x_1571:
[----:B------:R-:W-:Y:S05]  /*2030*/  BSYNC.RECONVERGENT B1 ;  /* 0x0000000000017941 */ /* 0x000fea0003800200 */
.L_x_1570:
[----:B------:R-:W-:-:S05]  /*2040*/  VIADD R23, R23, UR32 ;  /* 0x0000002017177c36 */ /* 0x000fca0008000000 */
[----:B------:R-:W-:-:S13]  /*2050*/  ISETP.GE.U32.AND P2, PT, R23, R3, PT ;  /* 0x000000031700720c */ /* 0x000fda0003f46070 */
[----:B------:R-:W-:Y:S05]  /*2060*/  @!P2 BRA `(.L_x_1572) ;  /* 0xfffffffc00b4a947 */ /* 0x000fea000383ffff */
.L_x_1569:
        /* <DEDUP_REMOVED lines=10> */
.L_x_1575:
[----:B-12-4-:R-:W-:-:S06]  /*2110*/  IMAD.WIDE.U32 R14, R21, 0x4, R12 ;  /* 0x00000004150e7825 */ /* 0x016fcc00078e000c */
[----:B------:R-:W2:Y:S01]  /*2120*/  LD.E R15, desc[UR28][R14.64] ;  /* 0x0000001c0e0f7980 */ /* 0x000ea2000c101900 */
[----:B---3--:R-:W-:-:S04]  /*2130*/  IMAD.WIDE.U32 R18, R21, 0x4, R4 ;  /* 0x0000000415127825 */ /* 0x008fc800078e0004 */
[----:B------:R-:W-:-:S05]  /*2140*/  VIADD R21, R21, UR32 ;  /* 0x0000002015157c36 */ /* 0x000fca0008000000 */
[----:B------:R-:W-:Y:S01]  /*2150*/  ISETP.GE.U32.AND P2, PT, R21, R3, PT ;  /* 0x000000031500720c */ /* 0x000fe20003f46070 */
[----:B--2---:R4:W-:-:S12]  /*2160*/  ST.E desc[UR28][R18.64], R15 ;  /* 0x0000000f12007985 */ /* 0x0049d8000c10191c */
[----:B------:R-:W-:Y:S05]  /*2170*/  @!P2 BRA `(.L_x_1575) ;  /* 0xfffffffc00e4a947 */ /* 0x000fea000383ffff */
.L_x_1574:
[----:B------:R-:W-:Y:S05]  /*2180*/  BSYNC.RECONVERGENT B1 ;  /* 0x0000000000017941 */ /* 0x000fea0003800200 */
.L_x_1573:
[----:B------:R-:W-:Y:S01]  /*2190*/  BAR.SYNC.DEFER_BLOCKING 0x0 ;  /* 0x0000000000007b1d */ /* 0x000fe20000010000 */
[----:B0-----:R-:W-:Y:S02]  /*21a0*/  HFMA2 R20, -RZ, RZ, 0, 5.9604644775390625e-08 ;  /* 0x00000001ff147431 */ /* 0x001fe400000001ff */
[----:B------:R-:W-:-:S03]  /*21b0*/  IMAD.MOV.U32 R22, RZ, RZ, RZ ;  /* 0x000000ffff167224 */ /* 0x000fc600078e00ff */
[----:B------:R-:W-:-:S05]  /*21c0*/  UMOV UR17, 0x1 ;  /* 0x0000000100117882 */ /* 0x000fca0000000000 */
.L_x_1581:
        /* <DEDUP_REMOVED lines=9> */
.L_x_1580:
        /* <DEDUP_REMOVED lines=16> */
.L_x_1579:
[----:B------:R-:W-:Y:S05]  /*2360*/  BSYNC.RECONVERGENT B2 ;  /* 0x0000000000027941 */ /* 0x000fea0003800200 */
.L_x_1578:
[----:B------:R-:W-:Y:S05]  /*2370*/  @!P4 BRA `(.L_x_1580) ;  /* 0xfffffffc00b8c947 */ /* 0x000fea000383ffff */
.L_x_1577:
[----:B------:R-:W-:Y:S05]  /*2380*/  BSYNC.RECONVERGENT B1 ;  /* 0x0000000000017941 */ /* 0x000fea0003800200 */
.L_x_1576:
[----:B------:R-:W-:-:S06]  /*2390*/  USHF.L.U32 UR17, UR17, 0x1, URZ ;  /* 0x0000000111117899 */ /* 0x000fcc00080006ff */
[----:B------:R-:W-:-:S13]  /*23a0*/  ISETP.LE.AND P2, PT, R3, UR17, PT ;  /* 0x0000001103007c0c */ /* 0x000fda000bf43270 */
[----:B------:R-:W-:Y:S05]  /*23b0*/  @!P2 BRA `(.L_x_1581) ;  /* 0xfffffffc0084a947 */ /* 0x000fea000383ffff */
[----:B------:R-:W-:Y:S05]  /*23c0*/  @P0 BRA `(.L_x_1582) ;  /* 0x0000000000280947 */ /* 0x000fea0003800000 */
[----:B------:R-:W-:Y:S02]  /*23d0*/  IMAD R21, R22, R3, RZ ;  /* 0x0000000316157224 */ /* 0x000fe400078e02ff */
[----:B-1----:R-:W-:-:S07]  /*23e0*/  IMAD.MOV.U32 R0, RZ, RZ, R2 ;  /* 0x000000ffff007224 */ /* 0x002fce00078e0002 */
.L_x_1583:
        /* <DEDUP_REMOVED lines=8> */
.L_x_1582:
        /* <DEDUP_REMOVED lines=13> */
.L_x_1585:
[----:B------:R-:W-:Y:S05]  /*2540*/  BSYNC.RECONVERGENT B1 ;  /* 0x0000000000017941 */ /* 0x000fea0003800200 */
.L_x_1584:
[----:B------:R-:W-:Y:S01]  /*2550*/  BAR.SYNC.DEFER_BLOCKING 0x0 ;  /* 0x0000000000007b1d */ /* 0x000fe20000010000 */
[----:B------:R-:W-:-:S05]  /*2560*/  ISETP.GE.AND P0, PT, R2, R3, PT ;  /* 0x000000030200720c */ /* 0x000fca0003f06270 */
[----:B------:R-:W-:Y:S08]  /*2570*/  BSSY.RECONVERGENT B1, `(.L_x_1586) ;  /* 0x0000024000017945 */ /* 0x000ff00003800200 */
[----:B------:R-:W-:Y:S05]  /*2580*/  @P0 BRA `(.L_x_1587) ;  /* 0x0000000000880947 */ /* 0x000fea0003800000 */
[----:B---3--:R-:W-:-:S07]  /*2590*/  IMAD.MOV.U32 R5, RZ, RZ, R2 ;  /* 0x000000ffff057224 */ /* 0x008fce00078e0002 */
.L_x_1591:
        /* <DEDUP_REMOVED lines=14> */
.L_x_1589:
        /* <DEDUP_REMOVED lines=15> */
.L_x_1590:
[----:B------:R-:W-:Y:S05]  /*2770*/  BSYNC.RECONVERGENT B2 ;  /* 0x0000000000027941 */ /* 0x000fea0003800200 */
.L_x_1588:
[----:B------:R-:W-:-:S05]  /*2780*/  VIADD R5, R5, UR32 ;  /* 0x0000002005057c36 */ /* 0x000fca0008000000 */
[----:B------:R-:W-:-:S13]  /*2790*/  ISETP.GE.AND P0, PT, R5, R3, PT ;  /* 0x000000030500720c */ /* 0x000fda0003f06270 */
[----:B------:R-:W-:Y:S05]  /*27a0*/  @!P0 BRA `(.L_x_1591) ;  /* 0xfffffffc007c8947 */ /* 0x000fea000383ffff */
.L_x_1587:
[----:B------:R-:W-:Y:S05]  /*27b0*/  BSYNC.RECONVERGENT B1 ;  /* 0x0000000000017941 */ /* 0x000fea0003800200 */
.L_x_1586:
        /* <DEDUP_REMOVED lines=11> */
.L_x_1592:
        /* <DEDUP_REMOVED lines=29> */
.L_x_1559:
[----:B------:R-:W-:Y:S01]  /*2a40*/  ISETP.GE.AND P0, PT, R3, 0x2, PT ;  /* 0x000000020300780c */ /* 0x000fe20003f06270 */
[----:B------:R-:W-:-:S12]  /*2a50*/  BSSY.RECONVERGENT B1, `(.L_x_1593) ;  /* 0x0000033000017945 */ /* 0x000fd80003800200 */
[----:B------:R-:W-:Y:S05]  /*2a60*/  @!P0 BRA `(.L_x_1594) ;  /* 0x0000000000c48947 */ /* 0x000fea0003800000 */
[----:B------:R-:W-:-:S07]  /*2a70*/  IMAD.MOV.U32 R0, RZ, RZ, 0x2 ;  /* 0x00000002ff007424 */ /* 0x000fce00078e00ff */
.L_x_1602:
[----:B------:R-:W-:-:S04]  /*2a80*/  SHF.R.S32.HI R4, RZ, 0x1, R0 ;  /* 0x00000001ff047819 */ /* 0x000fc80000011400 */
[----:B------:R-:W-:-:S13]  /*2a90*/  ISETP.GE.AND P2, PT, R4, 0x1, PT ;  /* 0x000000010400780c */ /* 0x000fda0003f46270 */
[----:B-12---:R-:W-:Y:S05]  /*2aa0*/  @!P2 BRA `(.L_x_1595) ;  /* 0x0000000000a8a947 */ /* 0x006fea0003800000 */
.L_x_1601:
[----:B------:R-:W-:-:S13]  /*2ab0*/  ISETP.GE.U32.AND P2, PT, R2, R3, PT ;  /* 0x000000030200720c */ /* 0x000fda0003f46070 */
[----:B-12---:R-:W-:Y:S05]  /*2ac0*/  @P2 BRA `(.L_x_1596) ;  /* 0x00000000008c2947 */ /* 0x006fea0003800000 */
[----:B------:R-:W-:-:S07]  /*2ad0*/  MOV R5, R2 ;  /* 0x0000000200057202 */ /* 0x000fce0000000f00 */
.L_x_1600:
        /* <DEDUP_REMOVED lines=19> */
.L_x_1599:
        /* <DEDUP_REMOVED lines=11> */
.L_x_1598:
[----:B------:R-:W-:Y:S05]  /*2cc0*/  BSYNC.RECONVERGENT B2 ;  /* 0x0000000000027941 */ /* 0x000fea0003800200 */
.L_x_1597:
[----:B------:R-:W-:-:S05]  /*2cd0*/  VIADD R5, R5, UR32 ;  /* 0x0000002005057c36 */ /* 0x000fca0008000000 */
[----:B------:R-:W-:-:S13]  /*2ce0*/  ISETP.GE.U32.AND P2, PT, R5, R3, PT ;  /* 0x000000030500720c */ /* 0x000fda0003f46070 */
[----:B------:R-:W-:Y:S05]  /*2cf0*/  @!P2 BRA `(.L_x_1600) ;  /* 0xfffffffc0078a947 */ /* 0x000fea000383ffff */
.L_x_1596:
[----:B------:R-:W-:Y:S01]  /*2d00*/  ISETP.GT.U32.AND P2, PT, R4, 0x1, PT ;  /* 0x000000010400780c */ /* 0x000fe20003f44070 */
[----:B------:R-:W-:Y:S05]  /*2d10*/  WARPSYNC.ALL ;  /* 0x0000000000007948 */ /* 0x000fea0003800000 */
[----:B------:R-:W-:Y:S01]  /*2d20*/  BAR.SYNC.DEFER_BLOCKING 0x0 ;  /* 0x0000000000007b1d */ /* 0x000fe20000010000 */
[----:B------:R-:W-:-:S06]  /*2d30*/  SHF.R.U32.HI R4, RZ, 0x1, R4 ;  /* 0x00000001ff047819 */ /* 0x000fcc0000011604 */
[----:B------:R-:W-:Y:S05]  /*2d40*/  @P2 BRA `(.L_x_1601) ;  /* 0xfffffffc00582947 */ /* 0x000fea000383ffff */
.L_x_1595:
[----:B------:R-:W-:-:S05]  /*2d50*/  IMAD.SHL.U32 R0, R0, 0x2, RZ ;  /* 0x0000000200007824 */ /* 0x000fca00078e00ff */
[----:B------:R-:W-:-:S13]  /*2d60*/  ISETP.GT.AND P2, PT, R0, R3, PT ;  /* 0x000000030000720c */ /* 0x000fda0003f44270 */
[----:B------:R-:W-:Y:S05]  /*2d70*/  @!P2 BRA `(.L_x_1602) ;  /* 0xfffffffc0040a947 */ /* 0x000fea000383ffff */
.L_x_1594:
[----:B------:R-:W-:Y:S05]  /*2d80*/  BSYNC.RECONVERGENT B1 ;  /* 0x0000000000017941 */ /* 0x000fea0003800200 */
.L_x_1593:
[----:B------:R-:W-:-:S13]  /*2d90*/  ISETP.GE.U32.AND P2, PT, R2, R3, PT ;  /* 0x000000030200720c */ /* 0x000fda0003f46070 */
[----:B------:R-:W-:Y:S05]  /*2da0*/  @P2 BRA `(.L_x_1603) ;  /* 0x00000000006c2947 */ /* 0x000fea0003800000 */
[----:B------:R-:W-:-:S07]  /*2db0*/  MOV R0, R2 ;  /* 0x0000000200007202 */ /* 0x000fce0000000f00 */
.L_x_1606:
        /* <DEDUP_REMOVED lines=22> */
.L_x_1605:
[----:B------:R-:W-:Y:S05]  /*2f20*/  BSYNC.RECONVERGENT B1 ;  /* 0x0000000000017941 */ /* 0x000fea0003800200 */
.L_x_1604:
[----:B------:R-:W-:-:S04]  /*2f30*/  IADD3 R0, PT, PT, R0, UR32, RZ ;  /* 0x0000002000007c10 */ /* 0x000fc8000fffe0ff */
[----:B------:R-:W-:-:S13]  /*2f40*/  ISETP.GE.U32.AND P4, PT, R0, R3, PT ;  /* 0x000000030000720c */ /* 0x000fda0003f86070 */
[----:B------:R-:W-:Y:S05]  /*2f50*/  @!P4 BRA `(.L_x_1606) ;  /* 0xfffffffc0098c947 */ /* 0x000fea000383ffff */
.L_x_1603:
        /* <DEDUP_REMOVED lines=11> */
.L_x_1609:
[C---:B---3--:R-:W-:Y:S02]  /*3010*/  IMAD R4, R0.reuse, 0x4, R15 ;  /* 0x0000000400047824 */ /* 0x048fe400078e020f */
[C---:B------:R-:W-:Y:S01]  /*3020*/  IMAD R13, R0.reuse, 0x4, R5 ;  /* 0x00000004000d7824 */ /* 0x040fe200078e0205 */
[----:B------:R-:W-:-:S03]  /*3030*/  IADD3 R0, PT, PT, R0, UR32, RZ ;  /* 0x0000002000007c10 */ /* 0x000fc6000fffe0ff */
[----:B------:R-:W1:Y:S01]  /*3040*/  LDS R4, [R4] ;  /* 0x0000000004047984 */ /* 0x000e620000000800 */
[----:B------:R-:W-:-:S03]  /*3050*/  ISETP.GE.U32.AND P4, PT, R0, R3, PT ;  /* 0x000000030000720c */ /* 0x000fc60003f86070 */
[----:B-1----:R3:W-:Y:S10]  /*3060*/  STS [R13], R4 ;  /* 0x000000040d007388 */ /* 0x0027f40000000800 */
[----:B------:R-:W-:Y:S05]  /*3070*/  @!P4 BRA `(.L_x_1609) ;  /* 0xfffffffc00e4c947 */ /* 0x000fea000383ffff */
.L_x_1608:
[----:B------:R-:W-:Y:S05]  /*3080*/  BSYNC.RECONVERGENT B1 ;  /* 0x0000000000017941 */ /* 0x000fea0003800200 */
.L_x_1607:
[----:B------:R-:W-:Y:S01]  /*3090*/  BAR.SYNC.DEFER_BLOCKING 0x0 ;  /* 0x0000000000007b1d */ /* 0x000fe20000010000 */
[----:B------:R-:W-:-:S05]  /*30a0*/  IMAD.MOV.U32 R0, RZ, RZ, RZ ;  /* 0x000000ffff007224 */ /* 0x000fca00078e00ff */
[----:B------:R-:W-:Y:S05]  /*30b0*/  @!P0 BRA `(.L_x_1610) ;  /* 0x0000000000988947 */ /* 0x000fea0003800000 */
[----:B-1-3--:R-:W-:Y:S02]  /*30c0*/  HFMA2 R4, -RZ, RZ, 0, 5.9604644775390625e-08 ;  /* 0x00000001ff047431 */ /* 0x00afe400000001ff */
[----:B------:R-:W-:Y:S02]  /*30d0*/  IMAD.MOV.U32 R0, RZ, RZ, RZ ;  /* 0x000000ffff007224 */ /* 0x000fe400078e00ff */
[----:B--2---:R-:W-:-:S07]  /*30e0*/  IMAD.MOV.U32 R12, RZ, RZ, 0x1 ;  /* 0x00000001ff0c7424 */ /* 0x004fce00078e00ff */
.L_x_1614:
        /* <DEDUP_REMOVED lines=13> */
.L_x_1613:
        /* <DEDUP_REMOVED lines=18> */
.L_x_1612:
[----:B------:R-:W-:Y:S05]  /*32e0*/  BSYNC.RECONVERGENT B1 ;  /* 0x0000000000017941 */ /* 0x000fea0003800200 */
.L_x_1611:
[----:B------:R-:W-:-:S05]  /*32f0*/  IMAD.SHL.U32 R4, R4, 0x2, RZ ;  /* 0x0000000204047824 */ /* 0x000fca00078e00ff */
[----:B------:R-:W-:-:S13]  /*3300*/  ISETP.GE.AND P0, PT, R4, R3, PT ;  /* 0x000000030400720c */ /* 0x000fda0003f06270 */
[----:B------:R-:W-:Y:S05]  /*3310*/  @!P0 BRA `(.L_x_1614) ;  /* 0xfffffffc00748947 */ /* 0x000fea000383ffff */
.L_x_1610:
        /* <DEDUP_REMOVED lines=9> */
.L_x_1616:
        /* <DEDUP_REMOVED lines=8> */
.L_x_1615:
        /* <DEDUP_REMOVED lines=14> */
.L_x_1618:
[----:B------:R-:W-:Y:S05]  /*3510*/  BSYNC.RECONVERGENT B1 ;  /* 0x0000000000017941 */ /* 0x000fea0003800200 */
.L_x_1617:
        /* <DEDUP_REMOVED lines=13> */
.L_x_1624:
[----:B------:R-:W-:Y:S01]  /*35f0*/  ISETP.NE.AND P0, PT, R4, RZ, PT ;  /* 0x000000ff0400720c */ /* 0x000fe20003f05270 */
[----:B------:R-:W-:-:S12]  /*3600*/  BSSY.RECONVERGENT B2, `(.L_x_1621) ;  /* 0x0000017000027945 */ /* 0x000fd80003800200 */
[----:B-12---:R-:W-:Y:S05]  /*3610*/  @P0 BRA `(.L_x_1622) ;  /* 0x0000000000100947 */ /* 0x006fea0003800000 */
[----:B------:R-:W-:-:S13]  /*3620*/  ISETP.NE.AND P0, PT, R20, 0x1, PT ;  /* 0x000000011400780c */ /* 0x000fda0003f05270 */
[----:B------:R-:W-:Y:S05]  /*3630*/  @P0 BRA `(.L_x_1623) ;  /* 0x00000000004c0947 */ /* 0x000fea0003800000 */
[----:B0-----:R2:W-:Y:S01]  /*3640*/  STS [R5+-0x4], R0 ;  /* 0xfffffc0005007388 */ /* 0x0015e20000000800 */
[----:B------:R-:W-:Y:S05]  /*3650*/  BRA `(.L_x_1623) ;  /* 0x0000000000447947 */ /* 0x000fea0003800000 */
.L_x_1622:
        /* <DEDUP_REMOVED lines=17> */
.L_x_1623:
[----:B------:R-:W-:Y:S05]  /*3770*/  BSYNC.RECONVERGENT B2 ;  /* 0x0000000000027941 */ /* 0x000fea0003800200 */
.L_x_1621:
[----:B------:R-:W-:-:S04]  /*3780*/  IADD3 R4, PT, PT, R4, UR32, RZ ;  /* 0x0000002004047c10 */ /* 0x000fc8000fffe0ff */
[----:B------:R-:W-:-:S13]  /*3790*/  ISETP.GE.AND P0, PT, R4, R3, PT ;  /* 0x000000030400720c */ /* 0x000fda0003f06270 */
[----:B------:R-:W-:Y:S05]  /*37a0*/  @!P0 BRA `(.L_x_1624) ;  /* 0xfffffffc00908947 */ /* 0x000fea000383ffff */
.L_x_1620:
[----:B------:R-:W-:Y:S05]  /*37b0*/  BSYNC.RECONVERGENT B1 ;  /* 0x0000000000017941 */ /* 0x000fea0003800200 */
.L_x_1619:
        /* <DEDUP_REMOVED lines=17> */
.L_x_1625:
        /* <DEDUP_REMOVED lines=22> */
.L_x_1548:
[----:B------:R-:W-:Y:S05]  /*3a30*/  WARPSYNC.ALL ;  /* 0x0000000000007948 */ /* 0x000fea0003800000 */
[----:B------:R-:W-:Y:S06]  /*3a40*/  BAR.SYNC.DEFER_BLOCKING 0x0 ;  /* 0x0000000000007b1d */ /* 0x000fec0000010000 */
[----:B------:R-:W-:Y:S05]  /*3a50*/  BRA `(.L_x_1626) ;  /* 0xffffffd400407947 */ /* 0x000fea000383ffff */
.L_x_1549:
        /* <DEDUP_REMOVED lines=8> */
.L_x_1628:
        /* <DEDUP_REMOVED lines=14> */
.L_x_1627:
        /* <DEDUP_REMOVED lines=11> */
.L_x_1650:
        /* <DEDUP_REMOVED lines=9> */
.L_x_1649:
        /* <DEDUP_REMOVED lines=24> */
.L_x_1648:
        /* <DEDUP_REMOVED lines=51> */
.L_x_1637:
[----:B-12---:R-:W-:Y:S05]  /*41b0*/  BSYNC.RECONVERGENT B1 ;  /* 0x0000000000017941 */ /* 0x006fea0003800200 */
.L_x_1636:
        /* <DEDUP_REMOVED lines=18> */
[----:B---3--:R-:W-:Y:S05]  /*42e0*/  CALL.REL.NOINC `($__internal_7_$__cuda_sm3x_div_rn_noftz_f32_slowpath) ;  /* 0x0000003c00c87944 */ /* 0x008fea0003c00000 */
.L_x_1639:
[----:B------:R-:W-:Y:S05]  /*42f0*/  BSYNC.RECONVERGENT B6 ;  /* 0x0000000000067941 */ /* 0x000fea0003800200 */
.L_x_1638:
        /* <DEDUP_REMOVED lines=36> */
[----:B------:R-:W-:Y:S05]  /*4540*/  CALL.REL.NOINC `($__internal_7_$__cuda_sm3x_div_rn_noftz_f32_slowpath) ;  /* 0x0000003c00307944 */ /* 0x000fea0003c00000 */
.L_x_1641:
[----:B------:R-:W-:Y:S05]  /*4550*/  BSYNC.RECONVERGENT B6 ;  /* 0x0000000000067941 */ /* 0x000fea0003800200 */
.L_x_1640:
        /* <DEDUP_REMOVED lines=9> */
.L_x_1635:
[----:B-12---:R-:W-:Y:S05]  /*45f0*/  BSYNC.RECONVERGENT B5 ;  /* 0x0000000000057941 */ /* 0x006fea0003800200 */
.L_x_1634:
[----:B---3--:R-:W-:-:S05]  /*4600*/  IMAD.WIDE R26, R4, 0x4, R26 ;  /* 0x00000004041a7825 */ /* 0x008fca00078e021a */
[----:B------:R1:W-:Y:S01]  /*4610*/  ATOM.E.ADD.F32.FTZ.RN.STRONG.GPU P0, RZ, desc[UR28][R26.64], R19 ;  /* 0x800000131aff79a2 */ /* 0x0003e2000c10f31c */
[----:B------:R-:W-:Y:S04]  /*4620*/  BSSY.RECONVERGENT B1, `(.L_x_1642) ;  /* 0x0000015000017945 */ /* 0x000fe80003800200 */
[----:B-1----:R-:W-:Y:S05]  /*4630*/  @P0 BRA `(.L_x_1643) ;  /* 0x00000000004c0947 */ /* 0x002fea0003800000 */
[----:B------:R-:W1:Y:S02]  /*4640*/  QSPC.E.S P0, RZ, [R26] ;  /* 0x000000001aff73aa */ /* 0x000e640000000500 */
[----:B-1----:R-:W-:Y:S05]  /*4650*/  @!P0 BRA `(.L_x_1644) ;  /* 0x0000000000188947 */ /* 0x002fea0003800000 */
[----:B------:R-:W-:-:S07]  /*4660*/  MOV R26, R26 ;  /* 0x0000001a001a7202 */ /* 0x000fce0000000f00 */
.L_x_1645:
[----:B------:R-:W1:Y:S02]  /*4670*/  LDS R20, [R26] ;  /* 0x000000001a147984 */ /* 0x000e640000000800 */
[----:B-1----:R-:W-:-:S05]  /*4680*/  FADD R21, R19, R20 ;  /* 0x0000001413157221 */ /* 0x002fca0000000000 */
[----:B------:R-:W1:Y:S02]  /*4690*/  ATOMS.CAST.SPIN P0, [R26], R20, R21 ;  /* 0x000000141a00758d */ /* 0x000e640001800015 */
[----:B-1----:R-:W-:Y:S05]  /*46a0*/  @!P0 BRA `(.L_x_1645) ;  /* 0xfffffffc00f08947 */ /* 0x002fea000383ffff */
[----:B------:R-:W-:Y:S05]  /*46b0*/  BRA `(.L_x_1643) ;  /* 0x00000000002c7947 */ /* 0x000fea0003800000 */
.L_x_1644:
[----:B------:R-:W1:Y:S02]  /*46c0*/  QSPC.E.D P0, RZ, [R26] ;  /* 0x000000001aff73aa */ /* 0x000e640000000700 */
[----:B-1----:R-:W-:Y:S05]  /*46d0*/  @!P0 BRA `(.L_x_1646) ;  /* 0x0000000000188947 */ /* 0x002fea0003800000 */
.L_x_1647:
[----:B------:R-:W2:Y:S02]  /*46e0*/  LD.E R20, [R26] ;  /* 0x000000001a147980 */ /* 0x000ea40000100900 */
[----:B--2---:R-:W-:-:S06]  /*46f0*/  FADD R21, R19, R20 ;  /* 0x0000001413157221 */ /* 0x004fcc0000000000 */
[----:B------:R-:W2:Y:S02]  /*4700*/  ATOM.E.CAST.SPIN PT, R21, [R26], R20, R21 ;  /* 0x000000141a15738b */ /* 0x000ea400019e0115 */
[----:B--2---:R-:W-:-:S13]  /*4710*/  ISETP.EQ.U32.AND P0, PT, R21, 0x1, PT ;  /* 0x000000011500780c */ /* 0x004fda0003f02070 */
[----:B------:R-:W-:Y:S05]  /*4720*/  @!P0 BRA `(.L_x_1647) ;  /* 0xfffffffc00ec8947 */ /* 0x000fea000383ffff */
[----:B------:R-:W-:Y:S05]  /*4730*/  BRA `(.L_x_1643) ;  /* 0x00000000000c7947 */ /* 0x000fea0003800000 */
.L_x_1646:
[----:B------:R-:W2:Y:S02]  /*4740*/  LD.E R0, desc[UR28][R26.64] ;  /* 0x0000001c1a007980 */ /* 0x000ea4000c101900 */
[----:B--2---:R-:W-:-:S05]  /*4750*/  FADD R19, R19, R0 ;  /* 0x0000000013137221 */ /* 0x004fca0000000000 */
[----:B------:R1:W-:Y:S02]  /*4760*/  ST.E desc[UR28][R26.64], R19 ;  /* 0x000000131a007985 */ /* 0x0003e4000c10191c */
.L_x_1643:
[----:B------:R-:W-:Y:S05]  /*4770*/  BSYNC.RECONVERGENT B1 ;  /* 0x0000000000017941 */ /* 0x000fea0003800200 */
.L_x_1642:
[----:B------:R-:W-:Y:S05]  /*4780*/  @!P2 BRA `(.L_x_1648) ;  /* 0xfffffff400bca947 */ /* 0x000fea000383ffff */
[----:B------:R-:W-:Y:S05]  /*4790*/  BSYNC B4 ;  /* 0x0000000000047941 */ /* 0x000fea0003800000 */
.L_x_1633:
[----:B------:R3:W4:Y:S02]  /*47a0*/  LDS R15, [R3+0x40] ;  /* 0x00004000030f7984 */ /* 0x0007240000000800 */
.L_x_1632:
[----:B-12---:R-:W-:Y:S05]  /*47b0*/  BSYNC B3 ;  /* 0x0000000000037941 */ /* 0x006fea0003800000 */
.L_x_1631:
[----:B------:R-:W-:-:S05]  /*47c0*/  VIADD R14, R14, UR32 ;  /* 0x000000200e0e7c36 */ /* 0x000fca0008000000 */
[----:B----4-:R-:W-:-:S13]  /*47d0*/  ISETP.GE.AND P0, PT, R14, R15, PT ;  /* 0x0000000f0e00720c */ /* 0x010fda0003f06270 */
[----:B------:R-:W-:Y:S05]  /*47e0*/  @!P0 BRA `(.L_x_1649) ;  /* 0xfffffff400448947 */ /* 0x000fea000383ffff */
.L_x_1630:
        /* <DEDUP_REMOVED lines=14> */
.L_x_1629:
[----:B------:R-:W-:Y:S05]  /*48d0*/  @P3 BRA `(.L_x_1651) ;  /* 0x0000000000cc3947 */ /* 0x000fea0003800000 */
[----:B------:R-:W4:Y:S01]  /*48e0*/  LDC.64 R4, c[0x0][0x380] ;  /* 0x0000e000ff047b82 */ /* 0x000f220000000a00 */
[----:B------:R-:W-:-:S07]  /*48f0*/  IMAD.MOV.U32 R13, RZ, RZ, R2 ;  /* 0x000000ffff0d7224 */ /* 0x000fce00078e0002 */
.L_x_1656:
        /* <DEDUP_REMOVED lines=22> */
.L_x_1653:
[----:B-12---:R-:W-:Y:S05]  /*4a60*/  BSYNC.RECONVERGENT B1 ;  /* 0x0000000000017941 */ /* 0x006fea0003800200 */
.L_x_1652:
        /* <DEDUP_REMOVED lines=22> */
.L_x_1655:
[----:B------:R-:W-:Y:S05]  /*4bd0*/  BSYNC.RECONVERGENT B1 ;  /* 0x0000000000017941 */ /* 0x000fea0003800200 */
.L_x_1654:
[----:B------:R-:W-:-:S05]  /*4be0*/  VIADD R13, R13, UR32 ;  /* 0x000000200d0d7c36 */ /* 0x000fca0008000000 */
[----:B------:R-:W-:-:S13]  /*4bf0*/  ISETP.GE.AND P0, PT, R13, UR18, PT ;  /* 0x000000120d007c0c */ /* 0x000fda000bf06270 */
[----:B------:R-:W-:Y:S05]  /*4c00*/  @!P0 BRA `(.L_x_1656) ;  /* 0xfffffffc003c8947 */ /* 0x000fea000383ffff */
.L_x_1651:
[----:B------:R-:W-:Y:S05]  /*4c10*/  WARPSYNC.ALL ;  /* 0x0000000000007948 */ /* 0x000fea0003800000 */
[----:B------:R-:W-:Y:S06]  /*4c20*/  BAR.SYNC.DEFER_BLOCKING 0x0 ;  /* 0x0000000000007b1d */ /* 0x000fec0000010000 */
[----:B------:R-:W-:Y:S05]  /*4c30*/  BRA `(.L_x_1530) ;  /* 0x0000003400407947 */ /* 0x000fea0003800000 */
.L_x_1529:
[----:B------:R-:W1:Y:S01]  /*4c40*/  LDCU UR15, c[0x0][0x3a0] ;  /* 0x00007400ff0f77ac */ /* 0x000e620008000800 */
[----:B------:R-:W-:Y:S01]  /*4c50*/  IMAD.U32 R21, RZ, RZ, UR34 ;  /* 0x00000022ff157e24 */ /* 0x000fe2000f8e00ff */
[----:B0-----:R-:W-:Y:S01]  /*4c60*/  MOV R13, UR9 ;  /* 0x00000009000d7c02 */ /* 0x001fe20008000f00 */
[----:B------:R-:W-:Y:S01]  /*4c70*/  IMAD.U32 R23, RZ, RZ, UR35 ;  /* 0x00000023ff177e24 */ /* 0x000fe2000f8e00ff */
[----:B------:R-:W-:Y:S01]  /*4c80*/  MOV R4, UR4 ;  /* 0x0000000400047c02 */ /* 0x000fe20008000f00 */
        /* <DEDUP_REMOVED lines=18> */
.L_x_1662:
[----:B0-----:R-:W0:Y:S01]  /*4db0*/  LDS R3, [R3+0x10] ;  /* 0x0000100003037984 */ /* 0x001e220000000800 */
[----:B------:R-:W-:Y:S01]  /*4dc0*/  BSSY.RECONVERGENT B2, `(.L_x_1659) ;  /* 0x0000038000027945 */ /* 0x000fe20003800200 */
[----:B0-----:R-:W-:-:S13]  /*4dd0*/  ISETP.NE.AND P0, PT, R0, R3, PT ;  /* 0x000000030000720c */ /* 0x001fda0003f05270 */
[----:B------:R-:W-:Y:S05]  /*4de0*/  @P0 BRA `(.L_x_1660) ;  /* 0x0000000000880947 */ /* 0x000fea0003800000 */
        /* <DEDUP_REMOVED lines=34> */
.L_x_1660:
        /* <DEDUP_REMOVED lines=19> */
.L_x_1661:
[----:B------:R-:W-:Y:S05]  /*5140*/  BSYNC.RECONVERGENT B2 ;  /* 0x0000000000027941 */ /* 0x000fea0003800200 */
.L_x_1659:
[----:B-1----:R-:W1:Y:S01]  /*5150*/  LDS.64 R4, [R3+0xbf38] ;  /* 0x00bf380003047984 */ /* 0x002e620000000a00 */
[----:B------:R-:W2:Y:S01]  /*5160*/  LDCU UR15, c[0x0][0x3a0] ;  /* 0x00007400ff0f77ac */ /* 0x000ea20008000800 */
[----:B-1----:R-:W-:-:S05]  /*5170*/  IMAD.WIDE R4, R0, 0x4, R4 ;  /* 0x0000000400047825 */ /* 0x002fca00078e0204 */
[----:B------:R-:W-:Y:S04]  /*5180*/  ST.E desc[UR28][R4.64], RZ ;  /* 0x000000ff04007985 */ /* 0x000fe8000c10191c */
[----:B------:R-:W1:Y:S02]  /*5190*/  LDS.64 R12, [R3+0xbf60] ;  /* 0x00bf6000030c7984 */ /* 0x000e640000000a00 */
[----:B-1----:R-:W-:-:S05]  /*51a0*/  IMAD.WIDE R12, R0, 0x4, R12 ;  /* 0x00000004000c7825 */ /* 0x002fca00078e020c */
[----:B------:R-:W-:Y:S04]  /*51b0*/  ST.E desc[UR28][R12.64], RZ ;  /* 0x000000ff0c007985 */ /* 0x000fe8000c10191c */
[----:B------:R-:W1:Y:S02]  /*51c0*/  LDS.64 R14, [R3+0xbf58] ;  /* 0x00bf5800030e7984 */ /* 0x000e640000000a00 */
[----:B-1----:R-:W-:-:S04]  /*51d0*/  IMAD.WIDE R14, R0, 0x4, R14 ;  /* 0x00000004000e7825 */ /* 0x002fc800078e020e */
[----:B------:R-:W-:Y:S01]  /*51e0*/  VIADD R0, R0, UR32 ;  /* 0x0000002000007c36 */ /* 0x000fe20008000000 */
[----:B------:R1:W-:Y:S04]  /*51f0*/  ST.E desc[UR28][R14.64], RZ ;  /* 0x000000ff0e007985 */ /* 0x0003e8000c10191c */
[----:B--2---:R-:W-:-:S13]  /*5200*/  ISETP.GE.AND P0, PT, R0, UR15, PT ;  /* 0x0000000f00007c0c */ /* 0x004fda000bf06270 */
[----:B-1----:R-:W-:Y:S05]  /*5210*/  @!P0 BRA `(.L_x_1662) ;  /* 0xfffffff800e48947 */ /* 0x002fea000383ffff */
.L_x_1658:
[----:B------:R-:W-:Y:S05]  /*5220*/  BSYNC.RECONVERGENT B1 ;  /* 0x0000000000017941 */ /* 0x000fea0003800200 */
.L_x_1657:
        /* <DEDUP_REMOVED lines=8> */
.L_x_1664:
[----:B------:R-:W-:Y:S05]  /*52b0*/  BSYNC.RECONVERGENT B1 ;  /* 0x0000000000017941 */ /* 0x000fea0003800200 */
.L_x_1663:
[----:B------:R-:W-:Y:S06]  /*52c0*/  BAR.SYNC.DEFER_BLOCKING 0x0 ;  /* 0x0000000000007b1d */ /* 0x000fec0000010000 */
[----:B------:R-:W2:Y:S02]  /*52d0*/  LDS.U8 R0, [R3+0xbf6c] ;  /* 0x00bf6c0003007984 */ /* 0x000ea40000000000 */
[----:B--2---:R-:W-:-:S13]  /*52e0*/  ISETP.NE.AND P0, PT, R0, RZ, PT ;  /* 0x000000ff0000720c */ /* 0x004fda0003f05270 */
[----:B------:R-:W-:Y:S05]  /*52f0*/  @P0 BRA `(.L_x_1665) ;  /* 0x0000000c00a00947 */ /* 0x000fea0003800000 */
.L_x_1695:
[----:B01----:R-:W0:Y:S01]  /*5300*/  S2R R3, SR_CgaCtaId ;  /* 0x0000000000037919 */ /* 0x003e220000008800 */
        /* <DEDUP_REMOVED lines=8> */
[----:B------:R1:W2:Y:S01]  /*5390*/  LDS.64 R4, [R3+0xbf50] ;  /* 0x00bf500003047984 */ /* 0x0002a20000000a00 */
[----:B0-----:R-:W-:-:S07]  /*53a0*/  IMAD.MOV.U32 R0, RZ, RZ, R2 ;  /* 0x000000ffff007224 */ /* 0x001fce00078e0002 */
.L_x_1689:
[----:B--2---:R-:W-:-:S06]  /*53b0*/  IMAD.WIDE R12, R0, 0x4, R4 ;  /* 0x00000004000c7825 */ /* 0x004fcc00078e0204 */
[----:B------:R-:W2:Y:S01]  /*53c0*/  LD.E R12, desc[UR28][R12.64] ;  /* 0x0000001c0c0c7980 */ /* 0x000ea2000c101900 */
[----:B------:R-:W-:Y:S01]  /*53d0*/  BSSY B1, `(.L_x_1667) ;  /* 0x00000ab000017945 */ /* 0x000fe20003800000 */
[----:B--2---:R-:W-:-:S13]  /*53e0*/  ISETP.NE.AND P0, PT, R12, RZ, PT ;  /* 0x000000ff0c00720c */ /* 0x004fda0003f05270 */
[----:B0-----:R-:W-:Y:S05]  /*53f0*/  @!P0 BRA `(.L_x_1668) ;  /* 0x0000000800a08947 */ /* 0x001fea0003800000 */
[----:B------:R-:W0:Y:S02]  /*5400*/  LDC.64 R4, c[0x0][0x388] ;  /* 0x0000e200ff047b82 */ /* 0x000e240000000a00 */
[----:B0-----:R-:W-:-:S05]  /*5410*/  IMAD.WIDE R4, R0, 0x4, R4 ;  /* 0x0000000400047825 */ /* 0x001fca00078e0204 */
[----:B------:R-:W2:Y:S04]  /*5420*/  LDG.E.CONSTANT R12, desc[UR28][R4.64] ;  /* 0x0000001c040c7981 */ /* 0x000ea8000c1e9900 */
[----:B-1----:R-:W2:Y:S01]  /*5430*/  LDG.E.CONSTANT R3, desc[UR28][R4.64+0x4] ;  /* 0x0000041c04037981 */ /* 0x002ea2000c1e9900 */
[----:B------:R-:W-:Y:S01]  /*5440*/  BSSY B2, `(.L_x_1669) ;  /* 0x0000090000027945 */ /* 0x000fe20003800000 */
[----:B--2---:R-:W-:-:S13]  /*5450*/  ISETP.GE.AND P0, PT, R12, R3, PT ;  /* 0x000000030c00720c */ /* 0x004fda0003f06270 */
[----:B------:R-:W-:Y:S05]  /*5460*/  @P0 BRA `(.L_x_1670) ;  /* 0x0000000800340947 */ /* 0x000fea0003800000 */
[----:B------:R-:W0:Y:S01]  /*5470*/  S2UR UR16, SR_CgaCtaId ;  /* 0x00000000001079c3 */ /* 0x000e220000008800 */
[----:B------:R-:W-:Y:S01]  /*5480*/  UMOV UR15, 0x400 ;  /* 0x00000400000f7882 */ /* 0x000fe20000000000 */
[----:B------:R-:W-:Y:S01]  /*5490*/  IMAD.MOV.U32 R4, RZ, RZ, R12 ;  /* 0x000000ffff047224 */ /* 0x000fe200078e000c */
[----:B0-----:R-:W-:-:S06]  /*54a0*/  ULEA UR15, UR16, UR15, 0x18 ;  /* 0x0000000f100f7291 */ /* 0x001fcc000f8ec0ff */
[----:B------:R-:W-:-:S07]  /*54b0*/  MOV R5, UR15 ;  /* 0x0000000f00057c02 */ /* 0x000fce0008000f00 */
.L_x_1688:
[----:B01----:R-:W0:Y:S01]  /*54c0*/  LDC.64 R18, c[0x0][0x398] ;  /* 0x0000e600ff127b82 */ /* 0x003e220000000a00 */
[----:B--2---:R-:W1:Y:S04]  /*54d0*/  LDS.64 R12, [R5+0x18] ;  /* 0x00001800050c7984 */ /* 0x004e680000000a00 */
[----:B------:R-:W2:Y:S01]  /*54e0*/  LDS.64 R14, [R5+0xbf48] ;  /* 0x00bf4800050e7984 */ /* 0x000ea20000000a00 */
[----:B0-----:R-:W-:-:S06]  /*54f0*/  IMAD.WIDE R18, R4, 0x4, R18 ;  /* 0x0000000404127825 */ /* 0x001fcc00078e0212 */
[----:B------:R-:W3:Y:S01]  /*5500*/  LDG.E.CONSTANT R18, desc[UR28][R18.64] ;  /* 0x0000001c12127981 */ /* 0x000ee2000c1e9900 */
[----:B-1----:R-:W-:-:S04]  /*5510*/  IMAD.WIDE R22, R0, 0x4, R12 ;  /* 0x0000000400167825 */ /* 0x002fc800078e020c */
[--C-:B--2---:R-:W-:Y:S02]  /*5520*/  IMAD.WIDE R20, R0, 0x4, R14.reuse ;  /* 0x0000000400147825 */ /* 0x104fe400078e020e */
        /* <DEDUP_REMOVED lines=29> */
.L_x_1676:
[----:B------:R-:W0:Y:S02]  /*5700*/  LDS.64 R12, [R23] ;  /* 0x00000000170c7984 */ /* 0x000e240000000a00 */
[----:B0-----:R-:W-:-:S05]  /*5710*/  IADD3 R14, P0, PT, R20, R12, RZ ;  /* 0x0000000c140e7210 */ /* 0x001fca0007f1e0ff */
[----:B------:R-:W-:-:S07]  /*5720*/  IMAD.X R15, R21, 0x1, R13, P0 ;  /* 0x00000001150f7824 */ /* 0x000fce00000e060d */
[----:B------:R-:W0:Y:S02]  /*5730*/  ATOMS.CAST.SPIN.64 P0, [R23], R12, R14 ;  /* 0x0000000c1700758d */ /* 0x000e24000180040e */
[----:B0-----:R-:W-:Y:S05]  /*5740*/  @!P0 BRA `(.L_x_1676) ;  /* 0xfffffffc00ec8947 */ /* 0x001fea000383ffff */
[----:B------:R-:W-:Y:S05]  /*5750*/  BRA `(.L_x_1674) ;  /* 0x0000000000107947 */ /* 0x000fea0003800000 */
.L_x_1675:
[----:B------:R-:W2:Y:S02]  /*5760*/  LD.E.64 R14, desc[UR28][R12.64] ;  /* 0x0000001c0c0e7980 */ /* 0x000ea4000c101b00 */
[----:B--2---:R-:W-:-:S05]  /*5770*/  IADD3 R14, P0, PT, R20, R14, RZ ;  /* 0x0000000e140e7210 */ /* 0x004fca0007f1e0ff */
[----:B------:R-:W-:-:S05]  /*5780*/  IMAD.X R15, R21, 0x1, R15, P0 ;  /* 0x00000001150f7824 */ /* 0x000fca00000e060f */
[----:B------:R0:W-:Y:S03]  /*5790*/  ST.E.64 desc[UR28][R12.64], R14 ;  /* 0x0000000e0c007985 */ /* 0x0001e6000c101b1c */
.L_x_1674:
[----:B------:R-:W-:Y:S05]  /*57a0*/  BSYNC.RECONVERGENT B4 ;  /* 0x0000000000047941 */ /* 0x000fea0003800200 */
.L_x_1673:
        /* <DEDUP_REMOVED lines=19> */
.L_x_1678:
[----:B------:R-:W-:Y:S05]  /*58e0*/  BSYNC.RECONVERGENT B4 ;  /* 0x0000000000047941 */ /* 0x000fea0003800200 */
.L_x_1677:
[----:B------:R-:W-:Y:S05]  /*58f0*/  BRA `(.L_x_1679) ;  /* 0x0000000400087947 */ /* 0x000fea0003800000 */
.L_x_1672:
        /* <DEDUP_REMOVED lines=23> */
.L_x_1685:
[----:B------:R-:W1:Y:S02]  /*5a70*/  LDS.64 R12, [R19] ;  /* 0x00000000130c7984 */ /* 0x000e640000000a00 */
[----:B-1----:R-:W-:-:S05]  /*5a80*/  IADD3 R14, P0, PT, R20, R12, RZ ;  /* 0x0000000c140e7210 */ /* 0x002fca0007f1e0ff */
[----:B------:R-:W-:-:S07]  /*5a90*/  IMAD.X R15, R21, 0x1, R13, P0 ;  /* 0x00000001150f7824 */ /* 0x000fce00000e060d */
[----:B------:R-:W1:Y:S02]  /*5aa0*/  ATOMS.CAST.SPIN.64 P0, [R19], R12, R14 ;  /* 0x0000000c1300758d */ /* 0x000e64000180040e */
[----:B-1----:R-:W-:Y:S05]  /*5ab0*/  @!P0 BRA `(.L_x_1685) ;  /* 0xfffffffc00ec8947 */ /* 0x002fea000383ffff */
[----:B------:R-:W-:Y:S05]  /*5ac0*/  BRA `(.L_x_1683) ;  /* 0x0000000000107947 */ /* 0x000fea0003800000 */
.L_x_1684:
[----:B------:R-:W2:Y:S02]  /*5ad0*/  LD.E.64 R12, desc[UR28][R14.64] ;  /* 0x0000001c0e0c7980 */ /* 0x000ea4000c101b00 */
[----:B--2---:R-:W-:-:S04]  /*5ae0*/  IADD3 R12, P0, PT, R20, R12, RZ ;  /* 0x0000000c140c7210 */ /* 0x004fc80007f1e0ff */
[----:B------:R-:W-:-:S05]  /*5af0*/  IADD3.X R13, PT, PT, R21, R13, RZ, P0, !PT ;  /* 0x0000000d150d7210 */ /* 0x000fca00007fe4ff */
[----:B------:R1:W-:Y:S04]  /*5b00*/  ST.E.64 desc[UR28][R14.64], R12 ;  /* 0x0000000c0e007985 */ /* 0x0003e8000c101b1c */
.L_x_1683:
[----:B------:R-:W-:Y:S05]  /*5b10*/  BSYNC.RECONVERGENT B4 ;  /* 0x0000000000047941 */ /* 0x000fea0003800200 */
.L_x_1682:
[----:B-1----:R-:W1:Y:S01]  /*5b20*/  LDS.64 R12, [R5+0xbf58] ;  /* 0x00bf5800050c7984 */ /* 0x002e620000000a00 */
[----:B------:R-:W-:-:S03]  /*5b30*/  IMAD.MOV.U32 R15, RZ, RZ, 0x1 ;  /* 0x00000001ff0f7424 */ /* 0x000fc600078e00ff */
[----:B------:R2:W-:Y:S01]  /*5b40*/  STS.U8 [R5+0xbf6c], RZ ;  /* 0x00bf6cff05007388 */ /* 0x0005e20000000000 */
[----:B-1----:R-:W-:-:S05]  /*5b50*/  IMAD.WIDE R12, R18, 0x4, R12 ;  /* 0x00000004120c7825 */ /* 0x002fca00078e020c */
[----:B------:R2:W-:Y:S01]  /*5b60*/  ST.E desc[UR28][R12.64], R15 ;  /* 0x0000000f0c007985 */ /* 0x0005e2000c10191c */
[----:B------:R-:W-:Y:S05]  /*5b70*/  BRA `(.L_x_1679) ;  /* 0x0000000000687947 */ /* 0x000fea0003800000 */
.L_x_1681:
[----:B------:R2:W3:Y:S02]  /*5b80*/  LDS.64 R12, [R5+0xbf28] ;  /* 0x00bf2800050c7984 */ /* 0x0004e40000000a00 */
.L_x_1680:
        /* <DEDUP_REMOVED lines=15> */
.L_x_1687:
[----:B------:R-:W1:Y:S02]  /*5c80*/  LDS.64 R12, [R19] ;  /* 0x00000000130c7984 */ /* 0x000e640000000a00 */
[----:B-1----:R-:W-:-:S04]  /*5c90*/  IADD3 R14, P0, PT, R20, R12, RZ ;  /* 0x0000000c140e7210 */ /* 0x002fc80007f1e0ff */
[----:B------:R-:W-:-:S08]  /*5ca0*/  IADD3.X R15, PT, PT, R21, R13, RZ, P0, !PT ;  /* 0x0000000d150f7210 */ /* 0x000fd000007fe4ff */
[----:B------:R-:W1:Y:S02]  /*5cb0*/  ATOMS.CAST.SPIN.64 P0, [R19], R12, R14 ;  /* 0x0000000c1300758d */ /* 0x000e64000180040e */
[----:B-1----:R-:W-:Y:S05]  /*5cc0*/  @!P0 BRA `(.L_x_1687) ;  /* 0xfffffffc00ec8947 */ /* 0x002fea000383ffff */
[----:B------:R-:W-:Y:S05]  /*5cd0*/  BRA `(.L_x_1679) ;  /* 0x0000000000107947 */ /* 0x000fea0003800000 */
.L_x_1686:
[----:B------:R-:W3:Y:S02]  /*5ce0*/  LD.E.64 R12, desc[UR28][R18.64] ;  /* 0x0000001c120c7980 */ /* 0x000ee4000c101b00 */
[----:B---3--:R-:W-:-:S05]  /*5cf0*/  IADD3 R12, P0, PT, R20, R12, RZ ;  /* 0x0000000c140c7210 */ /* 0x008fca0007f1e0ff */
[----:B------:R-:W-:-:S05]  /*5d00*/  IMAD.X R13, R21, 0x1, R13, P0 ;  /* 0x00000001150d7824 */ /* 0x000fca00000e060d */
[----:B------:R1:W-:Y:S03]  /*5d10*/  ST.E.64 desc[UR28][R18.64], R12 ;  /* 0x0000000c12007985 */ /* 0x0003e6000c101b1c */
.L_x_1679:
[----:B------:R-:W-:Y:S05]  /*5d20*/  BSYNC.RECONVERGENT B3 ;  /* 0x0000000000037941 */ /* 0x000fea0003800200 */
.L_x_1671:
[----:B------:R-:W-:Y:S05]  /*5d30*/  @!P3 BRA `(.L_x_1688) ;  /* 0xfffffff400e0b947 */ /* 0x000fea000383ffff */
.L_x_1670:
[----:B------:R-:W-:Y:S05]  /*5d40*/  BSYNC B2 ;  /* 0x0000000000027941 */ /* 0x000fea0003800000 */
.L_x_1669:
[----:B------:R-:W3:Y:S01]  /*5d50*/  S2UR UR16, SR_CgaCtaId ;  /* 0x00000000001079c3 */ /* 0x000ee20000008800 */
[----:B------:R-:W-:Y:S02]  /*5d60*/  UMOV UR15, 0x400 ;  /* 0x00000400000f7882 */ /* 0x000fe40000000000 */
[----:B---3--:R-:W-:-:S09]  /*5d70*/  ULEA UR15, UR16, UR15, 0x18 ;  /* 0x0000000f100f7291 */ /* 0x008fd2000f8ec0ff */
[----:B012---:R-:W0:Y:S04]  /*5d80*/  LDS.64 R4, [UR15+0xbf48] ;  /* 0x00bf480fff047984 */ /* 0x007e280008000a00 */
[----:B------:R-:W1:Y:S01]  /*5d90*/  LDS.64 R12, [UR15+0x18] ;  /* 0x0000180fff0c7984 */ /* 0x000e620008000a00 */
        /* <DEDUP_REMOVED lines=13> */
[----:B------:R-:W2:Y:S02]  /*5e70*/  LDS.64 R4, [UR15+0xbf50] ;  /* 0x00bf500fff047984 */ /* 0x000ea40008000a00 */
.L_x_1668:
[----:B------:R-:W-:Y:S05]  /*5e80*/  BSYNC B1 ;  /* 0x0000000000017941 */ /* 0x000fea0003800000 */
.L_x_1667:
[----:B------:R-:W3:Y:S01]  /*5e90*/  LDCU UR15, c[0x0][0x3a0] ;  /* 0x00007400ff0f77ac */ /* 0x000ee20008000800 */
[----:B------:R-:W-:-:S05]  /*5ea0*/  VIADD R0, R0, UR32 ;  /* 0x0000002000007c36 */ /* 0x000fca0008000000 */
[----:B---3--:R-:W-:-:S13]  /*5eb0*/  ISETP.GE.AND P0, PT, R0, UR15, PT ;  /* 0x0000000f00007c0c */ /* 0x008fda000bf06270 */
[----:B------:R-:W-:Y:S05]  /*5ec0*/  @!P0 BRA `(.L_x_1689) ;  /* 0xfffffff400388947 */ /* 0x000fea000383ffff */
.L_x_1666:
[----:B------:R-:W-:Y:S05]  /*5ed0*/  WARPSYNC.ALL ;  /* 0x0000000000007948 */ /* 0x000fea0003800000 */
[----:B------:R-:W-:Y:S06]  /*5ee0*/  BAR.SYNC.DEFER_BLOCKING 0x0 ;  /* 0x0000000000007b1d */ /* 0x000fec0000010000 */
[----:B------:R-:W-:Y:S04]  /*5ef0*/  BSSY.RECONVERGENT B1, `(.L_x_1690) ;  /* 0x000001c000017945 */ /* 0x000fe80003800200 */
[----:B------:R-:W-:Y:S05]  /*5f00*/  @P2 BRA `(.L_x_1691) ;  /* 0x0000000000682947 */ /* 0x000fea0003800000 */
[----:B------:R-:W3:Y:S01]  /*5f10*/  S2UR UR16, SR_CgaCtaId ;  /* 0x00000000001079c3 */ /* 0x000ee20000008800 */
[----:B------:R-:W-:Y:S01]  /*5f20*/  UMOV UR15, 0x400 ;  /* 0x00000400000f7882 */ /* 0x000fe20000000000 */
[----:B01----:R-:W-:Y:S01]  /*5f30*/  IMAD.MOV.U32 R3, RZ, RZ, R2 ;  /* 0x000000ffff037224 */ /* 0x003fe200078e0002 */
[----:B---3--:R-:W-:-:S09]  /*5f40*/  ULEA UR15, UR16, UR15, 0x18 ;  /* 0x0000000f100f7291 */ /* 0x008fd2000f8ec0ff */
[----:B--2---:R-:W0:Y:S03]  /*5f50*/  LDS.64 R4, [UR15+0xbf58] ;  /* 0x00bf580fff047984 */ /* 0x004e260008000a00 */
.L_x_1694:
[----:B01----:R-:W-:-:S06]  /*5f60*/  IMAD.WIDE R12, R3, 0x4, R4 ;  /* 0x00000004030c7825 */ /* 0x003fcc00078e0204 */
        /* <DEDUP_REMOVED lines=15> */
.L_x_1693:
[----:B------:R-:W-:Y:S05]  /*6060*/  BSYNC.RECONVERGENT B2 ;  /* 0x0000000000027941 */ /* 0x000fea0003800200 */
.L_x_1692:
[----:B------:R-:W2:Y:S01]  /*6070*/  LDCU UR15, c[0x0][0x3a0] ;  /* 0x00007400ff0f77ac */ /* 0x000ea20008000800 */
[----:B------:R-:W-:-:S05]  /*6080*/  VIADD R3, R3, UR32 ;  /* 0x0000002003037c36 */ /* 0x000fca0008000000 */
[----:B--2---:R-:W-:-:S13]  /*6090*/  ISETP.GE.AND P0, PT, R3, UR15, PT ;  /* 0x0000000f03007c0c */ /* 0x004fda000bf06270 */
[----:B------:R-:W-:Y:S05]  /*60a0*/  @!P0 BRA `(.L_x_1694) ;  /* 0xfffffffc00ac8947 */ /* 0x000fea000383ffff */
.L_x_1691:
[----:B------:R-:W-:Y:S05]  /*60b0*/  BSYNC.RECONVERGENT B1 ;  /* 0x0000000000017941 */ /* 0x000fea0003800200 */
.L_x_1690:
[----:B------:R-:W3:Y:S08]  /*60c0*/  S2UR UR16, SR_CgaCtaId ;  /* 0x00000000001079c3 */ /* 0x000ef00000008800 */
[----:B------:R-:W-:Y:S06]  /*60d0*/  BAR.SYNC.DEFER_BLOCKING 0x0 ;  /* 0x0000000000007b1d */ /* 0x000fec0000010000 */
[----:B------:R-:W-:-:S02]  /*60e0*/  UMOV UR15, 0x400 ;  /* 0x00000400000f7882 */ /* 0x000fc40000000000 */
[----:B---3--:R-:W-:-:S06]  /*60f0*/  ULEA UR15, UR16, UR15, 0x18 ;  /* 0x0000000f100f7291 */ /* 0x008fcc000f8ec0ff */
[----:B01----:R-:W-:-:S05]  /*6100*/  IMAD.U32 R3, RZ, RZ, UR15 ;  /* 0x0000000fff037e24 */ /* 0x003fca000f8e00ff */
[----:B------:R-:W0:Y:S04]  /*6110*/  LDS R0, [R3+0xbf68] ;  /* 0x00bf680003007984 */ /* 0x000e280000000800 */
[----:B--2---:R-:W1:Y:S01]  /*6120*/  LDS.U8 R4, [R3+0xbf6c] ;  /* 0x00bf6c0003047984 */ /* 0x004e620000000000 */
[----:B0-----:R-:W-:-:S13]  /*6130*/  ISETP.EQ.OR P0, PT, R0, 0x7fffffff, P1 ;  /* 0x7fffffff0000780c */ /* 0x001fda0000f02670 */
[----:B------:R-:W-:-:S05]  /*6140*/  @!P0 IADD3 R0, PT, PT, R0, 0x1, RZ ;  /* 0x0000000100008810 */ /* 0x000fca0007ffe0ff */
[----:B------:R2:W-:Y:S01]  /*6150*/  @!P0 STS [R3+0xbf68], R0 ;  /* 0x00bf680003008388 */ /* 0x0005e20000000800 */
[----:B-1----:R-:W-:-:S13]  /*6160*/  ISETP.NE.AND P0, PT, R4, RZ, PT ;  /* 0x000000ff0400720c */ /* 0x002fda0003f05270 */
[----:B--2---:R-:W-:Y:S05]  /*6170*/  @!P0 BRA `(.L_x_1695) ;  /* 0xfffffff000608947 */ /* 0x004fea000383ffff */
.L_x_1665:
[----:B------:R-:W-:Y:S06]  /*6180*/  BAR.SYNC.DEFER_BLOCKING 0x0 ;  /* 0x0000000000007b1d */ /* 0x000fec0000010000 */
[----:B------:R-:W-:Y:S04]  /*6190*/  BSSY.RECONVERGENT B1, `(.L_x_1696) ;  /* 0x000002d000017945 */ /* 0x000fe80003800200 */
[----:B------:R-:W-:Y:S05]  /*61a0*/  @P2 BRA `(.L_x_1697) ;  /* 0x0000000000ac2947 */ /* 0x000fea0003800000 */
[----:B------:R-:W-:-:S07]  /*61b0*/  IMAD.MOV.U32 R0, RZ, RZ, R2 ;  /* 0x000000ffff007224 */ /* 0x000fce00078e0002 */
.L_x_1703:
[----:B01----:R-:W0:Y:S01]  /*61c0*/  LDS R3, [R3+0x10] ;  /* 0x0000100003037984 */ /* 0x003e220000000800 */
        /* <DEDUP_REMOVED lines=13> */
.L_x_1700:
        /* <DEDUP_REMOVED lines=10> */
.L_x_1701:
[----:B------:R-:W-:Y:S05]  /*6340*/  BSYNC.RELIABLE B3 ;  /* 0x0000000000037941 */ /* 0x000fea0003800100 */
.L_x_1699:
[----:B------:R-:W0:Y:S04]  /*6350*/  LDS.64 R4, [R3+0x20] ;  /* 0x0000200003047984 */ /* 0x000e280000000a00 */
[----:B------:R-:W1:Y:S01]  /*6360*/  LDS.64 R12, [R3+0xbf30] ;  /* 0x00bf3000030c7984 */ /* 0x000e620000000a00 */
[----:B0-----:R-:W-:-:S04]  /*6370*/  IMAD.WIDE R4, R0, 0x8, R4 ;  /* 0x0000000800047825 */ /* 0x001fc800078e0204 */
[----:B-1----:R-:W-:Y:S02]  /*6380*/  IMAD.WIDE R12, R0, 0x8, R12 ;  /* 0x00000008000c7825 */ /* 0x002fe400078e020c */
[----:B------:R-:W2:Y:S04]  /*6390*/  LD.E.64 R4, desc[UR28][R4.64] ;  /* 0x0000001c04047980 */ /* 0x000ea8000c101b00 */
[----:B------:R-:W2:Y:S02]  /*63a0*/  LD.E.64 R14, desc[UR28][R12.64] ;  /* 0x0000001c0c0e7980 */ /* 0x000ea4000c101b00 */
[----:B--2---:R-:W-:-:S05]  /*63b0*/  IADD3 R14, P0, PT, R4, R14, RZ ;  /* 0x0000000e040e7210 */ /* 0x004fca0007f1e0ff */
[----:B------:R-:W-:-:S05]  /*63c0*/  IMAD.X R15, R5, 0x1, R15, P0 ;  /* 0x00000001050f7824 */ /* 0x000fca00000e060f */
[----:B------:R0:W-:Y:S03]  /*63d0*/  ST.E.64 desc[UR28][R12.64], R14 ;  /* 0x0000000e0c007985 */ /* 0x0001e6000c101b1c */
.L_x_1702:
[----:B------:R-:W-:Y:S05]  /*63e0*/  BSYNC.RECONVERGENT B2 ;  /* 0x0000000000027941 */ /* 0x000fea0003800200 */
.L_x_1698:
[----:B------:R-:W1:Y:S01]  /*63f0*/  LDS.64 R4, [R3+0xbf58] ;  /* 0x00bf580003047984 */ /* 0x000e620000000a00 */
[----:B------:R-:W2:Y:S01]  /*6400*/  LDCU UR15, c[0x0][0x3a0] ;  /* 0x00007400ff0f77ac */ /* 0x000ea20008000800 */
[----:B-1----:R-:W-:-:S04]  /*6410*/  IMAD.WIDE R4, R0, 0x4, R4 ;  /* 0x0000000400047825 */ /* 0x002fc800078e0204 */
[----:B------:R-:W-:Y:S01]  /*6420*/  VIADD R0, R0, UR32 ;  /* 0x0000002000007c36 */ /* 0x000fe20008000000 */
[----:B------:R3:W-:Y:S04]  /*6430*/  ST.E desc[UR28][R4.64], RZ ;  /* 0x000000ff04007985 */ /* 0x0007e8000c10191c */
[----:B--2---:R-:W-:-:S13]  /*6440*/  ISETP.GE.AND P0, PT, R0, UR15, PT ;  /* 0x0000000f00007c0c */ /* 0x004fda000bf06270 */
[----:B---3--:R-:W-:Y:S05]  /*6450*/  @!P0 BRA `(.L_x_1703) ;  /* 0xfffffffc00588947 */ /* 0x008fea000383ffff */
.L_x_1697:
[----:B------:R-:W-:Y:S05]  /*6460*/  BSYNC.RECONVERGENT B1 ;  /* 0x0000000000017941 */ /* 0x000fea0003800200 */
.L_x_1696:
[----:B------:R-:W-:Y:S06]  /*6470*/  BAR.SYNC.DEFER_BLOCKING 0x0 ;  /* 0x0000000000007b1d */ /* 0x000fec0000010000 */
[----:B------:R-:W-:Y:S02]  /*6480*/  @!P1 STS.U8 [R3+0xbf6d], RZ ;  /* 0x00bf6dff03009388 */ /* 0x000fe40000000000 */
[----:B------:R-:W-:Y:S06]  /*6490*/  BAR.SYNC.DEFER_BLOCKING 0x0 ;  /* 0x0000000000007b1d */ /* 0x000fec0000010000 */
[----:B------:R-:W2:Y:S02]  /*64a0*/  LDS R0, [R3+0xbf68] ;  /* 0x00bf680003007984 */ /* 0x000ea40000000800 */
[----:B--2---:R-:W-:-:S13]  /*64b0*/  ISETP.GE.AND P0, PT, R0, 0x1, PT ;  /* 0x000000010000780c */ /* 0x004fda0003f06270 */
[----:B------:R-:W-:Y:S05]  /*64c0*/  @!P0 BRA `(.L_x_1704) ;  /* 0x0000001800388947 */ /* 0x000fea0003800000 */
.L_x_1755:
[----:B-1----:R-:W-:Y:S05]  /*64d0*/  @P2 BRA `(.L_x_1705) ;  /* 0x0000000c00e02947 */ /* 0x002fea0003800000 */
[----:B0-----:R-:W-:-:S07]  /*64e0*/  MOV R13, R2 ;  /* 0x00000002000d7202 */ /* 0x001fce0000000f00 */
.L_x_1734:
[----:B01----:R-:W0:Y:S01]  /*64f0*/  S2R R3, SR_CgaCtaId ;  /* 0x0000000000037919 */ /* 0x003e220000008800 */
        /* <DEDUP_REMOVED lines=9> */
[----:B------:R-:W1:Y:S01]  /*6590*/  LDS R3, [R0+0xbf68] ;  /* 0x00bf680000037984 */ /* 0x000e620000000800 */
[----:B0-----:R-:W-:-:S06]  /*65a0*/  IMAD.WIDE R4, R13, 0x4, R4 ;  /* 0x000000040d047825 */ /* 0x001fcc00078e0204 */
[----:B------:R-:W1:Y:S02]  /*65b0*/  LD.E R4, desc[UR28][R4.64] ;  /* 0x0000001c04047980 */ /* 0x000e64000c101900 */
[----:B-1----:R-:W-:-:S13]  /*65c0*/  ISETP.NE.AND P0, PT, R4, R3, PT ;  /* 0x000000030400720c */ /* 0x002fda0003f05270 */
        /* <DEDUP_REMOVED lines=8> */
.L_x_1733:
[----:B0-----:R-:W0:Y:S02]  /*6650*/  LDC.64 R18, c[0x0][0x398] ;  /* 0x0000e600ff127b82 */ /* 0x001e240000000a00 */
[----:B0-----:R-:W-:-:S05]  /*6660*/  IMAD.WIDE R18, R5, 0x4, R18 ;  /* 0x0000000405127825 */ /* 0x001fca00078e0212 */
[----:B------:R-:W2:Y:S01]  /*6670*/  LDG.E.CONSTANT R12, desc[UR28][R18.64] ;  /* 0x0000001c120c7981 */ /* 0x000ea2000c1e9900 */
[----:B------:R-:W-:Y:S01]  /*6680*/  MOV R0, 0x400 ;  /* 0x0000040000007802 */ /* 0x000fe20000000f00 */
[----:B------:R-:W0:Y:S03]  /*6690*/  S2R R3, SR_CgaCtaId ;  /* 0x0000000000037919 */ /* 0x000e260000008800 */
[----:B0-----:R-:W-:-:S05]  /*66a0*/  LEA R0, R3, R0, 0x18 ;  /* 0x0000000003007211 */ /* 0x001fca00078ec0ff */
[----:B------:R-:W2:Y:S04]  /*66b0*/  LDS.64 R20, [R0+0x18] ;  /* 0x0000180000147984 */ /* 0x000ea80000000a00 */
        /* <DEDUP_REMOVED lines=31> */
.L_x_1711:
[----:B------:R-:W-:Y:S05]  /*68b0*/  BSYNC.RECONVERGENT B1 ;  /* 0x0000000000017941 */ /* 0x000fea0003800200 */
.L_x_1710:
        /* <DEDUP_REMOVED lines=18> */
[----:B-1---5:R-:W-:Y:S05]  /*69e0*/  CALL.REL.NOINC `($__internal_7_$__cuda_sm3x_div_rn_noftz_f32_slowpath) ;  /* 0x0000001800087944 */ /* 0x022fea0003c00000 */
[----:B------:R-:W-:-:S07]  /*69f0*/  IMAD.MOV.U32 R4, RZ, RZ, R0 ;  /* 0x000000ffff047224 */ /* 0x000fce00078e0000 */
.L_x_1713:
[----:B------:R-:W-:Y:S05]  /*6a00*/  BSYNC.RECONVERGENT B5 ;  /* 0x0000000000057941 */ /* 0x000fea0003800200 */
.L_x_1712:
        /* <DEDUP_REMOVED lines=35> */
[----:B------:R-:W-:Y:S05]  /*6c40*/  CALL.REL.NOINC `($__internal_7_$__cuda_sm3x_div_rn_noftz_f32_slowpath) ;  /* 0x0000001400707944 */ /* 0x000fea0003c00000 */
.L_x_1717:
[----:B------:R-:W-:Y:S05]  /*6c50*/  BSYNC.RECONVERGENT B6 ;  /* 0x0000000000067941 */ /* 0x000fea0003800200 */
.L_x_1716:
        /* <DEDUP_REMOVED lines=8> */
.L_x_1715:
[----:B------:R-:W-:Y:S05]  /*6ce0*/  BSYNC.RECONVERGENT B5 ;  /* 0x0000000000057941 */ /* 0x000fea0003800200 */
.L_x_1714:
[----:B------:R-:W-:-:S05]  /*6cf0*/  IMAD.WIDE R20, R12, 0x4, R26 ;  /* 0x000000040c147825 */ /* 0x000fca00078e021a */
[----:B------:R0:W-:Y:S01]  /*6d00*/  ATOM.E.ADD.F32.FTZ.RN.STRONG.GPU P0, RZ, desc[UR28][R20.64], R19 ;  /* 0x8000001314ff79a2 */ /* 0x0001e2000c10f31c */
[----:B------:R-:W-:Y:S04]  /*6d10*/  BSSY.RECONVERGENT B1, `(.L_x_1718) ;  /* 0x0000015000017945 */ /* 0x000fe80003800200 */
[----:B0-----:R-:W-:Y:S05]  /*6d20*/  @P0 BRA `(.L_x_1719) ;  /* 0x00000000004c0947 */ /* 0x001fea0003800000 */
[----:B------:R-:W0:Y:S02]  /*6d30*/  QSPC.E.S P0, RZ, [R20] ;  /* 0x0000000014ff73aa */ /* 0x000e240000000500 */
[----:B0-----:R-:W-:Y:S05]  /*6d40*/  @!P0 BRA `(.L_x_1720) ;  /* 0x0000000000188947 */ /* 0x001fea0003800000 */
[----:B------:R-:W-:-:S07]  /*6d50*/  MOV R0, R20 ;  /* 0x0000001400007202 */ /* 0x000fce0000000f00 */
.L_x_1721:
[----:B------:R-:W0:Y:S02]  /*6d60*/  LDS R20, [R0] ;  /* 0x0000000000147984 */ /* 0x000e240000000800 */
[----:B0-----:R-:W-:-:S05]  /*6d70*/  FADD R21, R19, R20 ;  /* 0x0000001413157221 */ /* 0x001fca0000000000 */
[----:B------:R-:W0:Y:S02]  /*6d80*/  ATOMS.CAST.SPIN P0, [R0], R20, R21 ;  /* 0x000000140000758d */ /* 0x000e240001800015 */
[----:B0-----:R-:W-:Y:S05]  /*6d90*/  @!P0 BRA `(.L_x_1721) ;  /* 0xfffffffc00f08947 */ /* 0x001fea000383ffff */
[----:B------:R-:W-:Y:S05]  /*6da0*/  BRA `(.L_x_1719) ;  /* 0x00000000002c7947 */ /* 0x000fea0003800000 */
.L_x_1720:
[----:B------:R-:W0:Y:S02]  /*6db0*/  QSPC.E.D P0, RZ, [R20] ;  /* 0x0000000014ff73aa */ /* 0x000e240000000700 */
[----:B0-----:R-:W-:Y:S05]  /*6dc0*/  @!P0 BRA `(.L_x_1722) ;  /* 0x0000000000188947 */ /* 0x001fea0003800000 */
.L_x_1723:
[----:B------:R-:W2:Y:S02]  /*6dd0*/  LD.E R22, [R20] ;  /* 0x0000000014167980 */ /* 0x000ea40000100900 */
[----:B--2---:R-:W-:-:S06]  /*6de0*/  FADD R23, R19, R22 ;  /* 0x0000001613177221 */ /* 0x004fcc0000000000 */
[----:B------:R-:W2:Y:S02]  /*6df0*/  ATOM.E.CAST.SPIN PT, R23, [R20], R22, R23 ;  /* 0x000000161417738b */ /* 0x000ea400019e0117 */
[----:B--2---:R-:W-:-:S13]  /*6e00*/  ISETP.EQ.U32.AND P0, PT, R23, 0x1, PT ;  /* 0x000000011700780c */ /* 0x004fda0003f02070 */
[----:B------:R-:W-:Y:S05]  /*6e10*/  @!P0 BRA `(.L_x_1723) ;  /* 0xfffffffc00ec8947 */ /* 0x000fea000383ffff */
[----:B------:R-:W-:Y:S05]  /*6e20*/  BRA `(.L_x_1719) ;  /* 0x00000000000c7947 */ /* 0x000fea0003800000 */
.L_x_1722:
[----:B------:R-:W2:Y:S02]  /*6e30*/  LD.E R0, desc[UR28][R20.64] ;  /* 0x0000001c14007980 */ /* 0x000ea4000c101900 */
[----:B--2---:R-:W-:-:S05]  /*6e40*/  FADD R19, R19, R0 ;  /* 0x0000000013137221 */ /* 0x004fca0000000000 */
[----:B------:R0:W-:Y:S02]  /*6e50*/  ST.E desc[UR28][R20.64], R19 ;  /* 0x0000001314007985 */ /* 0x0001e4000c10191c */
.L_x_1719:
[----:B------:R-:W-:Y:S05]  /*6e60*/  BSYNC.RECONVERGENT B1 ;  /* 0x0000000000017941 */ /* 0x000fea0003800200 */
.L_x_1718:
[----:B------:R-:W-:Y:S05]  /*6e70*/  BRA `(.L_x_1724) ;  /* 0x00000004005c7947 */ /* 0x000fea0003800000 */
.L_x_1709:
        /* <DEDUP_REMOVED lines=35> */
.L_x_1726:
[----:B------:R-:W-:Y:S05]  /*70b0*/  BSYNC.RECONVERGENT B1 ;  /* 0x0000000000017941 */ /* 0x000fea0003800200 */
.L_x_1725:
        /* <DEDUP_REMOVED lines=18> */
[----:B-----5:R-:W-:Y:S05]  /*71e0*/  CALL.REL.NOINC `($__internal_7_$__cuda_sm3x_div_rn_noftz_f32_slowpath) ;  /* 0x0000001000087944 */ /* 0x020fea0003c00000 */
.L_x_1728:
[----:B------:R-:W-:Y:S05]  /*71f0*/  BSYNC.RECONVERGENT B5 ;  /* 0x0000000000057941 */ /* 0x000fea0003800200 */
.L_x_1727:
        /* <DEDUP_REMOVED lines=15> */
.L_x_1730:
[----:B------:R-:W0:Y:S02]  /*72f0*/  LDS R18, [R0] ;  /* 0x0000000000127984 */ /* 0x000e240000000800 */
[----:B0-----:R-:W-:-:S05]  /*7300*/  FADD R19, R3, R18 ;  /* 0x0000001203137221 */ /* 0x001fca0000000000 */
[----:B------:R-:W0:Y:S02]  /*7310*/  ATOMS.CAST.SPIN P0, [R0], R18, R19 ;  /* 0x000000120000758d */ /* 0x000e240001800013 */
[----:B0-----:R-:W-:Y:S05]  /*7320*/  @!P0 BRA `(.L_x_1730) ;  /* 0xfffffffc00f08947 */ /* 0x001fea000383ffff */
[----:B------:R-:W-:Y:S05]  /*7330*/  BRA `(.L_x_1724) ;  /* 0x00000000002c7947 */ /* 0x000fea0003800000 */
.L_x_1729:
[----:B------:R-:W0:Y:S02]  /*7340*/  QSPC.E.D P0, RZ, [R18] ;  /* 0x0000000012ff73aa */ /* 0x000e240000000700 */
[----:B0-----:R-:W-:Y:S05]  /*7350*/  @!P0 BRA `(.L_x_1731) ;  /* 0x0000000000188947 */ /* 0x001fea0003800000 */
.L_x_1732:
[----:B------:R-:W2:Y:S02]  /*7360*/  LD.E R20, [R18] ;  /* 0x0000000012147980 */ /* 0x000ea40000100900 */
[----:B--2---:R-:W-:-:S06]  /*7370*/  FADD R21, R3, R20 ;  /* 0x0000001403157221 */ /* 0x004fcc0000000000 */
[----:B------:R-:W2:Y:S02]  /*7380*/  ATOM.E.CAST.SPIN PT, R21, [R18], R20, R21 ;  /* 0x000000141215738b */ /* 0x000ea400019e0115 */
[----:B--2---:R-:W-:-:S13]  /*7390*/  ISETP.EQ.U32.AND P0, PT, R21, 0x1, PT ;  /* 0x000000011500780c */ /* 0x004fda0003f02070 */
[----:B------:R-:W-:Y:S05]  /*73a0*/  @!P0 BRA `(.L_x_1732) ;  /* 0xfffffffc00ec8947 */ /* 0x000fea000383ffff */
[----:B------:R-:W-:Y:S05]  /*73b0*/  BRA `(.L_x_1724) ;  /* 0x00000000000c7947 */ /* 0x000fea0003800000 */
.L_x_1731:
[----:B------:R-:W2:Y:S02]  /*73c0*/  LD.E R0, desc[UR28][R18.64] ;  /* 0x0000001c12007980 */ /* 0x000ea4000c101900 */
[----:B--2---:R-:W-:-:S05]  /*73d0*/  FADD R3, R3, R0 ;  /* 0x0000000003037221 */ /* 0x004fca0000000000 */
[----:B------:R0:W-:Y:S02]  /*73e0*/  ST.E desc[UR28][R18.64], R3 ;  /* 0x0000000312007985 */ /* 0x0001e4000c10191c */
.L_x_1724:
[----:B------:R-:W-:Y:S05]  /*73f0*/  BSYNC.RECONVERGENT B4 ;  /* 0x0000000000047941 */ /* 0x000fea0003800200 */
.L_x_1708:
[----:B------:R-:W-:Y:S05]  /*7400*/  @!P3 BRA `(.L_x_1733) ;  /* 0xfffffff00090b947 */ /* 0x000fea000383ffff */
.L_x_1707:
[----:B------:R-:W-:Y:S05]  /*7410*/  BSYNC B3 ;  /* 0x0000000000037941 */ /* 0x000fea0003800000 */
.L_x_1706:
[----:B------:R-:W1:Y:S01]  /*7420*/  LDCU UR15, c[0x0][0x3a0] ;  /* 0x00007400ff0f77ac */ /* 0x000e620008000800 */
[----:B------:R-:W-:-:S05]  /*7430*/  VIADD R13, R13, UR32 ;  /* 0x000000200d0d7c36 */ /* 0x000fca0008000000 */
[----:B-1----:R-:W-:-:S13]  /*7440*/  ISETP.GE.AND P0, PT, R13, UR15, PT ;  /* 0x0000000f0d007c0c */ /* 0x002fda000bf06270 */
[----:B------:R-:W-:Y:S05]  /*7450*/  @!P0 BRA `(.L_x_1734) ;  /* 0xfffffff000248947 */ /* 0x000fea000383ffff */
.L_x_1705:
        /* <DEDUP_REMOVED lines=12> */
[----:B01----:R-:W0:Y:S01]  /*7520*/  LDS.64 R4, [UR15+0xbf60] ;  /* 0x00bf600fff047984 */ /* 0x003e220008000a00 */
[----:B------:R-:W-:-:S07]  /*7530*/  MOV R3, R2 ;  /* 0x0000000200037202 */ /* 0x000fce0000000f00 */
.L_x_1741:
[----:B01----:R-:W-:-:S05]  /*7540*/  IMAD.WIDE R14, R3, 0x4, R4 ;  /* 0x00000004030e7825 */ /* 0x003fca00078e0204 */
        /* <DEDUP_REMOVED lines=8> */
[----:B------:R-:W1:Y:S01]  /*75d0*/  LDS R19, [UR16+0xbf68] ;  /* 0x00bf6810ff137984 */ /* 0x000e620008000800 */
[----:B0-----:R-:W-:-:S06]  /*75e0*/  IMAD.WIDE R12, R3, 0x4, R12 ;  /* 0x00000004030c7825 */ /* 0x001fcc00078e020c */
[----:B------:R-:W1:Y:S02]  /*75f0*/  LD.E R12, desc[UR28][R12.64] ;  /* 0x0000001c0c0c7980 */ /* 0x000e64000c101900 */
[----:B-1----:R-:W-:-:S13]  /*7600*/  ISETP.NE.AND P0, PT, R12, R19, PT ;  /* 0x000000130c00720c */ /* 0x002fda0003f05270 */
[----:B------:R-:W-:-:S05]  /*7610*/  @!P0 VIADD R19, R0, 0xffffffff ;  /* 0xffffffff00138836 */ /* 0x000fca0000000000 */
[----:B------:R0:W-:Y:S04]  /*7620*/  @!P0 ST.E desc[UR28][R14.64], R19 ;  /* 0x000000130e008985 */ /* 0x0001e8000c10191c */
[----:B------:R-:W1:Y:S02]  /*7630*/  @!P0 LDS.64 R4, [UR16+0xbf60] ;  /* 0x00bf6010ff048984 */ /* 0x000e640008000a00 */
.L_x_1740:
[----:B--2---:R-:W-:Y:S05]  /*7640*/  BSYNC.RECONVERGENT B3 ;  /* 0x0000000000037941 */ /* 0x004fea0003800200 */
.L_x_1739:
[----:B------:R-:W-:-:S05]  /*7650*/  VIADD R3, R3, UR32 ;  /* 0x0000002003037c36 */ /* 0x000fca0008000000 */
[----:B------:R-:W-:-:S13]  /*7660*/  ISETP.GE.AND P0, PT, R3, UR20, PT ;  /* 0x0000001403007c0c */ /* 0x000fda000bf06270 */
[----:B------:R-:W-:Y:S05]  /*7670*/  @!P0 BRA `(.L_x_1741) ;  /* 0xfffffffc00b08947 */ /* 0x000fea000383ffff */
.L_x_1738:
[----:B--2---:R-:W-:Y:S05]  /*7680*/  BSYNC.RECONVERGENT B2 ;  /* 0x0000000000027941 */ /* 0x004fea0003800200 */
.L_x_1737:
        /* <DEDUP_REMOVED lines=12> */
.L_x_1736:
[----:B------:R-:W3:Y:S01]  /*7750*/  LDCU UR20, c[0x0][0x3a0] ;  /* 0x00007400ff1477ac */ /* 0x000ee20008000800 */
[----:B------:R-:W-:Y:S01]  /*7760*/  PLOP3.LUT P0, PT, PT, PT, PT, 0x80, 0x8 ;  /* 0x000000000008781c */ /* 0x000fe20003f0f070 */
[----:B------:R-:W-:-:S12]  /*7770*/  @P2 BRA `(.L_x_1742) ;  /* 0x0000000000582947 */ /* 0x000fd80003800000 */
[----:B01----:R-:W0:Y:S01]  /*7780*/  LDS.64 R4, [UR15+0xbf60] ;  /* 0x00bf600fff047984 */ /* 0x003e220008000a00 */
[----:B------:R-:W-:-:S07]  /*7790*/  IMAD.MOV.U32 R3, RZ, RZ, R2 ;  /* 0x000000ffff037224 */ /* 0x000fce00078e0002 */
.L_x_1745:
[----:B01----:R-:W-:-:S05]  /*77a0*/  IMAD.WIDE R14, R3, 0x4, R4 ;  /* 0x00000004030e7825 */ /* 0x003fca00078e0204 */
        /* <DEDUP_REMOVED lines=15> */
.L_x_1744:
[----:B---3--:R-:W-:Y:S05]  /*78a0*/  BSYNC.RECONVERGENT B2 ;  /* 0x0000000000027941 */ /* 0x008fea0003800200 */
.L_x_1743:
[----:B------:R-:W-:-:S04]  /*78b0*/  IADD3 R3, PT, PT, R3, UR32, RZ ;  /* 0x0000002003037c10 */ /* 0x000fc8000fffe0ff */
[----:B------:R-:W-:-:S13]  /*78c0*/  ISETP.GE.AND P3, PT, R3, UR20, PT ;  /* 0x0000001403007c0c */ /* 0x000fda000bf66270 */
[----:B------:R-:W-:Y:S05]  /*78d0*/  @!P3 BRA `(.L_x_1745) ;  /* 0xfffffffc00b0b947 */ /* 0x000fea000383ffff */
.L_x_1742:
[----:B---3--:R-:W-:Y:S05]  /*78e0*/  BSYNC.RECONVERGENT B1 ;  /* 0x0000000000017941 */ /* 0x008fea0003800200 */
.L_x_1735:
[----:B------:R-:W3:Y:S01]  /*78f0*/  S2UR UR16, SR_CgaCtaId ;  /* 0x00000000001079c3 */ /* 0x000ee20000008800 */
[----:B------:R-:W-:Y:S01]  /*7900*/  UMOV UR15, 0x400 ;  /* 0x00000400000f7882 */ /* 0x000fe20000000000 */
[----:B------:R-:W4:Y:S01]  /*7910*/  LDCU UR22, c[0x0][0x3a0] ;  /* 0x00007400ff1677ac */ /* 0x000f220008000800 */
[----:B---3--:R-:W-:-:S09]  /*7920*/  ULEA UR17, UR16, UR15, 0x18 ;  /* 0x0000000f10117291 */ /* 0x008fd2000f8ec0ff */
[----:B01----:R-:W0:Y:S02]  /*7930*/  LDS R3, [UR17+0xbf68] ;  /* 0x00bf6811ff037984 */ /* 0x003e240008000800 */
[----:B0-----:R-:W-:-:S13]  /*7940*/  ISETP.NE.OR P0, PT, R3, 0x7fffffff, !P0 ;  /* 0x7fffffff0300780c */ /* 0x001fda0004705670 */
[----:B----4-:R-:W-:Y:S05]  /*7950*/  @P0 BRA `(.L_x_1746) ;  /* 0x0000000000900947 */ /* 0x010fea0003800000 */
        /* <DEDUP_REMOVED lines=8> */
[----:B------:R-:W1:Y:S04]  /*79e0*/  LDS.64 R12, [UR17+0x18] ;  /* 0x00001811ff0c7984 */ /* 0x000e680008000a00 */
.L_x_1751:
        /* <DEDUP_REMOVED lines=8> */
[----:B-1----:R-:W-:Y:S01]  /*7a70*/  IMAD.WIDE R14, R3, 0x4, R12 ;  /* 0x00000004030e7825 */ /* 0x002fe200078e020c */
[----:B0-----:R-:W-:-:S09]  /*7a80*/  ULEA UR15, UR21, UR20, 0x18 ;  /* 0x00000014150f7291 */ /* 0x001fd2000f8ec0ff */
[----:B------:R0:W-:Y:S04]  /*7a90*/  STS.U8 [UR15+0xbf6e], R18 ;  /* 0x00bf6e12ff007988 */ /* 0x0001e8000800000f */
[----:B------:R-:W3:Y:S01]  /*7aa0*/  LD.E R14, desc[UR28][R14.64] ;  /* 0x0000001c0e0e7980 */ /* 0x000ee2000c101900 */
[----:B------:R-:W-:Y:S02]  /*7ab0*/  VOTEU.ANY UR15, UPT, PT ;  /* 0x00000000000f7886 */ /* 0x000fe400038e0100 */
[----:B------:R-:W-:Y:S01]  /*7ac0*/  UFLO.U32 UR16, UR15 ;  /* 0x0000000f001072bd */ /* 0x000fe200080e0000 */
[----:B--2---:R-:W1:Y:S01]  /*7ad0*/  S2R R0, SR_LANEID ;  /* 0x0000000000007919 */ /* 0x004e620000000000 */
[----:B------:R-:W-:-:S04]  /*7ae0*/  UIADD3 UR15, UPT, UPT, UR20, 0xbf70, URZ ;  /* 0x0000bf70140f7890 */ /* 0x000fc8000fffe0ff */
[----:B------:R-:W-:Y:S01]  /*7af0*/  ULEA UR15, UR21, UR15, 0x18 ;  /* 0x0000000f150f7291 */ /* 0x000fe2000f8ec0ff */
[----:B-1----:R-:W-:Y:S02]  /*7b00*/  ISETP.EQ.U32.AND P0, PT, R0, UR16, PT ;  /* 0x0000001000007c0c */ /* 0x002fe4000bf02070 */
[----:B---3--:R-:W-:-:S13]  /*7b10*/  CREDUX.MAX.S32 UR23, R14 ;  /* 0x000000000e1772cc */ /* 0x008fda0000000200 */
[----:B------:R-:W-:-:S05]  /*7b20*/  MOV R0, UR23 ;  /* 0x0000001700007c02 */ /* 0x000fca0008000f00 */
[----:B------:R0:W-:Y:S02]  /*7b30*/  @P0 ATOMS.MAX.S32 RZ, [UR15], R0 ;  /* 0x00000000ffff098c */ /* 0x0001e4000900020f */
.L_x_1750:
[----:B------:R-:W-:Y:S05]  /*7b40*/  BSYNC.RECONVERGENT B2 ;  /* 0x0000000000027941 */ /* 0x000fea0003800200 */
.L_x_1749:
[----:B------:R-:W-:-:S05]  /*7b50*/  VIADD R3, R3, UR32 ;  /* 0x0000002003037c36 */ /* 0x000fca0008000000 */
[----:B------:R-:W-:-:S13]  /*7b60*/  ISETP.GE.AND P0, PT, R3, UR22, PT ;  /* 0x0000001603007c0c */ /* 0x000fda000bf06270 */
[----:B------:R-:W-:Y:S05]  /*7b70*/  @!P0 BRA `(.L_x_1751) ;  /* 0xfffffffc009c8947 */ /* 0x000fea000383ffff */
.L_x_1748:
[----:B------:R-:W-:Y:S05]  /*7b80*/  BSYNC.RECONVERGENT B1 ;  /* 0x0000000000017941 */ /* 0x000fea0003800200 */
.L_x_1747:
[----:B------:R-:W-:Y:S05]  /*7b90*/  BRA `(.L_x_1752) ;  /* 0x00000000000c7947 */ /* 0x000fea0003800000 */
.L_x_1746:
[----:B--2---:R-:W-:Y:S01]  /*7ba0*/  IMAD.MOV.U32 R0, RZ, RZ, 0x1 ;  /* 0x00000001ff007424 */ /* 0x004fe200078e00ff */
[----:B------:R0:W-:Y:S04]  /*7bb0*/  STS [UR17+0xbf70], R3 ;  /* 0x00bf7003ff007988 */ /* 0x0001e80008000811 */
[----:B------:R0:W-:Y:S02]  /*7bc0*/  STS.U8 [UR17+0xbf6e], R0 ;  /* 0x00bf6e00ff007988 */ /* 0x0001e40008000011 */
.L_x_1752:
        /* <DEDUP_REMOVED lines=21> */
.L_x_1754:
[----:B------:R-:W-:Y:S05]  /*7d20*/  BSYNC.RECONVERGENT B1 ;  /* 0x0000000000017941 */ /* 0x000fea0003800200 */
.L_x_1753:
        /* <DEDUP_REMOVED lines=8> */
.L_x_1704:
[----:B------:R-:W-:Y:S04]  /*7db0*/  BSSY.RECONVERGENT B1, `(.L_x_1756) ;  /* 0x0000037000017945 */ /* 0x000fe80003800200 */
[----:B------:R-:W-:Y:S05]  /*7dc0*/  @P2 BRA `(.L_x_1757) ;  /* 0x0000000000d42947 */ /* 0x000fea0003800000 */
[----:B01----:R-:W0:Y:S01]  /*7dd0*/  S2R R13, SR_CgaCtaId ;  /* 0x00000000000d7919 */ /* 0x003e220000008800 */
[----:B------:R-:W1:Y:S01]  /*7de0*/  LDC.64 R4, c[0x0][0x380] ;  /* 0x0000e000ff047b82 */ /* 0x000e620000000a00 */
[----:B------:R-:W-:Y:S01]  /*7df0*/  MOV R0, 0x400 ;  /* 0x0000040000007802 */ /* 0x000fe20000000f00 */
[----:B------:R-:W-:-:S03]  /*7e00*/  IMAD.MOV.U32 R15, RZ, RZ, R2 ;  /* 0x000000ffff0f7224 */ /* 0x000fc600078e0002 */
[----:B0-----:R-:W-:-:S07]  /*7e10*/  LEA R0, R13, R0, 0x18 ;  /* 0x000000000d007211 */ /* 0x001fce00078ec0ff */
.L_x_1762:
[----:B0-2---:R-:W0:Y:S02]  /*7e20*/  LDS.64 R12, [R3+0xbf38] ;  /* 0x00bf3800030c7984 */ /* 0x005e240000000a00 */
[----:B0-----:R-:W-:-:S05]  /*7e30*/  IMAD.WIDE R18, R15, 0x4, R12 ;  /* 0x000000040f127825 */ /* 0x001fca00078e020c */
[----:B------:R-:W2:Y:S01]  /*7e40*/  LD.E R12, desc[UR28][R18.64] ;  /* 0x0000001c120c7980 */ /* 0x000ea2000c101900 */
[----:B------:R-:W-:Y:S01]  /*7e50*/  MOV R3, R0 ;  /* 0x0000000000037202 */ /* 0x000fe20000000f00 */
[----:B------:R-:W-:Y:S01]  /*7e60*/  BSSY.RECONVERGENT B2, `(.L_x_1758) ;  /* 0x0000016000027945 */ /* 0x000fe20003800200 */
[----:B--2---:R-:W-:-:S13]  /*7e70*/  FSETP.GEU.AND P0, PT, R12, RZ, PT ;  /* 0x000000ff0c00720b */ /* 0x004fda0003f0e000 */
[----:B------:R-:W-:Y:S04]  /*7e80*/  @!P0 ST.E desc[UR28][R18.64], RZ ;  /* 0x000000ff12008985 */ /* 0x000fe8000c10191c */
[----:B------:R-:W0:Y:S04]  /*7e90*/  LDS R14, [R3+0x4] ;  /* 0x00000400030e7984 */ /* 0x000e280000000800 */
[----:B------:R-:W2:Y:S01]  /*7ea0*/  LDS.64 R12, [R3+0xbf30] ;  /* 0x00bf3000030c7984 */ /* 0x000ea20000000a00 */
[C---:B0-----:R-:W-:Y:S01]  /*7eb0*/  ISETP.NE.AND P0, PT, R15.reuse, R14, PT ;  /* 0x0000000e0f00720c */ /* 0x041fe20003f05270 */
[----:B--2---:R-:W-:-:S12]  /*7ec0*/  IMAD.WIDE R12, R15, 0x8, R12 ;  /* 0x000000080f0c7825 */ /* 0x004fd800078e020c */
[----:B------:R-:W-:Y:S05]  /*7ed0*/  @!P0 BRA `(.L_x_1759) ;  /* 0x0000000000388947 */ /* 0x000fea0003800000 */
[----:B------:R-:W0:Y:S02]  /*7ee0*/  LDS.64 R18, [R3+0xbf28] ;  /* 0x00bf280003127984 */ /* 0x000e240000000a00 */
[----:B0-----:R-:W-:-:S06]  /*7ef0*/  IMAD.WIDE R18, R15, 0x4, R18 ;  /* 0x000000040f127825 */ /* 0x001fcc00078e0212 */
[----:B------:R-:W2:Y:S02]  /*7f00*/  LD.E R18, desc[UR28][R18.64] ;  /* 0x0000001c12127980 */ /* 0x000ea4000c101900 */
[----:B--2---:R-:W-:-:S13]  /*7f10*/  ISETP.NE.AND P0, PT, R18, RZ, PT ;  /* 0x000000ff1200720c */ /* 0x004fda0003f05270 */
[----:B------:R-:W-:Y:S05]  /*7f20*/  @!P0 BRA `(.L_x_1759) ;  /* 0x0000000000248947 */ /* 0x000fea0003800000 */
[----:B------:R-:W0:Y:S04]  /*7f30*/  LDS.64 R18, [R3+0xbf38] ;  /* 0x00bf380003127984 */ /* 0x000e280000000a00 */
[----:B------:R-:W2:Y:S01]  /*7f40*/  LDS.64 R20, [R3+0x28] ;  /* 0x0000280003147984 */ /* 0x000ea20000000a00 */
[----:B0-----:R-:W-:-:S04]  /*7f50*/  IMAD.WIDE R18, R15, 0x4, R18 ;  /* 0x000000040f127825 */ /* 0x001fc800078e0212 */
[C---:B--2---:R-:W-:Y:S02]  /*7f60*/  IMAD.WIDE R20, R15.reuse, 0x4, R20 ;  /* 0x000000040f147825 */ /* 0x044fe400078e0214 */
[----:B------:R-:W2:Y:S04]  /*7f70*/  LD.E R18, desc[UR28][R18.64] ;  /* 0x0000001c12127980 */ /* 0x000ea8000c101900 */
[----:B------:R-:W2:Y:S01]  /*7f80*/  LD.E R21, desc[UR28][R20.64] ;  /* 0x0000001c14157980 */ /* 0x000ea2000c101900 */
[----:B-1----:R-:W-:-:S04]  /*7f90*/  IMAD.WIDE R22, R15, 0x4, R4 ;  /* 0x000000040f167825 */ /* 0x002fc800078e0204 */
[----:B--2---:R-:W-:-:S05]  /*7fa0*/  FADD R25, R18, -R21 ;  /* 0x8000001512197221 */ /* 0x004fca0000000000 */
[----:B------:R0:W-:Y:S02]  /*7fb0*/  REDG.E.ADD.F32.FTZ.RN.STRONG.GPU desc[UR28][R22.64], R25 ;  /* 0x00000019160079a6 */ /* 0x0001e4000c12f31c */
.L_x_1759:
[----:B------:R-:W-:Y:S05]  /*7fc0*/  BSYNC.RECONVERGENT B2 ;  /* 0x0000000000027941 */ /* 0x000fea0003800200 */
.L_x_1758:
[----:B------:R-:W2:Y:S04]  /*7fd0*/  LD.E.64 R12, desc[UR28][R12.64] ;  /* 0x0000001c0c0c7980 */ /* 0x000ea8000c101b00 */
[----:B------:R-:W3:Y:S02]  /*7fe0*/  LDS.64 R18, [R3+0x20] ;  /* 0x0000200003127984 */ /* 0x000ee40000000a00 */
[----:B---3--:R-:W-:-:S05]  /*7ff0*/  IMAD.WIDE R18, R15, 0x8, R18 ;  /* 0x000000080f127825 */ /* 0x008fca00078e0212 */
[----:B--2---:R-:W-:Y:S04]  /*8000*/  ST.E.64 desc[UR28][R18.64], R12 ;  /* 0x0000000c12007985 */ /* 0x004fe8000c101b1c */
[----:B------:R-:W2:Y:S02]  /*8010*/  LDS.64 R20, [R3+0xbf28] ;  /* 0x00bf280003147984 */ /* 0x000ea40000000a00 */
[----:B--2---:R-:W-:-:S06]  /*8020*/  IMAD.WIDE R20, R15, 0x4, R20 ;  /* 0x000000040f147825 */ /* 0x004fcc00078e0214 */
[----:B------:R-:W2:Y:S01]  /*8030*/  LD.E R20, desc[UR28][R20.64] ;  /* 0x0000001c14147980 */ /* 0x000ea2000c101900 */
[----:B------:R-:W-:Y:S01]  /*8040*/  BSSY.RECONVERGENT B2, `(.L_x_1760) ;  /* 0x0000009000027945 */ /* 0x000fe20003800200 */
[----:B--2---:R-:W-:-:S13]  /*8050*/  ISETP.NE.AND P0, PT, R20, RZ, PT ;  /* 0x000000ff1400720c */ /* 0x004fda0003f05270 */
[----:B------:R-:W-:Y:S05]  /*8060*/  @!P0 BRA `(.L_x_1761) ;  /* 0x0000000000188947 */ /* 0x000fea0003800000 */
[----:B------:R-:W2:Y:S04]  /*8070*/  LDS.64 R12, [R3+0xbf38] ;  /* 0x00bf3800030c7984 */ /* 0x000ea80000000a00 */
[----:B------:R-:W3:Y:S01]  /*8080*/  LDS.64 R18, [R3+0x28] ;  /* 0x0000280003127984 */ /* 0x000ee20000000a00 */
[----:B--2---:R-:W-:-:S06]  /*8090*/  IMAD.WIDE R12, R15, 0x4, R12 ;  /* 0x000000040f0c7825 */ /* 0x004fcc00078e020c */
[----:B------:R-:W2:Y:S01]  /*80a0*/  LD.E R13, desc[UR28][R12.64] ;  /* 0x0000001c0c0d7980 */ /* 0x000ea2000c101900 */
[----:B---3--:R-:W-:-:S05]  /*80b0*/  IMAD.WIDE R18, R15, 0x4, R18 ;  /* 0x000000040f127825 */ /* 0x008fca00078e0212 */
[----:B--2---:R2:W-:Y:S02]  /*80c0*/  ST.E desc[UR28][R18.64], R13 ;  /* 0x0000000d12007985 */ /* 0x0045e4000c10191c */
.L_x_1761:
[----:B------:R-:W-:Y:S05]  /*80d0*/  BSYNC.RECONVERGENT B2 ;  /* 0x0000000000027941 */ /* 0x000fea0003800200 */
.L_x_1760:
[----:B------:R-:W3:Y:S01]  /*80e0*/  LDCU UR15, c[0x0][0x3a0] ;  /* 0x00007400ff0f77ac */ /* 0x000ee20008000800 */
[----:B------:R-:W-:-:S05]  /*80f0*/  VIADD R15, R15, UR32 ;  /* 0x000000200f0f7c36 */ /* 0x000fca0008000000 */
[----:B---3--:R-:W-:-:S13]  /*8100*/  ISETP.GE.AND P0, PT, R15, UR15, PT ;  /* 0x0000000f0f007c0c */ /* 0x008fda000bf06270 */
[----:B------:R-:W-:Y:S05]  /*8110*/  @!P0 BRA `(.L_x_1762) ;  /* 0xfffffffc00408947 */ /* 0x000fea000383ffff */
.L_x_1757:
[----:B------:R-:W-:Y:S05]  /*8120*/  BSYNC.RECONVERGENT B1 ;  /* 0x0000000000017941 */ /* 0x000fea0003800200 */
.L_x_1756:
[----:B------:R-:W-:Y:S06]  /*8130*/  BAR.SYNC.DEFER_BLOCKING 0x0 ;  /* 0x0000000000007b1d */ /* 0x000fec0000010000 */
.L_x_1530:
[----:B------:R-:W-:Y:S06]  /*8140*/  BAR.SYNC.DEFER_BLOCKING 0x0 ;  /* 0x0000000000007b1d */ /* 0x000fec0000010000 */
[----:B------:R-:W5:Y:S02]  /*8150*/  @!P1 LDS R0, [R3] ;  /* 0x0000000003009984 */ /* 0x000f640000000800 */
[C---:B-----5:R-:W-:Y:S01]  /*8160*/  @!P1 ISETP.NE.AND P0, PT, R0.reuse, UR36, PT ;  /* 0x0000002400009c0c */ /* 0x060fe2000bf05270 */
[----:B------:R-:W-:-:S05]  /*8170*/  @!P1 VIADD R0, R0, 0x1 ;  /* 0x0000000100009836 */ /* 0x000fca0000000000 */
[----:B------:R-:W-:-:S05]  /*8180*/  @!P1 SEL R0, R0, UR33, P0 ;  /* 0x0000002100009c07 */ /* 0x000fca0008000000 */
[----:B------:R0:W-:Y:S01]  /*8190*/  @!P1 STS [R3], R0 ;  /* 0x0000000003009388 */ /* 0x0001e20000000800 */
[----:B------:R-:W-:Y:S06]  /*81a0*/  BAR.SYNC.DEFER_BLOCKING 0x0 ;  /* 0x0000000000007b1d */ /* 0x000fec0000010000 */
.L_x_1524:
[----:B01-3--:R-:W0:Y:S01]  /*81b0*/  LDS R3, [R3] ;  /* 0x0000000003037984 */ /* 0x00be220000000800 */
[----:B------:R-:W0:Y:S02]  /*81c0*/  LDCU UR15, c[0x0][0x43c] ;  /* 0x00008780ff0f77ac */ /* 0x000e240008000800 */
[----:B0-----:R-:W-:-:S13]  /*81d0*/  ISETP.GE.AND P0, PT, R3, UR15, PT ;  /* 0x0000000f03007c0c */ /* 0x001fda000bf06270 */
[----:B------:R-:W-:Y:S05]  /*81e0*/  @!P0 BRA `(.L_x_1763) ;  /* 0xffffff8000788947 */ /* 0x000fea000383ffff */
[----:B--2---:R-:W-:Y:S05]  /*81f0*/  BSYNC B0 ;  /* 0x0000000000007941 */ /* 0x004fea0003800000 */
.L_x_1520:
[----:B------:R-:W-:Y:S05]  /*8200*/  EXIT ;  /* 0x000000000000794d */ /* 0x000fea0003800000 */
        .weak           $__internal_7_$__cuda_sm3x_div_rn_noftz_f32_slowpath
        .type           $__internal_7_$__cuda_sm3x_div_rn_noftz_f32_slowpath,@function
        .size           $__internal_7_$__cuda_sm3x_div_rn_noftz_f32_slowpath,(.L_x_2610 - $__internal_7_$__cuda_sm3x_div_rn_noftz_f32_slowpath)
$__internal_7_$__cuda_sm3x_div_rn_noftz_f32_slowpath:
        /* <DEDUP_REMOVED lines=34> */
.L_x_1765:
        /* <DEDUP_REMOVED lines=51> */
.L_x_1772:
[----:B------:R-:W-:-:S04]  /*8760*/  LOP3.LUT R0, R0, 0x80000000, RZ, 0xc0, !PT ;  /* 0x8000000000007812 */ /* 0x000fc800078ec0ff */
[----:B------:R-:W-:Y:S01]  /*8770*/  LOP3.LUT R0, R0, 0x7f800000, RZ, 0xfc, !PT ;  /* 0x7f80000000007812 */ /* 0x000fe200078efcff */
[----:B------:R-:W-:Y:S06]  /*8780*/  BRA `(.L_x_1773) ;  /* 0x0000000000047947 */ /* 0x000fec0003800000 */
.L_x_1771:
[----:B------:R-:W-:-:S07]  /*8790*/  IMAD R0, R15, 0x800000, R0 ;  /* 0x008000000f007824 */ /* 0x000fce00078e0200 */
.L_x_1773:
[----:B------:R-:W-:Y:S05]  /*87a0*/  BSYNC.RECONVERGENT B2 ;  /* 0x0000000000027941 */ /* 0x000fea0003800200 */
.L_x_1770:
[----:B------:R-:W-:Y:S05]  /*87b0*/  BRA `(.L_x_1774) ;  /* 0x0000000000207947 */ /* 0x000fea0003800000 */
.L_x_1769:
[----:B------:R-:W-:-:S04]  /*87c0*/  LOP3.LUT R0, R0, 0x80000000, R23, 0x48, !PT ;  /* 0x8000000000007812 */ /* 0x000fc800078e4817 */
[----:B------:R-:W-:Y:S01]  /*87d0*/  LOP3.LUT R0, R0, 0x7f800000, RZ, 0xfc, !PT ;  /* 0x7f80000000007812 */ /* 0x000fe200078efcff */
[----:B------:R-:W-:Y:S06]  /*87e0*/  BRA `(.L_x_1774) ;  /* 0x0000000000147947 */ /* 0x000fec0003800000 */
.L_x_1768:
[----:B------:R-:W-:Y:S01]  /*87f0*/  LOP3.LUT R0, R0, 0x80000000, R23, 0x48, !PT ;  /* 0x8000000000007812 */ /* 0x000fe200078e4817 */
[----:B------:R-:W-:Y:S06]  /*8800*/  BRA `(.L_x_1774) ;  /* 0x00000000000c7947 */ /* 0x000fec0003800000 */
.L_x_1767:
[----:B------:R-:W0:Y:S01]  /*8810*/  MUFU.RSQ R0, -QNAN ;  /* 0xffc0000000007908 */ /* 0x000e220000001400 */
[----:B------:R-:W-:Y:S05]  /*8820*/  BRA `(.L_x_1774) ;  /* 0x0000000000047947 */ /* 0x000fea0003800000 */
.L_x_1766:
[----:B------:R-:W-:-:S07]  /*8830*/  FADD.FTZ R0, R23, R0 ;  /* 0x0000000017007221 */ /* 0x000fce0000010000 */
.L_x_1774:
[----:B------:R-:W-:Y:S05]  /*8840*/  BSYNC.RECONVERGENT B1 ;  /* 0x0000000000017941 */ /* 0x000fea0003800200 */
.L_x_1764:
[----:B------:R-:W-:Y:S01]  /*8850*/  MOV R20, R18 ;  /* 0x0000001200147202 */ /* 0x000fe20000000f00 */
[----:B------:R-:W-:-:S04]  /*8860*/  IMAD.MOV.U32 R21, RZ, RZ, 0x0 ;  /* 0x00000000ff157424 */ /* 0x000fc800078e00ff */
[----:B0-----:R-:W-:Y:S05]  /*8870*/  RET.REL.NODEC R20 `(_Z22bc_gpu_update_edge_optILb0ELi1EEvPfPKiS2_S2_iiPiPyS0_S3_S4_S0_S3_S3_S3_S3_S3_S3_S3_mmmmS2_iiii) ;  /* 0xffffff7414e07950 */ /* 0x001fea0003c3ffff */
.L_x_1775:
        /* <DEDUP_REMOVED lines=16> */
.L_x_2610:


//--------------------- .text._Z22bc_gpu_update_edge_optILb1ELi0EEvPfPKiS2_S2_iiPiPyS0_S3_S4_S0_S3_S3_S3_S3_S3_S3_S3_mmmmS2_iiii --------------------------
	.section	.text._Z22bc_gpu_update_edge_optILb1ELi0EEvPfPKiS2_S2_iiPiPyS0_S3_S4_S0_S3_S3_S3_S3_S3_S3_S3_mmmmS2_iiii,"ax",@progbits
	.align	128
        .global         _Z22bc_gpu_update_edge_optILb1ELi0EEvPfPKiS2_S2_iiPiPyS0_S3_S4_S0_S3_S3_S3_S3_S3_S3_S3_mmmmS2_iiii
        .type           _Z22bc_gpu_update_edge_optILb1ELi0EEvPfPKiS2_S2_iiPiPyS0_S3_S4_S0_S3_S3_S3_S3_S3_S3_S3_mmmmS2_iiii,@function
        .size           _Z22bc_gpu_update_edge_optILb1ELi0EEvPfPKiS2_S2_iiPiPyS0_S3_S4_S0_S3_S3_S3_S3_S3_S3_S3_mmmmS2_iiii,(.L_x_2611 - _Z22bc_gpu_update_edge_optILb1ELi0EEvPfPKiS2_S2_iiPiPyS0_S3_S4_S0_S3_S3_S3_S3_S3_S3_S3_mmmmS2_iiii)
        .other          _Z22bc_gpu_update_edge_optILb1ELi0EEvPfPKiS2_S2_iiPiPyS0_S3_S4_S0_S3_S3_S3_S3_S3_S3_S3_mmmmS2_iiii,@"STO_CUDA_ENTRY STV_DEFAULT"
_Z22bc_gpu_update_edge_optILb1ELi0EEvPfPKiS2_S2_iiPiPyS0_S3_S4_S0_S3_S3_S3_S3_S3_S3_S3_mmmmS2_iiii:
.text._Z22bc_gpu_update_edge_optILb1ELi0EEvPfPKiS2_S2_iiPiPyS0_S3_S4_S0_S3_S3_S3_S3_S3_S3_S3_mmmmS2_iiii:
        /* <DEDUP_REMOVED lines=8> */
[----:B0-----:R-:W-:-:S05]  /*0080*/  @!P0 IADD3 R0, PT, PT, R0, R3, RZ ;  /* 0x0000000300008210 */ /* 0x001fca0007ffe0ff */
        /* <DEDUP_REMOVED lines=25> */
[----:B------:R-:W-:Y:S01]  /*0220*/  MOV R5, UR21 ;  /* 0x0000001500057c02 */ /* 0x000fe20008000f00 */
        /* <DEDUP_REMOVED lines=9> */
[----:B------:R-:W-:Y:S01]  /*02c0*/  MOV R11, UR17 ;  /* 0x00000011000b7c02 */ /* 0x000fe20008000f00 */
        /* <DEDUP_REMOVED lines=10> */
[----:B------:R-:W-:Y:S01]  /*0370*/  MOV R11, UR4 ;  /* 0x00000004000b7c02 */ /* 0x000fe20008000f00 */
[----:B------:R-:W1:Y:S01]  /*0380*/  LDCU.64 UR28, c[0x0][0x358] ;  /* 0x00006b00ff1c77ac */ /* 0x000e620008000a00 */
[----:B------:R-:W2:Y:S01]  /*0390*/  LDCU UR33, c[0x0][0x370] ;  /* 0x00006e00ff2177ac */ /* 0x000ea20008000800 */
[----:B------:R-:W-:Y:S02]  /*03a0*/  UIADD3 UR34, UPT, UPT, UR30, UR9, URZ ;  /* 0x000000091e227290 */ /* 0x000fe4000fffe0ff */
[----:B------:R-:W-:Y:S02]  /*03b0*/  UIADD3 UR35, UPT, UPT, UR30, UR11, URZ ;  /* 0x0000000b1e237290 */ /* 0x000fe4000fffe0ff */
[----:B------:R-:W-:Y:S01]  /*03c0*/  UIADD3 UR7, UPT, UPT, UR30, UR27, URZ ;  /* 0x0000001b1e077290 */ /* 0x000fe2000fffe0ff */
[----:B------:R-:W-:Y:S01]  /*03d0*/  UMOV UR4, UR18 ;  /* 0x0000001200047c82 */ /* 0x000fe20008000000 */
[----:B------:R-:W-:-:S10]  /*03e0*/  UMOV UR6, UR26 ;  /* 0x0000001a00067c82 */ /* 0x000fd40008000000 */
.L_x_1931:
[----:B------:R-:W-:Y:S01]  /*03f0*/  ISETP.NE.AND P2, PT, R2, RZ, PT ;  /* 0x000000ff0200720c */ /* 0x000fe20003f45270 */
[----:B------:R-:W-:-:S12]  /*0400*/  BSSY.RECONVERGENT B1, `(.L_x_1777) ;  /* 0x0000009000017945 */ /* 0x000fd80003800200 */
[----:B-12---:R-:W-:Y:S05]  /*0410*/  @P2 BRA `(.L_x_1778) ;  /* 0x00000000001c2947 */ /* 0x006fea0003800000 */
[----:B------:R-:W3:Y:S02]  /*0420*/  LDC.64 R8, c[0x0][0x430] ;  /* 0x00010c00ff087b82 */ /* 0x000ee40000000a00 */
[----:B---3--:R-:W-:-:S06]  /*0430*/  IMAD.WIDE R8, R3, 0x4, R8 ;  /* 0x0000000403087825 */ /* 0x008fcc00078e0208 */
[----:B-1----:R-:W3:Y:S01]  /*0440*/  LDG.E.CONSTANT R8, desc[UR28][R8.64] ;  /* 0x0000001c08087981 */ /* 0x002ee2000c1e9900 */
[----:B------:R-:W1:Y:S01]  /*0450*/  S2UR UR17, SR_CgaCtaId ;  /* 0x00000000001179c3 */ /* 0x000e620000008800 */
[----:B------:R-:W-:Y:S02]  /*0460*/  UMOV UR16, 0x400 ;  /* 0x0000040000107882 */ /* 0x000fe40000000000 */
[----:B-1----:R-:W-:-:S09]  /*0470*/  ULEA UR16, UR17, UR16, 0x18 ;  /* 0x0000001011107291 */ /* 0x002fd2000f8ec0ff */
[----:B---3--:R3:W-:Y:S03]  /*0480*/  STS [UR16+0x4], R8 ;  /* 0x00000408ff007988 */ /* 0x0087e60008000810 */
.L_x_1778:
[----:B012---:R-:W-:Y:S05]  /*0490*/  BSYNC.RECONVERGENT B1 ;  /* 0x0000000000017941 */ /* 0x007fea0003800200 */
.L_x_1777:
        /* <DEDUP_REMOVED lines=11> */
[----:B------:R-:W-:Y:S01]  /*0550*/  HFMA2 R0, -RZ, RZ, 0, 5.9604644775390625e-08 ;  /* 0x00000001ff007431 */ /* 0x000fe200000001ff */
[----:B--2---:R-:W-:-:S13]  /*0560*/  ISETP.NE.AND P0, PT, R8, RZ, PT ;  /* 0x000000ff0800720c */ /* 0x004fda0003f05270 */
[----:B------:R0:W-:Y:S04]  /*0570*/  @!P0 STS.U8 [UR16+0x8], R0 ;  /* 0x00000800ff008988 */ /* 0x0001e80008000010 */
[----:B------:R-:W-:Y:S01]  /*0580*/  @P0 STS.U8 [UR16+0x8], RZ ;  /* 0x000008ffff000988 */ /* 0x000fe20008000010 */
.L_x_1780:
[----:B------:R-:W-:Y:S05]  /*0590*/  BSYNC.RECONVERGENT B1 ;  /* 0x0000000000017941 */ /* 0x000fea0003800200 */
.L_x_1779:
        /* <DEDUP_REMOVED lines=13> */
.L_x_1781:
        /* <DEDUP_REMOVED lines=21> */
[----:B-----5:R-:W-:-:S03]  /*07c0*/  IMAD.WIDE.U32 R14, R21, UR16, R14 ;  /* 0x00000010150e7c25 */ /* 0x020fc6000f8e000e */
[----:B------:R-:W-:Y:S01]  /*07d0*/  IADD3 R21, PT, PT, R23, R29, RZ ;  /* 0x0000001d17157210 */ /* 0x000fe20007ffe0ff */
[----:B------:R-:W-:Y:S01]  /*07e0*/  IMAD.IADD R15, R0, 0x1, R15 ;  /* 0x00000001000f7824 */ /* 0x000fe200078e020f */
[----:B0-----:R-:W-:-:S03]  /*07f0*/  MOV R12, R22 ;  /* 0x00000016000c7202 */ /* 0x001fc60000000f00 */
        /* <DEDUP_REMOVED lines=10> */
[----:B------:R-:W-:Y:S02]  /*08a0*/  HFMA2 R0, -RZ, RZ, 0, 1.1920928955078125e-07 ;  /* 0x00000002ff007431 */ /* 0x000fe400000001ff */
[----:B0-----:R-:W-:Y:S01]  /*08b0*/  IMAD.MOV.U32 R8, RZ, RZ, R19 ;  /* 0x000000ffff087224 */ /* 0x001fe200078e0013 */
[----:B------:R-:W-:Y:S02]  /*08c0*/  MOV R9, R18 ;  /* 0x0000001200097202 */ /* 0x000fe40000000f00 */
[----:B------:R4:W-:Y:S07]  /*08d0*/  STS [R3+0xc], R0 ;  /* 0x00000c0003007388 */ /* 0x0009ee0000000800 */
[----:B------:R4:W-:Y:S04]  /*08e0*/  @P0 STS.64 [R3+0x10], R18 ;  /* 0x0000101203000388 */ /* 0x0009e80000000a00 */
[----:B------:R4:W-:Y:S01]  /*08f0*/  @!P0 STS.64 [R3+0x10], R8 ;  /* 0x0000100803008388 */ /* 0x0009e20000000a00 */
[----:B------:R-:W-:Y:S05]  /*0900*/  BRA `(.L_x_1784) ;  /* 0x00000000004c7947 */ /* 0x000fea0003800000 */
.L_x_1785:
[----:B------:R-:W-:-:S05]  /*0910*/  IMAD.IADD R0, R8, 0x1, -R9 ;  /* 0x0000000108007824 */ /* 0x000fca00078e0a09 */
[----:B------:R-:W-:-:S04]  /*0920*/  IABS R0, R0 ;  /* 0x0000000000007213 */ /* 0x000fc80000000000 */
        /* <DEDUP_REMOVED lines=10> */
.L_x_1786:
[----:B------:R-:W-:Y:S01]  /*09d0*/  ISETP.GT.AND P0, PT, R8, R9, PT ;  /* 0x000000090800720c */ /* 0x000fe20003f04270 */
[----:B------:R-:W-:Y:S01]  /*09e0*/  IMAD.MOV.U32 R0, RZ, RZ, 0x2 ;  /* 0x00000002ff007424 */ /* 0x000fe200078e00ff */
[----:B0-----:R-:W-:Y:S01]  /*09f0*/  MOV R8, R19 ;  /* 0x0000001300087202 */ /* 0x001fe20000000f00 */
[----:B------:R-:W-:-:S03]  /*0a00*/  IMAD.MOV.U32 R9, RZ, RZ, R18 ;  /* 0x000000ffff097224 */ /* 0x000fc600078e0012 */
[----:B------:R1:W-:Y:S07]  /*0a10*/  STS [R3+0xc], R0 ;  /* 0x00000c0003007388 */ /* 0x0003ee0000000800 */
[----:B------:R1:W-:Y:S04]  /*0a20*/  @P0 STS.64 [R3+0x10], R18 ;  /* 0x0000101203000388 */ /* 0x0003e80000000a00 */
[----:B------:R1:W-:Y:S02]  /*0a30*/  @!P0 STS.64 [R3+0x10], R8 ;  /* 0x0000100803008388 */ /* 0x0003e40000000a00 */
.L_x_1784:
[----:B------:R-:W-:Y:S05]  /*0a40*/  BSYNC.RECONVERGENT B1 ;  /* 0x0000000000017941 */ /* 0x000fea0003800200 */
.L_x_1783:
        /* <DEDUP_REMOVED lines=9> */
[----:B------:R-:W-:Y:S01]  /*0ae0*/  MOV R13, UR13 ;  /* 0x0000000d000d7c02 */ /* 0x000fe20008000f00 */
[----:B---3--:R-:W-:Y:S01]  /*0af0*/  IMAD.U32 R8, RZ, RZ, UR4 ;  /* 0x00000004ff087e24 */ /* 0x008fe2000f8e00ff */
[----:B------:R-:W-:Y:S01]  /*0b00*/  MOV R9, UR5 ;  /* 0x0000000500097c02 */ /* 0x000fe20008000f00 */
[----:B------:R-:W-:Y:S01]  /*0b10*/  IMAD.U32 R14, RZ, RZ, UR6 ;  /* 0x00000006ff0e7e24 */ /* 0x000fe2000f8e00ff */
[----:B------:R-:W-:Y:S01]  /*0b20*/  MOV R15, UR7 ;  /* 0x00000007000f7c02 */ /* 0x000fe20008000f00 */
[----:B------:R-:W-:Y:S01]  /*0b30*/  @!P2 IMAD.MOV.U32 R13, RZ, RZ, R19 ;  /* 0x000000ffff0da224 */ /* 0x000fe200078e0013 */
[----:B------:R0:W-:Y:S01]  /*0b40*/  @!P2 STS.64 [R3+0x38], R16 ;  /* 0x000038100300a388 */ /* 0x0001e20000000a00 */
[----:B------:R-:W-:Y:S03]  /*0b50*/  BSSY.RECONVERGENT B1, `(.L_x_1789) ;  /* 0x0000037000017945 */ /* 0x000fe60003800200 */
[----:B------:R0:W-:Y:S04]  /*0b60*/  @!P2 STS.128 [R3+0x50], R8 ;  /* 0x000050080300a388 */ /* 0x0001e80000000c00 */
[----:B------:R0:W-:Y:S01]  /*0b70*/  @!P2 STS.128 [R3+0x60], R12 ;  /* 0x0000600c0300a388 */ /* 0x0001e20000000c00 */
[----:B-1----:R-:W-:-:S03]  /*0b80*/  ISETP.GE.AND P3, PT, R2, UR16, PT ;  /* 0x0000001002007c0c */ /* 0x002fc6000bf66270 */
[----:B------:R0:W-:Y:S01]  /*0b90*/  @!P2 STS.128 [R3+0x40], R4 ;  /* 0x000040040300a388 */ /* 0x0001e20000000c00 */
[----:B------:R-:W-:Y:S09]  /*0ba0*/  BAR.SYNC.DEFER_BLOCKING 0x0 ;  /* 0x0000000000007b1d */ /* 0x000ff20000010000 */
[----:B------:R-:W-:Y:S05]  /*0bb0*/  @P3 BRA `(.L_x_1790) ;  /* 0x0000000000c03947 */ /* 0x000fea0003800000 */
[----:B------:R-:W-:-:S07]  /*0bc0*/  MOV R0, R2 ;  /* 0x0000000200007202 */ /* 0x000fce0000000f00 */
.L_x_1791:
[----:B0-----:R-:W0:Y:S01]  /*0bd0*/  LDS R3, [R3+0x10] ;  /* 0x0000100003037984 */ /* 0x001e220000000800 */
[----:B------:R-:W1:Y:S01]  /*0be0*/  S2UR UR17, SR_CgaCtaId ;  /* 0x00000000001179c3 */ /* 0x000e620000008800 */
[----:B------:R-:W-:Y:S01]  /*0bf0*/  UMOV UR16, 0x400 ;  /* 0x0000040000107882 */ /* 0x000fe20000000000 */
[----:B------:R-:W-:Y:S01]  /*0c00*/  MOV R8, 0xffffffff ;  /* 0xffffffff00087802 */ /* 0x000fe20000000f00 */
        /* <DEDUP_REMOVED lines=43> */
.L_x_1790:
[----:B------:R-:W-:Y:S05]  /*0ec0*/  BSYNC.RECONVERGENT B1 ;  /* 0x0000000000017941 */ /* 0x000fea0003800200 */
.L_x_1789:
[----:B------:R-:W-:Y:S04]  /*0ed0*/  BSSY.RECONVERGENT B1, `(.L_x_1792) ;  /* 0x000000a000017945 */ /* 0x000fe80003800200 */
[----:B------:R-:W-:Y:S05]  /*0ee0*/  @P2 BRA `(.L_x_1793) ;  /* 0x0000000000202947 */ /* 0x000fea0003800000 */
[----:B0-----:R-:W-:Y:S04]  /*0ef0*/  LDS R15, [R3+0x10] ;  /* 0x00001000030f7984 */ /* 0x001fe80000000800 */
[----:B------:R-:W0:Y:S04]  /*0f00*/  LDS.64 R8, [R3+0x18] ;  /* 0x0000180003087984 */ /* 0x000e280000000a00 */
[----:B------:R-:W1:Y:S01]  /*0f10*/  LDS.64 R12, [R3+0x68] ;  /* 0x00006800030c7984 */ /* 0x000e620000000a00 */
[----:B0-----:R-:W-:-:S06]  /*0f20*/  IMAD.WIDE R8, R15, 0x4, R8 ;  /* 0x000000040f087825 */ /* 0x001fcc00078e0208 */
[----:B------:R-:W2:Y:S04]  /*0f30*/  LD.E R8, desc[UR28][R8.64] ;  /* 0x0000001c08087980 */ /* 0x000ea8000c101900 */
[----:B------:R3:W-:Y:S04]  /*0f40*/  STS.U8 [R3+0x74], RZ ;  /* 0x000074ff03007388 */ /* 0x0007e80000000000 */
[----:B--2---:R3:W-:Y:S04]  /*0f50*/  STS [R3+0x70], R8 ;  /* 0x0000700803007388 */ /* 0x0047e80000000800 */
[----:B-1----:R3:W-:Y:S02]  /*0f60*/  ST.E desc[UR28][R12.64], R15 ;  /* 0x0000000f0c007985 */ /* 0x0027e4000c10191c */
.L_x_1793:
[----:B------:R-:W-:Y:S05]  /*0f70*/  BSYNC.RECONVERGENT B1 ;  /* 0x0000000000017941 */ /* 0x000fea0003800200 */
.L_x_1792:
[----:B------:R-:W-:Y:S06]  /*0f80*/  BAR.SYNC.DEFER_BLOCKING 0x0 ;  /* 0x0000000000007b1d */ /* 0x000fec0000010000 */
[----:B------:R-:W1:Y:S02]  /*0f90*/  LDS.U8 R0, [R3+0x74] ;  /* 0x0000740003007984 */ /* 0x000e640000000000 */
[----:B-1----:R-:W-:-:S13]  /*0fa0*/  ISETP.NE.AND P0, PT, R0, RZ, PT ;  /* 0x000000ff0000720c */ /* 0x002fda0003f05270 */
[----:B------:R-:W-:Y:S05]  /*0fb0*/  @P0 BRA `(.L_x_1794) ;  /* 0x0000000400580947 */ /* 0x000fea0003800000 */
.L_x_1803:
[----:B0--3--:R-:W0:Y:S01]  /*0fc0*/  S2R R3, SR_CgaCtaId ;  /* 0x0000000000037919 */ /* 0x009e220000008800 */
        /* <DEDUP_REMOVED lines=8> */
[----:B-1----:R-:W-:Y:S05]  /*1050*/  @P0 BRA `(.L_x_1795) ;  /* 0x0000000000fc0947 */ /* 0x002fea0003800000 */
[----:B0-----:R0:W1:Y:S01]  /*1060*/  LDS R0, [R8+0x70] ;  /* 0x0000700008007984 */ /* 0x0010620000000800 */
[----:B------:R-:W-:-:S03]  /*1070*/  IMAD.MOV.U32 R3, RZ, RZ, R2 ;  /* 0x000000ffff037224 */ /* 0x000fc600078e0002 */
[----:B------:R0:W2:Y:S04]  /*1080*/  LDS.64 R12, [R8+0x18] ;  /* 0x00001800080c7984 */ /* 0x0000a80000000a00 */
.L_x_1802:
[----:B0-----:R-:W0:Y:S02]  /*1090*/  LDC.64 R8, c[0x0][0x390] ;  /* 0x0000e400ff087b82 */ /* 0x001e240000000a00 */
[----:B0-----:R-:W-:-:S05]  /*10a0*/  IMAD.WIDE R8, R3, 0x4, R8 ;  /* 0x0000000403087825 */ /* 0x001fca00078e0208 */
[----:B------:R-:W2:Y:S02]  /*10b0*/  LDG.E.CONSTANT R15, desc[UR28][R8.64] ;  /* 0x0000001c080f7981 */ /* 0x000ea4000c1e9900 */
[----:B-12---:R-:W-:-:S06]  /*10c0*/  IMAD.WIDE R18, R15, 0x4, R12 ;  /* 0x000000040f127825 */ /* 0x006fcc00078e020c */
[----:B------:R-:W1:Y:S01]  /*10d0*/  LD.E R19, desc[UR28][R18.64] ;  /* 0x0000001c12137980 */ /* 0x000e62000c101900 */
[----:B------:R-:W-:Y:S05]  /*10e0*/  YIELD ;  /* 0x0000000000007946 */ /* 0x000fea0003800000 */
[----:B------:R-:W-:Y:S01]  /*10f0*/  BSSY.RECONVERGENT B1, `(.L_x_1796) ;  /* 0x0000032000017945 */ /* 0x000fe20003800200 */
[----:B-1----:R-:W-:-:S13]  /*1100*/  ISETP.NE.AND P0, PT, R19, R0, PT ;  /* 0x000000001300720c */ /* 0x002fda0003f05270 */
[----:B------:R-:W-:Y:S05]  /*1110*/  @P0 BRA `(.L_x_1797) ;  /* 0x0000000000bc0947 */ /* 0x000fea0003800000 */
[----:B------:R-:W0:Y:S02]  /*1120*/  LDC.64 R8, c[0x0][0x398] ;  /* 0x0000e600ff087b82 */ /* 0x000e240000000a00 */
[----:B0-----:R-:W-:-:S06]  /*1130*/  IMAD.WIDE R8, R3, 0x4, R8 ;  /* 0x0000000403087825 */ /* 0x001fcc00078e0208 */
[----:B------:R-:W2:Y:S02]  /*1140*/  LDG.E.CONSTANT R9, desc[UR28][R8.64] ;  /* 0x0000001c08097981 */ /* 0x000ea4000c1e9900 */
[----:B--2---:R-:W-:-:S06]  /*1150*/  IMAD.WIDE R18, R9, 0x4, R12 ;  /* 0x0000000409127825 */ /* 0x004fcc00078e020c */
[----:B------:R-:W2:Y:S01]  /*1160*/  LD.E R18, desc[UR28][R18.64] ;  /* 0x0000001c12127980 */ /* 0x000ea2000c101900 */
[----:B------:R-:W-:-:S04]  /*1170*/  IADD3 R21, PT, PT, R0, 0x1, RZ ;  /* 0x0000000100157810 */ /* 0x000fc80007ffe0ff */
[----:B--2---:R-:W-:-:S13]  /*1180*/  ISETP.NE.AND P0, PT, R18, R21, PT ;  /* 0x000000151200720c */ /* 0x004fda0003f05270 */
[----:B------:R-:W-:Y:S05]  /*1190*/  @P0 BRA `(.L_x_1797) ;  /* 0x00000000009c0947 */ /* 0x000fea0003800000 */
[----:B------:R-:W0:Y:S01]  /*11a0*/  S2R R13, SR_CgaCtaId ;  /* 0x00000000000d7919 */ /* 0x000e220000008800 */
[----:B------:R-:W-:-:S04]  /*11b0*/  MOV R8, 0x400 ;  /* 0x0000040000087802 */ /* 0x000fc80000000f00 */
[----:B0-----:R-:W-:-:S05]  /*11c0*/  LEA R8, R13, R8, 0x18 ;  /* 0x000000080d087211 */ /* 0x001fca00078ec0ff */
[----:B------:R-:W0:Y:S02]  /*11d0*/  LDS.64 R12, [R8+0x38] ;  /* 0x00003800080c7984 */ /* 0x000e240000000a00 */
[----:B0-----:R-:W-:-:S05]  /*11e0*/  IMAD.WIDE R22, R9, 0x4, R12 ;  /* 0x0000000409167825 */ /* 0x001fca00078e020c */
[----:B------:R-:W2:Y:S02]  /*11f0*/  LD.E R12, desc[UR28][R22.64] ;  /* 0x0000001c160c7980 */ /* 0x000ea4000c101900 */
[----:B--2---:R-:W-:-:S13]  /*1200*/  ISETP.NE.AND P0, PT, R12, RZ, PT ;  /* 0x000000ff0c00720c */ /* 0x004fda0003f05270 */
[----:B------:R-:W-:-:S05]  /*1210*/  @!P0 IMAD.MOV.U32 R27, RZ, RZ, -0x1 ;  /* 0xffffffffff1b8424 */ /* 0x000fca00078e00ff */
[----:B------:R-:W-:Y:S04]  /*1220*/  @!P0 ST.E desc[UR28][R22.64], R27 ;  /* 0x0000001b16008985 */ /* 0x000fe8000c10191c */
[----:B------:R-:W0:Y:S04]  /*1230*/  LDS.64 R12, [R8+0x40] ;  /* 0x00004000080c7984 */ /* 0x000e280000000a00 */
[----:B------:R-:W1:Y:S04]  /*1240*/  LDS.64 R18, [R8+0x20] ;  /* 0x0000200008127984 */ /* 0x000e680000000a00 */
[----:B------:R2:W-:Y:S04]  /*1250*/  @!P0 STS.U8 [R8+0x74], RZ ;  /* 0x000074ff08008388 */ /* 0x0005e80000000000 */
[----:B------:R2:W3:Y:S01]  /*1260*/  @!P0 LDS R0, [R8+0x70] ;  /* 0x0000700008008984 */ /* 0x0004e20000000800 */
[----:B0-----:R-:W-:-:S04]  /*1270*/  IMAD.WIDE R20, R15, 0x8, R12 ;  /* 0x000000080f147825 */ /* 0x001fc800078e020c */
[----:B-1----:R-:W-:Y:S02]  /*1280*/  IMAD.WIDE R14, R15, 0x8, R18 ;  /* 0x000000080f0e7825 */ /* 0x002fe400078e0212 */
[----:B------:R-:W4:Y:S04]  /*1290*/  LD.E.64 R20, desc[UR28][R20.64] ;  /* 0x0000001c14147980 */ /* 0x000f28000c101b00 */
[----:B------:R-:W4:Y:S01]  /*12a0*/  LD.E.64 R14, desc[UR28][R14.64] ;  /* 0x0000001c0e0e7980 */ /* 0x000f22000c101b00 */
[----:B------:R-:W-:Y:S01]  /*12b0*/  IMAD.WIDE R24, R9, 0x8, R12 ;  /* 0x0000000809187825 */ /* 0x000fe200078e020c */
        /* <DEDUP_REMOVED lines=9> */
.L_x_1801:
[----:B------:R-:W0:Y:S02]  /*1350*/  LDS.64 R12, [R9] ;  /* 0x00000000090c7984 */ /* 0x000e240000000a00 */
[----:B0-----:R-:W-:-:S04]  /*1360*/  IADD3 R14, P0, PT, R12, R18, RZ ;  /* 0x000000120c0e7210 */ /* 0x001fc80007f1e0ff */
[----:B------:R-:W-:-:S08]  /*1370*/  IADD3.X R15, PT, PT, R13, R19, RZ, P0, !PT ;  /* 0x000000130d0f7210 */ /* 0x000fd000007fe4ff */
[----:B------:R-:W0:Y:S02]  /*1380*/  ATOMS.CAST.SPIN.64 P0, [R9], R12, R14 ;  /* 0x0000000c0900758d */ /* 0x000e24000180040e */
[----:B0-----:R-:W-:Y:S05]  /*1390*/  @!P0 BRA `(.L_x_1801) ;  /* 0xfffffffc00ec8947 */ /* 0x001fea000383ffff */
[----:B------:R-:W-:Y:S05]  /*13a0*/  BRA `(.L_x_1799) ;  /* 0x0000000000107947 */ /* 0x000fea0003800000 */
.L_x_1800:
[----:B------:R-:W2:Y:S02]  /*13b0*/  LD.E.64 R12, desc[UR28][R24.64] ;  /* 0x0000001c180c7980 */ /* 0x000ea4000c101b00 */
[----:B--2---:R-:W-:-:S05]  /*13c0*/  IADD3 R12, P0, PT, R12, R18, RZ ;  /* 0x000000120c0c7210 */ /* 0x004fca0007f1e0ff */
[----:B------:R-:W-:-:S05]  /*13d0*/  IMAD.X R13, R13, 0x1, R19, P0 ;  /* 0x000000010d0d7824 */ /* 0x000fca00000e0613 */
[----:B------:R0:W-:Y:S03]  /*13e0*/  ST.E.64 desc[UR28][R24.64], R12 ;  /* 0x0000000c18007985 */ /* 0x0001e6000c101b1c */
.L_x_1799:
[----:B------:R-:W-:Y:S05]  /*13f0*/  BSYNC.RECONVERGENT B2 ;  /* 0x0000000000027941 */ /* 0x000fea0003800200 */
.L_x_1798:
[----:B0-----:R0:W1:Y:S02]  /*1400*/  LDS.64 R12, [R8+0x18] ;  /* 0x00001800080c7984 */ /* 0x0010640000000a00 */
.L_x_1797:
[----:B------:R-:W-:Y:S05]  /*1410*/  BSYNC.RECONVERGENT B1 ;  /* 0x0000000000017941 */ /* 0x000fea0003800200 */
.L_x_1796:
[----:B------:R-:W-:-:S04]  /*1420*/  IADD3 R3, PT, PT, R3, UR32, RZ ;  /* 0x0000002003037c10 */ /* 0x000fc8000fffe0ff */
[----:B------:R-:W-:-:S13]  /*1430*/  ISETP.GE.AND P0, PT, R3, UR15, PT ;  /* 0x0000000f03007c0c */ /* 0x000fda000bf06270 */
[----:B------:R-:W-:Y:S05]  /*1440*/  @!P0 BRA `(.L_x_1802) ;  /* 0xfffffffc00108947 */ /* 0x000fea000383ffff */
.L_x_1795:
[----:B------:R-:W-:Y:S05]  /*1450*/  WARPSYNC.ALL ;  /* 0x0000000000007948 */ /* 0x000fea0003800000 */
[----:B------:R-:W2:Y:S08]  /*1460*/  S2UR UR17, SR_CgaCtaId ;  /* 0x00000000001179c3 */ /* 0x000eb00000008800 */
[----:B------:R-:W-:Y:S06]  /*1470*/  BAR.SYNC.DEFER_BLOCKING 0x0 ;  /* 0x0000000000007b1d */ /* 0x000fec0000010000 */
[----:B------:R-:W-:-:S02]  /*1480*/  UMOV UR16, 0x400 ;  /* 0x0000040000107882 */ /* 0x000fc40000000000 */
[----:B--2---:R-:W-:-:S06]  /*1490*/  ULEA UR16, UR17, UR16, 0x18 ;  /* 0x0000001011107291 */ /* 0x004fcc000f8ec0ff */
[----:B------:R-:W-:-:S05]  /*14a0*/  IMAD.U32 R3, RZ, RZ, UR16 ;  /* 0x00000010ff037e24 */ /* 0x000fca000f8e00ff */
[----:B0-----:R-:W0:Y:S04]  /*14b0*/  LDS R0, [R3+0x70] ;  /* 0x0000700003007984 */ /* 0x001e280000000800 */
[----:B------:R-:W2:Y:S01]  /*14c0*/  LDS.U8 R8, [R3+0x74] ;  /* 0x0000740003087984 */ /* 0x000ea20000000000 */
[----:B0-----:R-:W-:-:S13]  /*14d0*/  ISETP.NE.AND P0, PT, R0, 0x7fffffff, PT ;  /* 0x7fffffff0000780c */ /* 0x001fda0003f05270 */
[----:B------:R-:W-:-:S05]  /*14e0*/  @P0 IADD3 R0, PT, PT, R0, 0x1, RZ ;  /* 0x0000000100000810 */ /* 0x000fca0007ffe0ff */
[----:B------:R4:W-:Y:S01]  /*14f0*/  @P0 STS [R3+0x70], R0 ;  /* 0x0000700003000388 */ /* 0x0009e20000000800 */
[----:B--2---:R-:W-:-:S13]  /*1500*/  ISETP.NE.AND P0, PT, R8, RZ, PT ;  /* 0x000000ff0800720c */ /* 0x004fda0003f05270 */
[----:B----4-:R-:W-:Y:S05]  /*1510*/  @!P0 BRA `(.L_x_1803) ;  /* 0xfffffff800a88947 */ /* 0x010fea000383ffff */
.L_x_1794:
[----:B------:R-:W-:Y:S06]  /*1520*/  BAR.SYNC.DEFER_BLOCKING 0x0 ;  /* 0x0000000000007b1d */ /* 0x000fec0000010000 */
[----:B------:R-:W2:Y:S02]  /*1530*/  @!P2 LDS R0, [R3+0x70] ;  /* 0x000070000300a984 */ /* 0x000ea40000000800 */
[----:B--2---:R-:W-:-:S05]  /*1540*/  @!P2 VIADD R0, R0, 0xffffffff ;  /* 0xffffffff0000a836 */ /* 0x004fca0000000000 */
[----:B------:R-:W-:Y:S01]  /*1550*/  @!P2 STS [R3+0x70], R0 ;  /* 0x000070000300a388 */ /* 0x000fe20000000800 */
[----:B------:R-:W-:Y:S06]  /*1560*/  BAR.SYNC.DEFER_BLOCKING 0x0 ;  /* 0x0000000000007b1d */ /* 0x000fec0000010000 */
[----:B01-3--:R-:W0:Y:S02]  /*1570*/  LDS R12, [R3+0x70] ;  /* 0x00007000030c7984 */ /* 0x00be240000000800 */
[----:B0-----:R-:W-:-:S13]  /*1580*/  ISETP.GE.AND P0, PT, R12, 0x2, PT ;  /* 0x000000020c00780c */ /* 0x001fda0003f06270 */
[----:B------:R-:W-:Y:S05]  /*1590*/  @!P0 BRA `(.L_x_1804) ;  /* 0x0000000800748947 */ /* 0x000fea0003800000 */
.L_x_1823:
[----:B------:R-:W-:-:S13]  /*15a0*/  ISETP.GE.AND P0, PT, R2, UR15, PT ;  /* 0x0000000f02007c0c */ /* 0x000fda000bf06270 */
[----:B0-----:R-:W-:Y:S05]  /*15b0*/  @P0 BRA `(.L_x_1805) ;  /* 0x0000000800380947 */ /* 0x001fea0003800000 */
[----:B------:R-:W0:Y:S01]  /*15c0*/  S2UR UR17, SR_CgaCtaId ;  /* 0x00000000001179c3 */ /* 0x000e220000008800 */
[----:B------:R-:W-:Y:S01]  /*15d0*/  UMOV UR16, 0x400 ;  /* 0x0000040000107882 */ /* 0x000fe20000000000 */
[----:B------:R-:W-:Y:S01]  /*15e0*/  MOV R15, R2 ;  /* 0x00000002000f7202 */ /* 0x000fe20000000f00 */
[----:B0-----:R-:W-:-:S09]  /*15f0*/  ULEA UR16, UR17, UR16, 0x18 ;  /* 0x0000001011107291 */ /* 0x001fd2000f8ec0ff */
[----:B------:R-:W0:Y:S03]  /*1600*/  LDS.64 R8, [UR16+0x18] ;  /* 0x00001810ff087984 */ /* 0x000e260008000a00 */
.L_x_1822:
[----:B-1----:R-:W1:Y:S02]  /*1610*/  LDC.64 R18, c[0x0][0x390] ;  /* 0x0000e400ff127b82 */ /* 0x002e640000000a00 */
[----:B-1----:R-:W-:-:S05]  /*1620*/  IMAD.WIDE R18, R15, 0x4, R18 ;  /* 0x000000040f127825 */ /* 0x002fca00078e0212 */
[----:B0-----:R-:W0:Y:S02]  /*1630*/  LDG.E.CONSTANT R13, desc[UR28][R18.64] ;  /* 0x0000001c120d7981 */ /* 0x001e24000c1e9900 */
[----:B0-----:R-:W-:-:S06]  /*1640*/  IMAD.WIDE R20, R13, 0x4, R8 ;  /* 0x000000040d147825 */ /* 0x001fcc00078e0208 */
[----:B--2---:R-:W2:Y:S01]  /*1650*/  LD.E R21, desc[UR28][R20.64] ;  /* 0x0000001c14157980 */ /* 0x004ea2000c101900 */
[----:B------:R-:W-:Y:S05]  /*1660*/  YIELD ;  /* 0x0000000000007946 */ /* 0x000fea0003800000 */
[----:B------:R-:W-:Y:S01]  /*1670*/  BSSY.RECONVERGENT B1, `(.L_x_1806) ;  /* 0x000007f000017945 */ /* 0x000fe20003800200 */
        /* <DEDUP_REMOVED lines=10> */
[----:B------:R-:W0:Y:S01]  /*1720*/  S2R R3, SR_CgaCtaId ;  /* 0x0000000000037919 */ /* 0x000e220000008800 */
[----:B------:R-:W-:-:S04]  /*1730*/  MOV R0, 0x400 ;  /* 0x0000040000007802 */ /* 0x000fc80000000f00 */
[----:B0-----:R-:W-:-:S05]  /*1740*/  LEA R12, R3, R0, 0x18 ;  /* 0x00000000030c7211 */ /* 0x001fca00078ec0ff */
        /* <DEDUP_REMOVED lines=12> */
[----:B0-----:R-:W-:-:S06]  /*1810*/  IMAD.WIDE R8, R14, 0x4, R8 ;  /* 0x000000040e087825 */ /* 0x001fcc00078e0208 */
[----:B------:R-:W2:Y:S02]  /*1820*/  LD.E R8, desc[UR28][R8.64] ;  /* 0x0000001c08087980 */ /* 0x000ea4000c101900 */
[----:B--2---:R-:W-:-:S07]  /*1830*/  FADD R18, RZ, R8 ;  /* 0x00000008ff127221 */ /* 0x004fce0000000000 */
.L_x_1809:
[----:B------:R-:W-:Y:S05]  /*1840*/  BSYNC.RECONVERGENT B2 ;  /* 0x0000000000027941 */ /* 0x000fea0003800200 */
.L_x_1808:
        /* <DEDUP_REMOVED lines=18> */
[----:B------:R-:W-:Y:S05]  /*1970*/  CALL.REL.NOINC `($__internal_8_$__cuda_sm3x_div_rn_noftz_f32_slowpath) ;  /* 0x0000003c00887944 */ /* 0x000fea0003c00000 */
[----:B------:R-:W-:-:S07]  /*1980*/  IMAD.MOV.U32 R19, RZ, RZ, R0 ;  /* 0x000000ffff137224 */ /* 0x000fce00078e0000 */
.L_x_1811:
[----:B------:R-:W-:Y:S05]  /*1990*/  BSYNC.RECONVERGENT B2 ;  /* 0x0000000000027941 */ /* 0x000fea0003800200 */
.L_x_1810:
        /* <DEDUP_REMOVED lines=10> */
[----:B------:R-:W-:Y:S01]  /*1a40*/  BSSY.RECONVERGENT B2, `(.L_x_1812) ;  /* 0x0000027000027945 */ /* 0x000fe20003800200 */
        /* <DEDUP_REMOVED lines=26> */
[----:B------:R-:W-:Y:S05]  /*1bf0*/  CALL.REL.NOINC `($__internal_8_$__cuda_sm3x_div_rn_noftz_f32_slowpath) ;  /* 0x0000003800e87944 */ /* 0x000fea0003c00000 */
[----:B------:R-:W-:-:S07]  /*1c00*/  MOV R12, R0 ;  /* 0x00000000000c7202 */ /* 0x000fce0000000f00 */
.L_x_1815:
[----:B------:R-:W-:Y:S05]  /*1c10*/  BSYNC.RECONVERGENT B3 ;  /* 0x0000000000037941 */ /* 0x000fea0003800200 */
.L_x_1814:
        /* <DEDUP_REMOVED lines=9> */
.L_x_1813:
[----:B------:R-:W-:Y:S05]  /*1cb0*/  BSYNC.RECONVERGENT B2 ;  /* 0x0000000000027941 */ /* 0x000fea0003800200 */
.L_x_1812:
[----:B------:R-:W-:-:S05]  /*1cc0*/  IMAD.WIDE R8, R14, 0x4, R24 ;  /* 0x000000040e087825 */ /* 0x000fca00078e0218 */
[----:B------:R0:W-:Y:S01]  /*1cd0*/  ATOM.E.ADD.F32.FTZ.RN.STRONG.GPU P0, RZ, desc[UR28][R8.64], R23 ;  /* 0x8000001708ff79a2 */ /* 0x0001e2000c10f31c */
[----:B------:R-:W-:Y:S04]  /*1ce0*/  BSSY.RECONVERGENT B2, `(.L_x_1816) ;  /* 0x0000015000027945 */ /* 0x000fe80003800200 */
[----:B0-----:R-:W-:Y:S05]  /*1cf0*/  @P0 BRA `(.L_x_1817) ;  /* 0x00000000004c0947 */ /* 0x001fea0003800000 */
[----:B------:R-:W0:Y:S02]  /*1d00*/  QSPC.E.S P0, RZ, [R8] ;  /* 0x0000000008ff73aa */ /* 0x000e240000000500 */
[----:B0-----:R-:W-:Y:S05]  /*1d10*/  @!P0 BRA `(.L_x_1818) ;  /* 0x0000000000188947 */ /* 0x001fea0003800000 */
[----:B------:R-:W-:-:S07]  /*1d20*/  MOV R3, R8 ;  /* 0x0000000800037202 */ /* 0x000fce0000000f00 */
.L_x_1819:
[----:B------:R-:W0:Y:S02]  /*1d30*/  LDS R8, [R3] ;  /* 0x0000000003087984 */ /* 0x000e240000000800 */
[----:B0-----:R-:W-:-:S05]  /*1d40*/  FADD R9, R23, R8 ;  /* 0x0000000817097221 */ /* 0x001fca0000000000 */
[----:B------:R-:W0:Y:S02]  /*1d50*/  ATOMS.CAST.SPIN P0, [R3], R8, R9 ;  /* 0x000000080300758d */ /* 0x000e240001800009 */
[----:B0-----:R-:W-:Y:S05]  /*1d60*/  @!P0 BRA `(.L_x_1819) ;  /* 0xfffffffc00f08947 */ /* 0x001fea000383ffff */
[----:B------:R-:W-:Y:S05]  /*1d70*/  BRA `(.L_x_1817) ;  /* 0x00000000002c7947 */ /* 0x000fea0003800000 */
.L_x_1818:
[----:B------:R-:W0:Y:S02]  /*1d80*/  QSPC.E.D P0, RZ, [R8] ;  /* 0x0000000008ff73aa */ /* 0x000e240000000700 */
[----:B0-----:R-:W-:Y:S05]  /*1d90*/  @!P0 BRA `(.L_x_1820) ;  /* 0x0000000000188947 */ /* 0x001fea0003800000 */
.L_x_1821:
[----:B------:R-:W2:Y:S02]  /*1da0*/  LD.E R12, [R8] ;  /* 0x00000000080c7980 */ /* 0x000ea40000100900 */
[----:B--2---:R-:W-:-:S06]  /*1db0*/  FADD R13, R23, R12 ;  /* 0x0000000c170d7221 */ /* 0x004fcc0000000000 */
[----:B------:R-:W2:Y:S02]  /*1dc0*/  ATOM.E.CAST.SPIN PT, R13, [R8], R12, R13 ;  /* 0x0000000c080d738b */ /* 0x000ea400019e010d */
[----:B--2---:R-:W-:-:S13]  /*1dd0*/  ISETP.EQ.U32.AND P0, PT, R13, 0x1, PT ;  /* 0x000000010d00780c */ /* 0x004fda0003f02070 */
[----:B------:R-:W-:Y:S05]  /*1de0*/  @!P0 BRA `(.L_x_1821) ;  /* 0xfffffffc00ec8947 */ /* 0x000fea000383ffff */
[----:B------:R-:W-:Y:S05]  /*1df0*/  BRA `(.L_x_1817) ;  /* 0x00000000000c7947 */ /* 0x000fea0003800000 */
.L_x_1820:
[----:B------:R-:W2:Y:S02]  /*1e00*/  LD.E R12, desc[UR28][R8.64] ;  /* 0x0000001c080c7980 */ /* 0x000ea4000c101900 */
[----:B--2---:R-:W-:-:S05]  /*1e10*/  FADD R23, R23, R12 ;  /* 0x0000000c17177221 */ /* 0x004fca0000000000 */
[----:B------:R0:W-:Y:S02]  /*1e20*/  ST.E desc[UR28][R8.64], R23 ;  /* 0x0000001708007985 */ /* 0x0001e4000c10191c */
.L_x_1817:
[----:B------:R-:W-:Y:S05]  /*1e30*/  BSYNC.RECONVERGENT B2 ;  /* 0x0000000000027941 */ /* 0x000fea0003800200 */
.L_x_1816:
[----:B------:R1:W2:Y:S04]  /*1e40*/  LDS R12, [R0+0x70] ;  /* 0x00007000000c7984 */ /* 0x0002a80000000800 */
[----:B0-----:R1:W0:Y:S02]  /*1e50*/  LDS.64 R8, [R0+0x18] ;  /* 0x0000180000087984 */ /* 0x0012240000000a00 */
.L_x_1807:
[----:B------:R-:W-:Y:S05]  /*1e60*/  BSYNC.RECONVERGENT B1 ;  /* 0x0000000000017941 */ /* 0x000fea0003800200 */
.L_x_1806:
[----:B------:R-:W-:-:S04]  /*1e70*/  IADD3 R15, PT, PT, R15, UR32, RZ ;  /* 0x000000200f0f7c10 */ /* 0x000fc8000fffe0ff */
[----:B------:R-:W-:-:S13]  /*1e80*/  ISETP.GE.AND P0, PT, R15, UR15, PT ;  /* 0x0000000f0f007c0c */ /* 0x000fda000bf06270 */
[----:B------:R-:W-:Y:S05]  /*1e90*/  @!P0 BRA `(.L_x_1822) ;  /* 0xfffffff400dc8947 */ /* 0x000fea000383ffff */
.L_x_1805:
[----:B------:R-:W-:Y:S05]  /*1ea0*/  WARPSYNC.ALL ;  /* 0x0000000000007948 */ /* 0x000fea0003800000 */
[----:B------:R-:W3:Y:S08]  /*1eb0*/  S2UR UR17, SR_CgaCtaId ;  /* 0x00000000001179c3 */ /* 0x000ef00000008800 */
[----:B------:R-:W-:Y:S06]  /*1ec0*/  BAR.SYNC.DEFER_BLOCKING 0x0 ;  /* 0x0000000000007b1d */ /* 0x000fec0000010000 */
[----:B------:R-:W-:-:S02]  /*1ed0*/  UMOV UR16, 0x400 ;  /* 0x0000040000107882 */ /* 0x000fc40000000000 */
[----:B---3--:R-:W-:-:S06]  /*1ee0*/  ULEA UR16, UR17, UR16, 0x18 ;  /* 0x0000001011107291 */ /* 0x008fcc000f8ec0ff */
[----:B------:R-:W-:-:S03]  /*1ef0*/  MOV R3, UR16 ;  /* 0x0000001000037c02 */ /* 0x000fc60008000f00 */
[----:B-1----:R-:W1:Y:S02]  /*1f00*/  @!P2 LDS R0, [UR16+0x70] ;  /* 0x00007010ff00a984 */ /* 0x002e640008000800 */
[----:B-1----:R-:W-:-:S05]  /*1f10*/  @!P2 VIADD R0, R0, 0xffffffff ;  /* 0xffffffff0000a836 */ /* 0x002fca0000000000 */
[----:B------:R-:W-:Y:S01]  /*1f20*/  @!P2 STS [UR16+0x70], R0 ;  /* 0x00007000ff00a988 */ /* 0x000fe20008000810 */
[----:B------:R-:W-:Y:S06]  /*1f30*/  BAR.SYNC.DEFER_BLOCKING 0x0 ;  /* 0x0000000000007b1d */ /* 0x000fec0000010000 */
[----:B--2---:R-:W1:Y:S02]  /*1f40*/  LDS R12, [R3+0x70] ;  /* 0x00007000030c7984 */ /* 0x004e640000000800 */
[----:B-1----:R-:W-:-:S13]  /*1f50*/  ISETP.GT.AND P0, PT, R12, 0x1, PT ;  /* 0x000000010c00780c */ /* 0x002fda0003f04270 */
[----:B------:R-:W-:Y:S05]  /*1f60*/  @P0 BRA `(.L_x_1823) ;  /* 0xfffffff4008c0947 */ /* 0x000fea000383ffff */
.L_x_1804:
[----:B------:R-:W-:Y:S05]  /*1f70*/  @P3 BRA `(.L_x_1824) ;  /* 0x0000000000d03947 */ /* 0x000fea0003800000 */
[----:B0-----:R-:W0:Y:S01]  /*1f80*/  LDC.64 R8, c[0x0][0x380] ;  /* 0x0000e000ff087b82 */ /* 0x001e220000000a00 */
[----:B------:R-:W-:-:S07]  /*1f90*/  IMAD.MOV.U32 R13, RZ, RZ, R2 ;  /* 0x000000ffff0d7224 */ /* 0x000fce00078e0002 */
.L_x_1829:
[----:B-1----:R-:W1:Y:S01]  /*1fa0*/  LDS R0, [R3+0x4] ;  /* 0x0000040003007984 */ /* 0x002e620000000800 */
[----:B------:R-:W-:Y:S05]  /*1fb0*/  YIELD ;  /* 0x0000000000007946 */ /* 0x000fea0003800000 */
[----:B------:R-:W-:Y:S01]  /*1fc0*/  BSSY.RECONVERGENT B1, `(.L_x_1825) ;  /* 0x0000014000017945 */ /* 0x000fe20003800200 */
[----:B-1----:R-:W-:-:S13]  /*1fd0*/  ISETP.NE.AND P0, PT, R13, R0, PT ;  /* 0x000000000d00720c */ /* 0x002fda0003f05270 */
[----:B------:R-:W-:Y:S05]  /*1fe0*/  @!P0 BRA `(.L_x_1826) ;  /* 0x0000000000448947 */ /* 0x000fea0003800000 */
[----:B------:R-:W1:Y:S01]  /*1ff0*/  S2R R3, SR_CgaCtaId ;  /* 0x0000000000037919 */ /* 0x000e620000008800 */
[----:B------:R-:W-:-:S04]  /*2000*/  MOV R0, 0x400 ;  /* 0x0000040000007802 */ /* 0x000fc80000000f00 */
[----:B-1----:R-:W-:-:S05]  /*2010*/  LEA R0, R3, R0, 0x18 ;  /* 0x0000000003007211 */ /* 0x002fca00078ec0ff */
[----:B------:R-:W1:Y:S02]  /*2020*/  LDS.64 R14, [R0+0x38] ;  /* 0x00003800000e7984 */ /* 0x000e640000000a00 */
[----:B-1----:R-:W-:-:S06]  /*2030*/  IMAD.WIDE R14, R13, 0x4, R14 ;  /* 0x000000040d0e7825 */ /* 0x002fcc00078e020e */
[----:B------:R-:W2:Y:S02]  /*2040*/  LD.E R14, desc[UR28][R14.64] ;  /* 0x0000001c0e0e7980 */ /* 0x000ea4000c101900 */
[----:B--2---:R-:W-:-:S13]  /*2050*/  ISETP.NE.AND P0, PT, R14, RZ, PT ;  /* 0x000000ff0e00720c */ /* 0x004fda0003f05270 */
[----:B------:R-:W-:Y:S05]  /*2060*/  @!P0 BRA `(.L_x_1826) ;  /* 0x0000000000248947 */ /* 0x000fea0003800000 */
[----:B------:R-:W1:Y:S04]  /*2070*/  LDS.64 R14, [R0+0x48] ;  /* 0x00004800000e7984 */ /* 0x000e680000000a00 */
[----:B------:R-:W2:Y:S01]  /*2080*/  LDS.64 R18, [R0+0x28] ;  /* 0x0000280000127984 */ /* 0x000ea20000000a00 */
[----:B-1----:R-:W-:-:S04]  /*2090*/  IMAD.WIDE R14, R13, 0x4, R14 ;  /* 0x000000040d0e7825 */ /* 0x002fc800078e020e */
[C---:B--2---:R-:W-:Y:S02]  /*20a0*/  IMAD.WIDE R18, R13.reuse, 0x4, R18 ;  /* 0x000000040d127825 */ /* 0x044fe400078e0212 */
[----:B------:R-:W2:Y:S04]  /*20b0*/  LD.E R14, desc[UR28][R14.64] ;  /* 0x0000001c0e0e7980 */ /* 0x000ea8000c101900 */
[----:B------:R-:W2:Y:S01]  /*20c0*/  LD.E R19, desc[UR28][R18.64] ;  /* 0x0000001c12137980 */ /* 0x000ea2000c101900 */
[----:B0-----:R-:W-:-:S04]  /*20d0*/  IMAD.WIDE R20, R13, 0x4, R8 ;  /* 0x000000040d147825 */ /* 0x001fc800078e0208 */
[----:B--2---:R-:W-:-:S05]  /*20e0*/  FADD R3, R14, -R19 ;  /* 0x800000130e037221 */ /* 0x004fca0000000000 */
[----:B------:R1:W-:Y:S02]  /*20f0*/  REDG.E.ADD.F32.FTZ.RN.STRONG.GPU desc[UR28][R20.64], R3 ;  /* 0x00000003140079a6 */ /* 0x0003e4000c12f31c */
.L_x_1826:
[----:B------:R-:W-:Y:S05]  /*2100*/  BSYNC.RECONVERGENT B1 ;  /* 0x0000000000017941 */ /* 0x000fea0003800200 */
.L_x_1825:
[----:B------:R-:W2:Y:S01]  /*2110*/  S2UR UR17, SR_CgaCtaId ;  /* 0x00000000001179c3 */ /* 0x000ea20000008800 */
[----:B------:R-:W-:Y:S02]  /*2120*/  UMOV UR16, 0x400 ;  /* 0x0000040000107882 */ /* 0x000fe40000000000 */
[----:B--2---:R-:W-:-:S06]  /*2130*/  ULEA UR16, UR17, UR16, 0x18 ;  /* 0x0000001011107291 */ /* 0x004fcc000f8ec0ff */
[----:B-1----:R-:W-:-:S05]  /*2140*/  MOV R3, UR16 ;  /* 0x0000001000037c02 */ /* 0x002fca0008000f00 */
[----:B------:R-:W1:Y:S04]  /*2150*/  LDS.64 R14, [R3+0x40] ;  /* 0x00004000030e7984 */ /* 0x000e680000000a00 */
[----:B------:R-:W2:Y:S01]  /*2160*/  LDS.64 R18, [R3+0x20] ;  /* 0x0000200003127984 */ /* 0x000ea20000000a00 */
[----:B-1----:R-:W-:-:S06]  /*2170*/  IMAD.WIDE R14, R13, 0x8, R14 ;  /* 0x000000080d0e7825 */ /* 0x002fcc00078e020e */
[----:B------:R-:W3:Y:S01]  /*2180*/  LD.E.64 R14, desc[UR28][R14.64] ;  /* 0x0000001c0e0e7980 */ /* 0x000ee2000c101b00 */
[----:B--2---:R-:W-:-:S05]  /*2190*/  IMAD.WIDE R18, R13, 0x8, R18 ;  /* 0x000000080d127825 */ /* 0x004fca00078e0212 */
[----:B---3--:R-:W-:Y:S04]  /*21a0*/  ST.E.64 desc[UR28][R18.64], R14 ;  /* 0x0000000e12007985 */ /* 0x008fe8000c101b1c */
[----:B------:R-:W1:Y:S02]  /*21b0*/  LDS.64 R20, [R3+0x38] ;  /* 0x0000380003147984 */ /* 0x000e640000000a00 */
[----:B-1----:R-:W-:-:S06]  /*21c0*/  IMAD.WIDE R20, R13, 0x4, R20 ;  /* 0x000000040d147825 */ /* 0x002fcc00078e0214 */
[----:B------:R-:W2:Y:S01]  /*21d0*/  LD.E R20, desc[UR28][R20.64] ;  /* 0x0000001c14147980 */ /* 0x000ea2000c101900 */
[----:B------:R-:W-:Y:S01]  /*21e0*/  BSSY.RECONVERGENT B1, `(.L_x_1827) ;  /* 0x0000009000017945 */ /* 0x000fe20003800200 */
[----:B--2---:R-:W-:-:S13]  /*21f0*/  ISETP.NE.AND P0, PT, R20, RZ, PT ;  /* 0x000000ff1400720c */ /* 0x004fda0003f05270 */
[----:B------:R-:W-:Y:S05]  /*2200*/  @!P0 BRA `(.L_x_1828) ;  /* 0x0000000000188947 */ /* 0x000fea0003800000 */
[----:B------:R-:W1:Y:S04]  /*2210*/  LDS.64 R14, [R3+0x48] ;  /* 0x00004800030e7984 */ /* 0x000e680000000a00 */
[----:B------:R-:W2:Y:S01]  /*2220*/  LDS.64 R18, [R3+0x28] ;  /* 0x0000280003127984 */ /* 0x000ea20000000a00 */
[----:B-1----:R-:W-:-:S06]  /*2230*/  IMAD.WIDE R14, R13, 0x4, R14 ;  /* 0x000000040d0e7825 */ /* 0x002fcc00078e020e */
[----:B------:R-:W3:Y:S01]  /*2240*/  LD.E R15, desc[UR28][R14.64] ;  /* 0x0000001c0e0f7980 */ /* 0x000ee2000c101900 */
[----:B--2---:R-:W-:-:S05]  /*2250*/  IMAD.WIDE R18, R13, 0x4, R18 ;  /* 0x000000040d127825 */ /* 0x004fca00078e0212 */
[----:B---3--:R1:W-:Y:S02]  /*2260*/  ST.E desc[UR28][R18.64], R15 ;  /* 0x0000000f12007985 */ /* 0x0083e4000c10191c */
.L_x_1828:
[----:B------:R-:W-:Y:S05]  /*2270*/  BSYNC.RECONVERGENT B1 ;  /* 0x0000000000017941 */ /* 0x000fea0003800200 */
.L_x_1827:
[----:B------:R-:W2:Y:S01]  /*2280*/  LDCU UR16, c[0x0][0x3a0] ;  /* 0x00007400ff1077ac */ /* 0x000ea20008000800 */
[----:B------:R-:W-:-:S05]  /*2290*/  VIADD R13, R13, UR32 ;  /* 0x000000200d0d7c36 */ /* 0x000fca0008000000 */
[----:B--2---:R-:W-:-:S13]  /*22a0*/  ISETP.GE.AND P0, PT, R13, UR16, PT ;  /* 0x000000100d007c0c */ /* 0x004fda000bf06270 */
[----:B------:R-:W-:Y:S05]  /*22b0*/  @!P0 BRA `(.L_x_1829) ;  /* 0xfffffffc00388947 */ /* 0x000fea000383ffff */
.L_x_1824:
[----:B------:R-:W-:Y:S05]  /*22c0*/  WARPSYNC.ALL ;  /* 0x0000000000007948 */ /* 0x000fea0003800000 */
[----:B------:R-:W-:Y:S06]  /*22d0*/  BAR.SYNC.DEFER_BLOCKING 0x0 ;  /* 0x0000000000007b1d */ /* 0x000fec0000010000 */
[----:B------:R-:W-:Y:S05]  /*22e0*/  BRA `(.L_x_1788) ;  /* 0x0000003000f87947 */ /* 0x000fea0003800000 */
.L_x_1787:
[----:B------:R-:W1:Y:S01]  /*22f0*/  LDCU UR16, c[0x0][0x3a0] ;  /* 0x00007400ff1077ac */ /* 0x000e620008000800 */
[----:B------:R-:W-:Y:S01]  /*2300*/  MOV R21, UR34 ;  /* 0x0000002200157c02 */ /* 0x000fe20008000f00 */
[----:B------:R-:W-:Y:S01]  /*2310*/  IMAD.U32 R23, RZ, RZ, UR35 ;  /* 0x00000023ff177e24 */ /* 0x000fe2000f8e00ff */
[----:B0-----:R-:W-:Y:S01]  /*2320*/  MOV R9, UR5 ;  /* 0x0000000500097c02 */ /* 0x001fe20008000f00 */
[----:B------:R-:W-:Y:S01]  /*2330*/  IMAD.U32 R13, RZ, RZ, UR9 ;  /* 0x00000009ff0d7e24 */ /* 0x000fe2000f8e00ff */
[----:B------:R-:W-:Y:S01]  /*2340*/  MOV R18, UR6 ;  /* 0x0000000600127c02 */ /* 0x000fe20008000f00 */
[----:B------:R-:W-:Y:S01]  /*2350*/  IMAD.U32 R15, RZ, RZ, UR11 ;  /* 0x0000000bff0f7e24 */ /* 0x000fe2000f8e00ff */
[----:B------:R-:W-:Y:S01]  /*2360*/  MOV R12, UR8 ;  /* 0x00000008000c7c02 */ /* 0x000fe20008000f00 */
[----:B---3--:R-:W-:Y:S01]  /*2370*/  IMAD.U32 R8, RZ, RZ, UR4 ;  /* 0x00000004ff087e24 */ /* 0x008fe2000f8e00ff */
[----:B------:R-:W-:Y:S01]  /*2380*/  MOV R14, UR10 ;  /* 0x0000000a000e7c02 */ /* 0x000fe20008000f00 */
[----:B------:R-:W-:Y:S01]  /*2390*/  IMAD.U32 R19, RZ, RZ, UR7 ;  /* 0x00000007ff137e24 */ /* 0x000fe2000f8e00ff */
[----:B------:R-:W-:Y:S01]  /*23a0*/  @!P2 MOV R13, R21 ;  /* 0x00000015000da202 */ /* 0x000fe20000000f00 */
[----:B------:R-:W-:Y:S01]  /*23b0*/  @!P2 IMAD.MOV.U32 R15, RZ, RZ, R23 ;  /* 0x000000ffff0fa224 */ /* 0x000fe200078e0017 */
[----:B------:R0:W-:Y:S01]  /*23c0*/  @!P2 STS.128 [R3+0xa0], R8 ;  /* 0x0000a0080300a388 */ /* 0x0001e20000000c00 */
[----:B------:R-:W-:Y:S03]  /*23d0*/  BSSY.RECONVERGENT B1, `(.L_x_1830) ;  /* 0x0000050000017945 */ /* 0x000fe60003800200 */
[----:B------:R0:W-:Y:S01]  /*23e0*/  @!P2 STS.64 [R3+0xb0], R18 ;  /* 0x0000b0120300a388 */ /* 0x0001e20000000a00 */
[----:B-1----:R-:W-:-:S03]  /*23f0*/  ISETP.GE.AND P3, PT, R2, UR16, PT ;  /* 0x0000001002007c0c */ /* 0x002fc6000bf66270 */
[----:B------:R0:W-:Y:S04]  /*2400*/  @!P2 STS.128 [R3+0x90], R12 ;  /* 0x0000900c0300a388 */ /* 0x0001e80000000c00 */
[----:B------:R0:W-:Y:S04]  /*2410*/  @!P2 STS.64 [R3+0x78], R16 ;  /* 0x000078100300a388 */ /* 0x0001e80000000a00 */
[----:B------:R0:W-:Y:S01]  /*2420*/  @!P2 STS.128 [R3+0x80], R4 ;  /* 0x000080040300a388 */ /* 0x0001e20000000c00 */
[----:B------:R-:W-:Y:S06]  /*2430*/  BAR.SYNC.DEFER_BLOCKING 0x0 ;  /* 0x0000000000007b1d */ /* 0x000fec0000010000 */
[----:B------:R-:W-:Y:S05]  /*2440*/  @P3 BRA `(.L_x_1831) ;  /* 0x0000000400203947 */ /* 0x000fea0003800000 */
[----:B------:R-:W-:-:S07]  /*2450*/  MOV R0, R2 ;  /* 0x0000000200007202 */ /* 0x000fce0000000f00 */
.L_x_1835:
[----:B0-----:R-:W0:Y:S01]  /*2460*/  LDS R3, [R3+0x10] ;  /* 0x0000100003037984 */ /* 0x001e220000000800 */
        /* <DEDUP_REMOVED lines=37> */
.L_x_1833:
        /* <DEDUP_REMOVED lines=19> */
.L_x_1834:
[----:B------:R-:W-:Y:S05]  /*27f0*/  BSYNC.RECONVERGENT B2 ;  /* 0x0000000000027941 */ /* 0x000fea0003800200 */
.L_x_1832:
        /* <DEDUP_REMOVED lines=13> */
.L_x_1831:
[----:B------:R-:W-:Y:S05]  /*28d0*/  BSYNC.RECONVERGENT B1 ;  /* 0x0000000000017941 */ /* 0x000fea0003800200 */
.L_x_1830:
        /* <DEDUP_REMOVED lines=8> */
.L_x_1837:
[----:B------:R-:W-:Y:S05]  /*2960*/  BSYNC.RECONVERGENT B1 ;  /* 0x0000000000017941 */ /* 0x000fea0003800200 */
.L_x_1836:
[----:B------:R-:W-:Y:S06]  /*2970*/  BAR.SYNC.DEFER_BLOCKING 0x0 ;  /* 0x0000000000007b1d */ /* 0x000fec0000010000 */
[----:B------:R-:W2:Y:S02]  /*2980*/  LDS.U8 R0, [R3+0xbc] ;  /* 0x0000bc0003007984 */ /* 0x000ea40000000000 */
[----:B--2---:R-:W-:-:S13]  /*2990*/  ISETP.NE.AND P0, PT, R0, RZ, PT ;  /* 0x000000ff0000720c */ /* 0x004fda0003f05270 */
[----:B------:R-:W-:Y:S05]  /*29a0*/  @P0 BRA `(.L_x_1838) ;  /* 0x0000000c009c0947 */ /* 0x000fea0003800000 */
.L_x_1868:
[----:B------:R-:W2:Y:S08]  /*29b0*/  S2UR UR17, SR_CgaCtaId ;  /* 0x00000000001179c3 */ /* 0x000eb00000008800 */
[----:B------:R-:W-:Y:S01]  /*29c0*/  BAR.SYNC.DEFER_BLOCKING 0x0 ;  /* 0x0000000000007b1d */ /* 0x000fe20000010000 */
[----:B------:R-:W-:Y:S01]  /*29d0*/  ISETP.GE.AND P0, PT, R2, UR15, PT ;  /* 0x0000000f02007c0c */ /* 0x000fe2000bf06270 */
[----:B------:R-:W-:-:S04]  /*29e0*/  IMAD.MOV.U32 R0, RZ, RZ, 0x1 ;  /* 0x00000001ff007424 */ /* 0x000fc800078e00ff */
[----:B------:R-:W-:Y:S02]  /*29f0*/  UMOV UR16, 0x400 ;  /* 0x0000040000107882 */ /* 0x000fe40000000000 */
[----:B--2---:R-:W-:-:S06]  /*2a00*/  ULEA UR16, UR17, UR16, 0x18 ;  /* 0x0000001011107291 */ /* 0x004fcc000f8ec0ff */
[----:B0--3--:R-:W-:-:S05]  /*2a10*/  MOV R3, UR16 ;  /* 0x0000001000037c02 */ /* 0x009fca0008000f00 */
[----:B------:R0:W-:Y:S01]  /*2a20*/  STS.U8 [R3+0xbc], R0 ;  /* 0x0000bc0003007388 */ /* 0x0001e20000000000 */
[----:B------:R-:W-:Y:S06]  /*2a30*/  BAR.SYNC.DEFER_BLOCKING 0x0 ;  /* 0x0000000000007b1d */ /* 0x000fec0000010000 */
[----:B------:R-:W-:Y:S05]  /*2a40*/  @P0 BRA `(.L_x_1839) ;  /* 0x0000000800380947 */ /* 0x000fea0003800000 */
[----:B0-----:R-:W-:-:S07]  /*2a50*/  IMAD.MOV.U32 R0, RZ, RZ, R2 ;  /* 0x000000ffff007224 */ /* 0x001fce00078e0002 */
.L_x_1857:
[----:B0123--:R-:W0:Y:S01]  /*2a60*/  LDC.64 R8, c[0x0][0x390] ;  /* 0x0000e400ff087b82 */ /* 0x00fe220000000a00 */
[----:B------:R-:W2:Y:S01]  /*2a70*/  LDS.64 R12, [R3+0xa0] ;  /* 0x0000a000030c7984 */ /* 0x000ea20000000a00 */
[----:B0-----:R-:W-:-:S06]  /*2a80*/  IMAD.WIDE R8, R0, 0x4, R8 ;  /* 0x0000000400087825 */ /* 0x001fcc00078e0208 */
        /* <DEDUP_REMOVED lines=13> */
[----:B------:R-:W-:-:S05]  /*2b60*/  MOV R3, UR16 ;  /* 0x0000001000037c02 */ /* 0x000fca0008000f00 */
        /* <DEDUP_REMOVED lines=26> */
.L_x_1846:
[----:B------:R-:W0:Y:S02]  /*2d10*/  LDS.64 R12, [R9] ;  /* 0x00000000090c7984 */ /* 0x000e240000000a00 */
[----:B0-----:R-:W-:-:S05]  /*2d20*/  IADD3 R14, P0, PT, R20, R12, RZ ;  /* 0x0000000c140e7210 */ /* 0x001fca0007f1e0ff */
[----:B------:R-:W-:-:S07]  /*2d30*/  IMAD.X R15, R21, 0x1, R13, P0 ;  /* 0x00000001150f7824 */ /* 0x000fce00000e060d */
[----:B------:R-:W0:Y:S02]  /*2d40*/  ATOMS.CAST.SPIN.64 P0, [R9], R12, R14 ;  /* 0x0000000c0900758d */ /* 0x000e24000180040e */
[----:B0-----:R-:W-:Y:S05]  /*2d50*/  @!P0 BRA `(.L_x_1846) ;  /* 0xfffffffc00ec8947 */ /* 0x001fea000383ffff */
[----:B------:R-:W-:Y:S05]  /*2d60*/  BRA `(.L_x_1844) ;  /* 0x0000000000107947 */ /* 0x000fea0003800000 */
.L_x_1845:
[----:B------:R-:W2:Y:S02]  /*2d70*/  LD.E.64 R12, desc[UR28][R14.64] ;  /* 0x0000001c0e0c7980 */ /* 0x000ea4000c101b00 */
[----:B--2---:R-:W-:-:S04]  /*2d80*/  IADD3 R12, P0, PT, R20, R12, RZ ;  /* 0x0000000c140c7210 */ /* 0x004fc80007f1e0ff */
[----:B------:R-:W-:-:S05]  /*2d90*/  IADD3.X R13, PT, PT, R21, R13, RZ, P0, !PT ;  /* 0x0000000d150d7210 */ /* 0x000fca00007fe4ff */
[----:B------:R0:W-:Y:S04]  /*2da0*/  ST.E.64 desc[UR28][R14.64], R12 ;  /* 0x0000000c0e007985 */ /* 0x0001e8000c101b1c */
.L_x_1844:
[----:B------:R-:W-:Y:S05]  /*2db0*/  BSYNC.RECONVERGENT B2 ;  /* 0x0000000000027941 */ /* 0x000fea0003800200 */
.L_x_1843:
        /* <DEDUP_REMOVED lines=13> */
[----:B------:R-:W-:-:S05]  /*2e90*/  MOV R15, 0xffffffff ;  /* 0xffffffff000f7802 */ /* 0x000fca0000000f00 */
[----:B------:R-:W-:Y:S04]  /*2ea0*/  ST.E desc[UR28][R20.64], R15 ;  /* 0x0000000f14007985 */ /* 0x000fe8000c10191c */
[----:B------:R-:W0:Y:S04]  /*2eb0*/  LDS.64 R12, [R3+0xa8] ;  /* 0x0000a800030c7984 */ /* 0x000e280000000a00 */
[----:B------:R1:W-:Y:S01]  /*2ec0*/  STS.U8 [R3+0xbc], RZ ;  /* 0x0000bcff03007388 */ /* 0x0003e20000000000 */
[----:B0-----:R-:W-:-:S05]  /*2ed0*/  IMAD.WIDE R12, R8, 0x4, R12 ;  /* 0x00000004080c7825 */ /* 0x001fca00078e020c */
[----:B------:R1:W-:Y:S02]  /*2ee0*/  ST.E desc[UR28][R12.64], R9 ;  /* 0x000000090c007985 */ /* 0x0003e4000c10191c */
.L_x_1848:
[----:B------:R-:W-:Y:S05]  /*2ef0*/  BSYNC.RECONVERGENT B2 ;  /* 0x0000000000027941 */ /* 0x000fea0003800200 */
.L_x_1847:
[----:B------:R-:W-:Y:S05]  /*2f00*/  BRA `(.L_x_1841) ;  /* 0x0000000000f87947 */ /* 0x000fea0003800000 */
.L_x_1842:
        /* <DEDUP_REMOVED lines=19> */
.L_x_1854:
[----:B------:R-:W0:Y:S02]  /*3040*/  LDS.64 R12, [R9] ;  /* 0x00000000090c7984 */ /* 0x000e240000000a00 */
[----:B0-----:R-:W-:-:S05]  /*3050*/  IADD3 R14, P0, PT, R18, R12, RZ ;  /* 0x0000000c120e7210 */ /* 0x001fca0007f1e0ff */
[----:B------:R-:W-:-:S07]  /*3060*/  IMAD.X R15, R19, 0x1, R13, P0 ;  /* 0x00000001130f7824 */ /* 0x000fce00000e060d */
[----:B------:R-:W0:Y:S02]  /*3070*/  ATOMS.CAST.SPIN.64 P0, [R9], R12, R14 ;  /* 0x0000000c0900758d */ /* 0x000e24000180040e */
[----:B0-----:R-:W-:Y:S05]  /*3080*/  @!P0 BRA `(.L_x_1854) ;  /* 0xfffffffc00ec8947 */ /* 0x001fea000383ffff */
[----:B------:R-:W-:Y:S05]  /*3090*/  BRA `(.L_x_1852) ;  /* 0x0000000000107947 */ /* 0x000fea0003800000 */
.L_x_1853:
[----:B------:R-:W2:Y:S02]  /*30a0*/  LD.E.64 R12, desc[UR28][R14.64] ;  /* 0x0000001c0e0c7980 */ /* 0x000ea4000c101b00 */
[----:B--2---:R-:W-:-:S04]  /*30b0*/  IADD3 R12, P0, PT, R18, R12, RZ ;  /* 0x0000000c120c7210 */ /* 0x004fc80007f1e0ff */
[----:B------:R-:W-:-:S05]  /*30c0*/  IADD3.X R13, PT, PT, R19, R13, RZ, P0, !PT ;  /* 0x0000000d130d7210 */ /* 0x000fca00007fe4ff */
[----:B------:R0:W-:Y:S04]  /*30d0*/  ST.E.64 desc[UR28][R14.64], R12 ;  /* 0x0000000c0e007985 */ /* 0x0001e8000c101b1c */
.L_x_1852:
[----:B------:R-:W-:Y:S05]  /*30e0*/  BSYNC.RECONVERGENT B2 ;  /* 0x0000000000027941 */ /* 0x000fea0003800200 */
.L_x_1851:
[----:B0-----:R-:W0:Y:S01]  /*30f0*/  LDS.64 R12, [R3+0xa8] ;  /* 0x0000a800030c7984 */ /* 0x001e220000000a00 */
[----:B------:R-:W-:-:S03]  /*3100*/  IMAD.MOV.U32 R9, RZ, RZ, 0x1 ;  /* 0x00000001ff097424 */ /* 0x000fc600078e00ff */
[----:B------:R3:W-:Y:S01]  /*3110*/  STS.U8 [R3+0xbc], RZ ;  /* 0x0000bcff03007388 */ /* 0x0007e20000000000 */
[----:B0-----:R-:W-:-:S05]  /*3120*/  IMAD.WIDE R12, R8, 0x4, R12 ;  /* 0x00000004080c7825 */ /* 0x001fca00078e020c */
[----:B------:R3:W-:Y:S01]  /*3130*/  ST.E desc[UR28][R12.64], R9 ;  /* 0x000000090c007985 */ /* 0x0007e2000c10191c */
[----:B------:R-:W-:Y:S05]  /*3140*/  BRA `(.L_x_1841) ;  /* 0x0000000000687947 */ /* 0x000fea0003800000 */
.L_x_1850:
[----:B------:R0:W2:Y:S02]  /*3150*/  LDS.64 R12, [R3+0x78] ;  /* 0x00007800030c7984 */ /* 0x0000a40000000a00 */
.L_x_1849:
        /* <DEDUP_REMOVED lines=13> */
[----:B------:R-:W-:-:S04]  /*3230*/  MOV R8, R12 ;  /* 0x0000000c00087202 */ /* 0x000fc80000000f00 */
[----:B------:R-:W-:-:S07]  /*3240*/  MOV R9, R8 ;  /* 0x0000000800097202 */ /* 0x000fce0000000f00 */
.L_x_1856:
[----:B------:R-:W1:Y:S02]  /*3250*/  LDS.64 R12, [R9] ;  /* 0x00000000090c7984 */ /* 0x000e640000000a00 */
[----:B-1----:R-:W-:-:S05]  /*3260*/  IADD3 R14, P0, PT, R18, R12, RZ ;  /* 0x0000000c120e7210 */ /* 0x002fca0007f1e0ff */
[----:B------:R-:W-:-:S07]  /*3270*/  IMAD.X R15, R19, 0x1, R13, P0 ;  /* 0x00000001130f7824 */ /* 0x000fce00000e060d */
[----:B------:R-:W1:Y:S02]  /*3280*/  ATOMS.CAST.SPIN.64 P0, [R9], R12, R14 ;  /* 0x0000000c0900758d */ /* 0x000e64000180040e */
[----:B-1----:R-:W-:Y:S05]  /*3290*/  @!P0 BRA `(.L_x_1856) ;  /* 0xfffffffc00ec8947 */ /* 0x002fea000383ffff */
[----:B------:R-:W-:Y:S05]  /*32a0*/  BRA `(.L_x_1841) ;  /* 0x0000000000107947 */ /* 0x000fea0003800000 */
.L_x_1855:
[----:B------:R-:W2:Y:S02]  /*32b0*/  LD.E.64 R8, desc[UR28][R12.64] ;  /* 0x0000001c0c087980 */ /* 0x000ea4000c101b00 */
[----:B--2---:R-:W-:-:S04]  /*32c0*/  IADD3 R8, P0, PT, R18, R8, RZ ;  /* 0x0000000812087210 */ /* 0x004fc80007f1e0ff */
[----:B------:R-:W-:-:S05]  /*32d0*/  IADD3.X R9, PT, PT, R19, R9, RZ, P0, !PT ;  /* 0x0000000913097210 */ /* 0x000fca00007fe4ff */
[----:B------:R2:W-:Y:S04]  /*32e0*/  ST.E.64 desc[UR28][R12.64], R8 ;  /* 0x000000080c007985 */ /* 0x0005e8000c101b1c */
.L_x_1841:
[----:B------:R-:W-:Y:S05]  /*32f0*/  BSYNC.RECONVERGENT B1 ;  /* 0x0000000000017941 */ /* 0x000fea0003800200 */
.L_x_1840:
[----:B------:R-:W-:-:S05]  /*3300*/  VIADD R0, R0, UR32 ;  /* 0x0000002000007c36 */ /* 0x000fca0008000000 */
[----:B------:R-:W-:-:S13]  /*3310*/  ISETP.GE.AND P0, PT, R0, UR15, PT ;  /* 0x0000000f00007c0c */ /* 0x000fda000bf06270 */
[----:B------:R-:W-:Y:S05]  /*3320*/  @!P0 BRA `(.L_x_1857) ;  /* 0xfffffff400cc8947 */ /* 0x000fea000383ffff */
.L_x_1839:
[----:B------:R-:W-:Y:S05]  /*3330*/  WARPSYNC.ALL ;  /* 0x0000000000007948 */ /* 0x000fea0003800000 */
[----:B------:R-:W-:Y:S06]  /*3340*/  BAR.SYNC.DEFER_BLOCKING 0x0 ;  /* 0x0000000000007b1d */ /* 0x000fec0000010000 */
[----:B------:R-:W-:Y:S04]  /*3350*/  BSSY.RECONVERGENT B1, `(.L_x_1858) ;  /* 0x0000022000017945 */ /* 0x000fe80003800200 */
[----:B------:R-:W-:Y:S05]  /*3360*/  @P3 BRA `(.L_x_1859) ;  /* 0x0000000000803947 */ /* 0x000fea0003800000 */
[----:B------:R-:W4:Y:S01]  /*3370*/  S2UR UR17, SR_CgaCtaId ;  /* 0x00000000001179c3 */ /* 0x000f220000008800 */
[----:B------:R-:W-:Y:S01]  /*3380*/  UMOV UR16, 0x400 ;  /* 0x0000040000107882 */ /* 0x000fe20000000000 */
[----:B0-----:R-:W-:Y:S01]  /*3390*/  MOV R0, R2 ;  /* 0x0000000200007202 */ /* 0x001fe20000000f00 */
[----:B----4-:R-:W-:-:S09]  /*33a0*/  ULEA UR16, UR17, UR16, 0x18 ;  /* 0x0000001011107291 */ /* 0x010fd2000f8ec0ff */
[----:B-123--:R-:W0:Y:S03]  /*33b0*/  LDS.64 R8, [UR16+0xa0] ;  /* 0x0000a010ff087984 */ /* 0x00ee260008000a00 */
.L_x_1862:
[----:B01----:R-:W-:-:S05]  /*33c0*/  IMAD.WIDE R18, R0, 0x4, R8 ;  /* 0x0000000400127825 */ /* 0x003fca00078e0208 */
        /* <DEDUP_REMOVED lines=19> */
[----:B------:R0:W-:Y:S04]  /*3500*/  ST.E desc[UR28][R18.64], R21 ;  /* 0x0000001512007985 */ /* 0x0001e8000c10191c */
[----:B------:R-:W1:Y:S02]  /*3510*/  LDS.64 R8, [UR16+0xa0] ;  /* 0x0000a010ff087984 */ /* 0x000e640008000a00 */
.L_x_1861:
[----:B------:R-:W-:Y:S05]  /*3520*/  BSYNC.RECONVERGENT B2 ;  /* 0x0000000000027941 */ /* 0x000fea0003800200 */
.L_x_1860:
[----:B------:R-:W2:Y:S01]  /*3530*/  LDCU UR16, c[0x0][0x3a0] ;  /* 0x00007400ff1077ac */ /* 0x000ea20008000800 */
[----:B------:R-:W-:-:S05]  /*3540*/  VIADD R0, R0, UR32 ;  /* 0x0000002000007c36 */ /* 0x000fca0008000000 */
[----:B--2---:R-:W-:-:S13]  /*3550*/  ISETP.GE.AND P0, PT, R0, UR16, PT ;  /* 0x0000001000007c0c */ /* 0x004fda000bf06270 */
[----:B------:R-:W-:Y:S05]  /*3560*/  @!P0 BRA `(.L_x_1862) ;  /* 0xfffffffc00948947 */ /* 0x000fea000383ffff */
.L_x_1859:
[----:B------:R-:W-:Y:S05]  /*3570*/  BSYNC.RECONVERGENT B1 ;  /* 0x0000000000017941 */ /* 0x000fea0003800200 */
.L_x_1858:
[----:B------:R-:W-:Y:S06]  /*3580*/  BAR.SYNC.DEFER_BLOCKING 0x0 ;  /* 0x0000000000007b1d */ /* 0x000fec0000010000 */
[----:B------:R-:W4:Y:S01]  /*3590*/  LDCU UR18, c[0x0][0x3a0] ;  /* 0x00007400ff1277ac */ /* 0x000f220008000800 */
[----:B------:R-:W-:Y:S04]  /*35a0*/  BSSY.RECONVERGENT B1, `(.L_x_1863) ;  /* 0x000001b000017945 */ /* 0x000fe80003800200 */
[----:B------:R-:W-:Y:S05]  /*35b0*/  @P3 BRA `(.L_x_1864) ;  /* 0x0000000000643947 */ /* 0x000fea0003800000 */
[----:B------:R-:W5:Y:S01]  /*35c0*/  S2UR UR17, SR_CgaCtaId ;  /* 0x00000000001179c3 */ /* 0x000f620000008800 */
[----:B------:R-:W-:Y:S01]  /*35d0*/  UMOV UR16, 0x400 ;  /* 0x0000040000107882 */ /* 0x000fe20000000000 */
[----:B01-3--:R-:W-:Y:S01]  /*35e0*/  MOV R3, R2 ;  /* 0x0000000200037202 */ /* 0x00bfe20000000f00 */
[----:B-----5:R-:W-:-:S09]  /*35f0*/  ULEA UR16, UR17, UR16, 0x18 ;  /* 0x0000001011107291 */ /* 0x020fd2000f8ec0ff */
[----:B--2---:R-:W0:Y:S03]  /*3600*/  LDS.64 R8, [UR16+0xa8] ;  /* 0x0000a810ff087984 */ /* 0x004e260008000a00 */
.L_x_1867:
[----:B01----:R-:W-:-:S06]  /*3610*/  IMAD.WIDE R12, R3, 0x4, R8 ;  /* 0x00000004030c7825 */ /* 0x003fcc00078e0208 */
        /* <DEDUP_REMOVED lines=15> */
.L_x_1866:
[----:B----4-:R-:W-:Y:S05]  /*3710*/  BSYNC.RECONVERGENT B2 ;  /* 0x0000000000027941 */ /* 0x010fea0003800200 */
.L_x_1865:
[----:B------:R-:W-:-:S04]  /*3720*/  IADD3 R3, PT, PT, R3, UR32, RZ ;  /* 0x0000002003037c10 */ /* 0x000fc8000fffe0ff */
[----:B------:R-:W-:-:S13]  /*3730*/  ISETP.GE.AND P0, PT, R3, UR18, PT ;  /* 0x0000001203007c0c */ /* 0x000fda000bf06270 */
[----:B------:R-:W-:Y:S05]  /*3740*/  @!P0 BRA `(.L_x_1867) ;  /* 0xfffffffc00b08947 */ /* 0x000fea000383ffff */
.L_x_1864:
[----:B----4-:R-:W-:Y:S05]  /*3750*/  BSYNC.RECONVERGENT B1 ;  /* 0x0000000000017941 */ /* 0x010fea0003800200 */
.L_x_1863:
[----:B------:R-:W4:Y:S08]  /*3760*/  S2UR UR17, SR_CgaCtaId ;  /* 0x00000000001179c3 */ /* 0x000f300000008800 */
[----:B------:R-:W-:Y:S06]  /*3770*/  BAR.SYNC.DEFER_BLOCKING 0x0 ;  /* 0x0000000000007b1d */ /* 0x000fec0000010000 */
[----:B------:R-:W-:-:S02]  /*3780*/  UMOV UR16, 0x400 ;  /* 0x0000040000107882 */ /* 0x000fc40000000000 */
[----:B----4-:R-:W-:-:S06]  /*3790*/  ULEA UR16, UR17, UR16, 0x18 ;  /* 0x0000001011107291 */ /* 0x010fcc000f8ec0ff */
[----:B01-3--:R-:W-:-:S05]  /*37a0*/  IMAD.U32 R3, RZ, RZ, UR16 ;  /* 0x00000010ff037e24 */ /* 0x00bfca000f8e00ff */
[----:B------:R-:W0:Y:S04]  /*37b0*/  LDS R0, [R3+0xb8] ;  /* 0x0000b80003007984 */ /* 0x000e280000000800 */
[----:B--2---:R-:W1:Y:S01]  /*37c0*/  LDS.U8 R8, [R3+0xbc] ;  /* 0x0000bc0003087984 */ /* 0x004e620000000000 */
[----:B0-----:R-:W-:-:S13]  /*37d0*/  ISETP.EQ.OR P0, PT, R0, 0x7fffffff, P2 ;  /* 0x7fffffff0000780c */ /* 0x001fda0001702670 */
[----:B------:R-:W-:-:S05]  /*37e0*/  @!P0 IADD3 R0, PT, PT, R0, 0x1, RZ ;  /* 0x0000000100008810 */ /* 0x000fca0007ffe0ff */
[----:B------:R2:W-:Y:S01]  /*37f0*/  @!P0 STS [R3+0xb8], R0 ;  /* 0x0000b80003008388 */ /* 0x0005e20000000800 */
[----:B-1----:R-:W-:-:S13]  /*3800*/  ISETP.NE.AND P0, PT, R8, RZ, PT ;  /* 0x000000ff0800720c */ /* 0x002fda0003f05270 */
[----:B--2---:R-:W-:Y:S05]  /*3810*/  @!P0 BRA `(.L_x_1868) ;  /* 0xfffffff000648947 */ /* 0x004fea000383ffff */
.L_x_1838:
[----:B------:R-:W-:Y:S06]  /*3820*/  BAR.SYNC.DEFER_BLOCKING 0x0 ;  /* 0x0000000000007b1d */ /* 0x000fec0000010000 */
[----:B------:R-:W-:Y:S04]  /*3830*/  BSSY.RECONVERGENT B1, `(.L_x_1869) ;  /* 0x000002d000017945 */ /* 0x000fe80003800200 */
[----:B------:R-:W-:Y:S05]  /*3840*/  @P3 BRA `(.L_x_1870) ;  /* 0x0000000000ac3947 */ /* 0x000fea0003800000 */
[----:B------:R-:W-:-:S07]  /*3850*/  IMAD.MOV.U32 R0, RZ, RZ, R2 ;  /* 0x000000ffff007224 */ /* 0x000fce00078e0002 */
.L_x_1876:
        /* <DEDUP_REMOVED lines=14> */
.L_x_1873:
        /* <DEDUP_REMOVED lines=10> */
.L_x_1874:
[----:B------:R-:W-:Y:S05]  /*39e0*/  BSYNC.RELIABLE B3 ;  /* 0x0000000000037941 */ /* 0x000fea0003800100 */
.L_x_1872:
[----:B------:R-:W0:Y:S04]  /*39f0*/  LDS.64 R8, [R3+0x20] ;  /* 0x0000200003087984 */ /* 0x000e280000000a00 */
[----:B------:R-:W2:Y:S01]  /*3a00*/  LDS.64 R12, [R3+0x80] ;  /* 0x00008000030c7984 */ /* 0x000ea20000000a00 */
[----:B0-----:R-:W-:-:S04]  /*3a10*/  IMAD.WIDE R8, R0, 0x8, R8 ;  /* 0x0000000800087825 */ /* 0x001fc800078e0208 */
[----:B--2---:R-:W-:Y:S02]  /*3a20*/  IMAD.WIDE R12, R0, 0x8, R12 ;  /* 0x00000008000c7825 */ /* 0x004fe400078e020c */
[----:B------:R-:W2:Y:S04]  /*3a30*/  LD.E.64 R8, desc[UR28][R8.64] ;  /* 0x0000001c08087980 */ /* 0x000ea8000c101b00 */
[----:B------:R-:W2:Y:S02]  /*3a40*/  LD.E.64 R14, desc[UR28][R12.64] ;  /* 0x0000001c0c0e7980 */ /* 0x000ea4000c101b00 */
[----:B--2---:R-:W-:-:S04]  /*3a50*/  IADD3 R14, P0, PT, R8, R14, RZ ;  /* 0x0000000e080e7210 */ /* 0x004fc80007f1e0ff */
[----:B------:R-:W-:-:S05]  /*3a60*/  IADD3.X R15, PT, PT, R9, R15, RZ, P0, !PT ;  /* 0x0000000f090f7210 */ /* 0x000fca00007fe4ff */
[----:B------:R0:W-:Y:S04]  /*3a70*/  ST.E.64 desc[UR28][R12.64], R14 ;  /* 0x0000000e0c007985 */ /* 0x0001e8000c101b1c */
.L_x_1875:
[----:B------:R-:W-:Y:S05]  /*3a80*/  BSYNC.RECONVERGENT B2 ;  /* 0x0000000000027941 */ /* 0x000fea0003800200 */
.L_x_1871:
[----:B------:R-:W2:Y:S01]  /*3a90*/  LDS.64 R8, [R3+0xa8] ;  /* 0x0000a80003087984 */ /* 0x000ea20000000a00 */
[----:B------:R-:W3:Y:S01]  /*3aa0*/  LDCU UR16, c[0x0][0x3a0] ;  /* 0x00007400ff1077ac */ /* 0x000ee20008000800 */
[----:B--2---:R-:W-:-:S04]  /*3ab0*/  IMAD.WIDE R8, R0, 0x4, R8 ;  /* 0x0000000400087825 */ /* 0x004fc800078e0208 */
[----:B------:R-:W-:Y:S01]  /*3ac0*/  VIADD R0, R0, UR32 ;  /* 0x0000002000007c36 */ /* 0x000fe20008000000 */
[----:B------:R2:W-:Y:S04]  /*3ad0*/  ST.E desc[UR28][R8.64], RZ ;  /* 0x000000ff08007985 */ /* 0x0005e8000c10191c */
[----:B---3--:R-:W-:-:S13]  /*3ae0*/  ISETP.GE.AND P0, PT, R0, UR16, PT ;  /* 0x0000001000007c0c */ /* 0x008fda000bf06270 */
[----:B--2---:R-:W-:Y:S05]  /*3af0*/  @!P0 BRA `(.L_x_1876) ;  /* 0xfffffffc00588947 */ /* 0x004fea000383ffff */
.L_x_1870:
[----:B------:R-:W-:Y:S05]  /*3b00*/  BSYNC.RECONVERGENT B1 ;  /* 0x0000000000017941 */ /* 0x000fea0003800200 */
.L_x_1869:
[----:B------:R-:W-:Y:S06]  /*3b10*/  BAR.SYNC.DEFER_BLOCKING 0x0 ;  /* 0x0000000000007b1d */ /* 0x000fec0000010000 */
[----:B------:R-:W-:Y:S02]  /*3b20*/  @!P2 STS.U8 [R3+0xbd], RZ ;  /* 0x0000bdff0300a388 */ /* 0x000fe40000000000 */
[----:B------:R-:W-:Y:S06]  /*3b30*/  BAR.SYNC.DEFER_BLOCKING 0x0 ;  /* 0x0000000000007b1d */ /* 0x000fec0000010000 */
[----:B------:R-:W2:Y:S02]  /*3b40*/  LDS R0, [R3+0xb8] ;  /* 0x0000b80003007984 */ /* 0x000ea40000000800 */
[----:B--2---:R-:W-:-:S13]  /*3b50*/  ISETP.GE.AND P0, PT, R0, 0x1, PT ;  /* 0x000000010000780c */ /* 0x004fda0003f06270 */
[----:B------:R-:W-:Y:S05]  /*3b60*/  @!P0 BRA `(.L_x_1877) ;  /* 0x0000001400f48947 */ /* 0x000fea0003800000 */
.L_x_1923:
[----:B------:R-:W-:-:S13]  /*3b70*/  ISETP.GE.AND P0, PT, R2, UR15, PT ;  /* 0x0000000f02007c0c */ /* 0x000fda000bf06270 */
[----:B--2---:R-:W-:Y:S05]  /*3b80*/  @P0 BRA `(.L_x_1878) ;  /* 0x0000000c00980947 */ /* 0x004fea0003800000 */
[----:B0-----:R-:W-:-:S07]  /*3b90*/  MOV R15, R2 ;  /* 0x00000002000f7202 */ /* 0x001fce0000000f00 */
.L_x_1902:
[----:B0-23--:R-:W0:Y:S02]  /*3ba0*/  LDC.64 R8, c[0x0][0x390] ;  /* 0x0000e400ff087b82 */ /* 0x00de240000000a00 */
[----:B0-----:R-:W-:-:S05]  /*3bb0*/  IMAD.WIDE R8, R15, 0x4, R8 ;  /* 0x000000040f087825 */ /* 0x001fca00078e0208 */
        /* <DEDUP_REMOVED lines=38> */
[----:B-1----:R-:W-:-:S04]  /*3e20*/  IMAD.WIDE R20, R14, 0x4, R26 ;  /* 0x000000040e147825 */ /* 0x002fc800078e021a */
[----:B0-----:R-:W-:-:S05]  /*3e30*/  IMAD.WIDE R8, R14, 0x4, R8 ;  /* 0x000000040e087825 */ /* 0x001fca00078e0208 */
[----:B------:R0:W5:Y:S04]  /*3e40*/  LD.E R18, desc[UR28][R8.64] ;  /* 0x0000001c08127980 */ /* 0x000168000c101900 */
[----:B------:R-:W-:Y:S04]  /*3e50*/  ST.E desc[UR28][R20.64], R3 ;  /* 0x0000000314007985 */ /* 0x000fe8000c10191c */
[----:B------:R-:W1:Y:S02]  /*3e60*/  LDS.64 R22, [R0+0xb0] ;  /* 0x0000b00000167984 */ /* 0x000e640000000a00 */
[----:B-1----:R-:W-:-:S05]  /*3e70*/  IMAD.WIDE R22, R14, 0x4, R22 ;  /* 0x000000040e167825 */ /* 0x002fca00078e0216 */
[----:B------:R0:W-:Y:S04]  /*3e80*/  ST.E desc[UR28][R22.64], R3 ;  /* 0x0000000316007985 */ /* 0x0001e8000c10191c */
[----:B------:R0:W2:Y:S02]  /*3e90*/  LDS.64 R26, [R0+0x78] ;  /* 0x00007800001a7984 */ /* 0x0000a40000000a00 */
.L_x_1883:
[----:B------:R-:W-:Y:S05]  /*3ea0*/  BSYNC.RECONVERGENT B2 ;  /* 0x0000000000027941 */ /* 0x000fea0003800200 */
.L_x_1882:
[----:B0-----:R-:W1:Y:S02]  /*3eb0*/  LDS.64 R8, [R0+0x80] ;  /* 0x0000800000087984 */ /* 0x001e640000000a00 */
[----:B-1----:R-:W-:-:S06]  /*3ec0*/  IMAD.WIDE R20, R13, 0x8, R8 ;  /* 0x000000080d147825 */ /* 0x002fcc00078e0208 */
        /* <DEDUP_REMOVED lines=16> */
[----:B--2--5:R-:W-:Y:S05]  /*3fd0*/  CALL.REL.NOINC `($__internal_8_$__cuda_sm3x_div_rn_noftz_f32_slowpath) ;  /* 0x0000001400f07944 */ /* 0x024fea0003c00000 */
.L_x_1885:
[----:B------:R-:W-:Y:S05]  /*3fe0*/  BSYNC.RECONVERGENT B2 ;  /* 0x0000000000027941 */ /* 0x000fea0003800200 */
.L_x_1884:
        /* <DEDUP_REMOVED lines=36> */
.L_x_1889:
[----:B------:R-:W-:Y:S05]  /*4230*/  BSYNC.RECONVERGENT B3 ;  /* 0x0000000000037941 */ /* 0x000fea0003800200 */
.L_x_1888:
        /* <DEDUP_REMOVED lines=8> */
.L_x_1887:
[----:B------:R-:W-:Y:S05]  /*42c0*/  BSYNC.RECONVERGENT B2 ;  /* 0x0000000000027941 */ /* 0x000fea0003800200 */
.L_x_1886:
[----:B------:R-:W-:-:S05]  /*42d0*/  IMAD.WIDE R8, R14, 0x4, R24 ;  /* 0x000000040e087825 */ /* 0x000fca00078e0218 */
[----:B------:R0:W-:Y:S02]  /*42e0*/  ATOM.E.ADD.F32.FTZ.RN.STRONG.GPU P0, RZ, desc[UR28][R8.64], R23 ;  /* 0x8000001708ff79a2 */ /* 0x0001e4000c10f31c */
[----:B0-----:R-:W-:Y:S05]  /*42f0*/  @P0 BRA `(.L_x_1880) ;  /* 0x0000000400ac0947 */ /* 0x001fea0003800000 */
[----:B------:R-:W0:Y:S02]  /*4300*/  QSPC.E.S P0, RZ, [R8] ;  /* 0x0000000008ff73aa */ /* 0x000e240000000500 */
[----:B0-----:R-:W-:Y:S05]  /*4310*/  @!P0 BRA `(.L_x_1890) ;  /* 0x0000000000188947 */ /* 0x001fea0003800000 */
[----:B------:R-:W-:-:S07]  /*4320*/  MOV R0, R8 ;  /* 0x0000000800007202 */ /* 0x000fce0000000f00 */
.L_x_1891:
[----:B------:R-:W0:Y:S02]  /*4330*/  LDS R8, [R0] ;  /* 0x0000000000087984 */ /* 0x000e240000000800 */
[----:B0-----:R-:W-:-:S05]  /*4340*/  FADD R9, R23, R8 ;  /* 0x0000000817097221 */ /* 0x001fca0000000000 */
[----:B------:R-:W0:Y:S02]  /*4350*/  ATOMS.CAST.SPIN P0, [R0], R8, R9 ;  /* 0x000000080000758d */ /* 0x000e240001800009 */
[----:B0-----:R-:W-:Y:S05]  /*4360*/  @!P0 BRA `(.L_x_1891) ;  /* 0xfffffffc00f08947 */ /* 0x001fea000383ffff */
[----:B------:R-:W-:Y:S05]  /*4370*/  BRA `(.L_x_1880) ;  /* 0x00000004008c7947 */ /* 0x000fea0003800000 */
.L_x_1890:
[----:B------:R-:W0:Y:S02]  /*4380*/  QSPC.E.D P0, RZ, [R8] ;  /* 0x0000000008ff73aa */ /* 0x000e240000000700 */
[----:B0-----:R-:W-:Y:S05]  /*4390*/  @!P0 BRA `(.L_x_1892) ;  /* 0x0000000000188947 */ /* 0x001fea0003800000 */
.L_x_1893:
[----:B------:R-:W2:Y:S02]  /*43a0*/  LD.E R12, [R8] ;  /* 0x00000000080c7980 */ /* 0x000ea40000100900 */
[----:B--2---:R-:W-:-:S06]  /*43b0*/  FADD R13, R23, R12 ;  /* 0x0000000c170d7221 */ /* 0x004fcc0000000000 */
[----:B------:R-:W2:Y:S02]  /*43c0*/  ATOM.E.CAST.SPIN PT, R13, [R8], R12, R13 ;  /* 0x0000000c080d738b */ /* 0x000ea400019e010d */
[----:B--2---:R-:W-:-:S13]  /*43d0*/  ISETP.EQ.U32.AND P0, PT, R13, 0x1, PT ;  /* 0x000000010d00780c */ /* 0x004fda0003f02070 */
[----:B------:R-:W-:Y:S05]  /*43e0*/  @!P0 BRA `(.L_x_1893) ;  /* 0xfffffffc00ec8947 */ /* 0x000fea000383ffff */
[----:B------:R-:W-:Y:S05]  /*43f0*/  BRA `(.L_x_1880) ;  /* 0x00000004006c7947 */ /* 0x000fea0003800000 */
.L_x_1892:
[----:B------:R-:W2:Y:S02]  /*4400*/  LD.E R0, desc[UR28][R8.64] ;  /* 0x0000001c08007980 */ /* 0x000ea4000c101900 */
[----:B--2---:R-:W-:-:S05]  /*4410*/  FADD R23, R23, R0 ;  /* 0x0000000017177221 */ /* 0x004fca0000000000 */
[----:B------:R2:W-:Y:S01]  /*4420*/  ST.E desc[UR28][R8.64], R23 ;  /* 0x0000001708007985 */ /* 0x0005e2000c10191c */
[----:B------:R-:W-:Y:S05]  /*4430*/  BRA `(.L_x_1880) ;  /* 0x00000004005c7947 */ /* 0x000fea0003800000 */
.L_x_1881:
        /* <DEDUP_REMOVED lines=22> */
[----:B------:R-:W0:Y:S04]  /*45a0*/  LDS.64 R8, [R0+0x28] ;  /* 0x0000280000087984 */ /* 0x000e280000000a00 */
[----:B-1----:R-:W1:Y:S01]  /*45b0*/  LDS.64 R20, [R0+0x78] ;  /* 0x0000780000147984 */ /* 0x002e620000000a00 */
[----:B0-----:R-:W-:-:S04]  /*45c0*/  IMAD.WIDE R8, R14, 0x4, R8 ;  /* 0x000000040e087825 */ /* 0x001fc800078e0208 */
[----:B-1----:R-:W-:Y:S01]  /*45d0*/  IMAD.WIDE R20, R14, 0x4, R20 ;  /* 0x000000040e147825 */ /* 0x002fe200078e0214 */
[----:B------:R0:W5:Y:S01]  /*45e0*/  LD.E R18, desc[UR28][R8.64] ;  /* 0x0000001c08127980 */ /* 0x000162000c101900 */
[----:B------:R-:W-:Y:S02]  /*45f0*/  MOV R12, 0x1 ;  /* 0x00000001000c7802 */ /* 0x000fe40000000f00 */
[----:B------:R-:W-:Y:S01]  /*4600*/  IMAD.MOV.U32 R19, RZ, RZ, 0x2 ;  /* 0x00000002ff137424 */ /* 0x000fe200078e00ff */
[----:B------:R-:W-:Y:S04]  /*4610*/  ST.E desc[UR28][R20.64], R3 ;  /* 0x0000000314007985 */ /* 0x000fe8000c10191c */
[----:B------:R-:W1:Y:S01]  /*4620*/  LDS.64 R22, [R0+0xb0] ;  /* 0x0000b00000167984 */ /* 0x000e620000000a00 */
[----:B0-----:R-:W-:Y:S01]  /*4630*/  PRMT R9, R12, 0x7610, R9 ;  /* 0x000076100c097816 */ /* 0x001fe20000000009 */
[----:B-1----:R-:W-:-:S05]  /*4640*/  IMAD.WIDE R22, R14, 0x4, R22 ;  /* 0x000000040e167825 */ /* 0x002fca00078e0216 */
[----:B------:R0:W-:Y:S04]  /*4650*/  ST.E desc[UR28][R22.64], R19 ;  /* 0x0000001316007985 */ /* 0x0001e8000c10191c */
[----:B------:R0:W-:Y:S02]  /*4660*/  STS.U8 [R0+0xbd], R9 ;  /* 0x0000bd0900007388 */ /* 0x0001e40000000000 */
.L_x_1895:
[----:B------:R-:W-:Y:S05]  /*4670*/  BSYNC.RECONVERGENT B2 ;  /* 0x0000000000027941 */ /* 0x000fea0003800200 */
.L_x_1894:
[----:B0-----:R-:W1:Y:S02]  /*4680*/  LDS.64 R8, [R0+0x20] ;  /* 0x0000200000087984 */ /* 0x001e640000000a00 */
[----:B-1----:R-:W-:-:S06]  /*4690*/  IMAD.WIDE R20, R13, 0x8, R8 ;  /* 0x000000080d147825 */ /* 0x002fcc00078e0208 */
        /* <DEDUP_REMOVED lines=16> */
[----:B-----5:R-:W-:Y:S05]  /*47a0*/  CALL.REL.NOINC `($__internal_8_$__cuda_sm3x_div_rn_noftz_f32_slowpath) ;  /* 0x0000000c00fc7944 */ /* 0x020fea0003c00000 */
.L_x_1897:
[----:B------:R-:W-:Y:S05]  /*47b0*/  BSYNC.RECONVERGENT B2 ;  /* 0x0000000000027941 */ /* 0x000fea0003800200 */
.L_x_1896:
        /* <DEDUP_REMOVED lines=15> */
.L_x_1899:
[----:B------:R-:W0:Y:S02]  /*48b0*/  LDS R8, [R0] ;  /* 0x0000000000087984 */ /* 0x000e240000000800 */
[----:B0-----:R-:W-:-:S05]  /*48c0*/  FADD R9, R3, R8 ;  /* 0x0000000803097221 */ /* 0x001fca0000000000 */
[----:B------:R-:W0:Y:S02]  /*48d0*/  ATOMS.CAST.SPIN P0, [R0], R8, R9 ;  /* 0x000000080000758d */ /* 0x000e240001800009 */
[----:B0-----:R-:W-:Y:S05]  /*48e0*/  @!P0 BRA `(.L_x_1899) ;  /* 0xfffffffc00f08947 */ /* 0x001fea000383ffff */
[----:B------:R-:W-:Y:S05]  /*48f0*/  BRA `(.L_x_1880) ;  /* 0x00000000002c7947 */ /* 0x000fea0003800000 */
.L_x_1898:
[----:B------:R-:W0:Y:S02]  /*4900*/  QSPC.E.D P0, RZ, [R8] ;  /* 0x0000000008ff73aa */ /* 0x000e240000000700 */
[----:B0-----:R-:W-:Y:S05]  /*4910*/  @!P0 BRA `(.L_x_1900) ;  /* 0x0000000000188947 */ /* 0x001fea0003800000 */
.L_x_1901:
[----:B------:R-:W2:Y:S02]  /*4920*/  LD.E R12, [R8] ;  /* 0x00000000080c7980 */ /* 0x000ea40000100900 */
[----:B--2---:R-:W-:-:S06]  /*4930*/  FADD R13, R3, R12 ;  /* 0x0000000c030d7221 */ /* 0x004fcc0000000000 */
[----:B------:R-:W2:Y:S02]  /*4940*/  ATOM.E.CAST.SPIN PT, R13, [R8], R12, R13 ;  /* 0x0000000c080d738b */ /* 0x000ea400019e010d */
[----:B--2---:R-:W-:-:S13]  /*4950*/  ISETP.EQ.U32.AND P0, PT, R13, 0x1, PT ;  /* 0x000000010d00780c */ /* 0x004fda0003f02070 */
[----:B------:R-:W-:Y:S05]  /*4960*/  @!P0 BRA `(.L_x_1901) ;  /* 0xfffffffc00ec8947 */ /* 0x000fea000383ffff */
[----:B------:R-:W-:Y:S05]  /*4970*/  BRA `(.L_x_1880) ;  /* 0x00000000000c7947 */ /* 0x000fea0003800000 */
.L_x_1900:
[----:B------:R-:W2:Y:S02]  /*4980*/  LD.E R0, desc[UR28][R8.64] ;  /* 0x0000001c08007980 */ /* 0x000ea4000c101900 */
[----:B--2---:R-:W-:-:S05]  /*4990*/  FADD R3, R3, R0 ;  /* 0x0000000003037221 */ /* 0x004fca0000000000 */
[----:B------:R0:W-:Y:S02]  /*49a0*/  ST.E desc[UR28][R8.64], R3 ;  /* 0x0000000308007985 */ /* 0x0001e4000c10191c */
.L_x_1880:
[----:B------:R-:W-:Y:S05]  /*49b0*/  BSYNC.RECONVERGENT B1 ;  /* 0x0000000000017941 */ /* 0x000fea0003800200 */
.L_x_1879:
[----:B------:R-:W-:-:S05]  /*49c0*/  VIADD R15, R15, UR32 ;  /* 0x000000200f0f7c36 */ /* 0x000fca0008000000 */
[----:B------:R-:W-:-:S13]  /*49d0*/  ISETP.GE.AND P0, PT, R15, UR15, PT ;  /* 0x0000000f0f007c0c */ /* 0x000fda000bf06270 */
[----:B------:R-:W-:Y:S05]  /*49e0*/  @!P0 BRA `(.L_x_1902) ;  /* 0xfffffff0006c8947 */ /* 0x000fea000383ffff */
.L_x_1878:
        /* <DEDUP_REMOVED lines=13> */
[----:B------:R-:W-:-:S07]  /*4ac0*/  MOV R3, R2 ;  /* 0x0000000200037202 */ /* 0x000fce0000000f00 */
.L_x_1909:
        /* <DEDUP_REMOVED lines=16> */
.L_x_1908:
[----:B----4-:R-:W-:Y:S05]  /*4bd0*/  BSYNC.RECONVERGENT B3 ;  /* 0x0000000000037941 */ /* 0x010fea0003800200 */
.L_x_1907:
[----:B------:R-:W-:-:S04]  /*4be0*/  IADD3 R3, PT, PT, R3, UR32, RZ ;  /* 0x0000002003037c10 */ /* 0x000fc8000fffe0ff */
[----:B------:R-:W-:-:S13]  /*4bf0*/  ISETP.GE.AND P0, PT, R3, UR19, PT ;  /* 0x0000001303007c0c */ /* 0x000fda000bf06270 */
[----:B------:R-:W-:Y:S05]  /*4c00*/  @!P0 BRA `(.L_x_1909) ;  /* 0xfffffffc00b08947 */ /* 0x000fea000383ffff */
.L_x_1906:
[----:B----4-:R-:W-:Y:S05]  /*4c10*/  BSYNC.RECONVERGENT B2 ;  /* 0x0000000000027941 */ /* 0x010fea0003800200 */
.L_x_1905:
        /* <DEDUP_REMOVED lines=12> */
.L_x_1904:
[----:B------:R-:W4:Y:S01]  /*4ce0*/  LDCU UR19, c[0x0][0x3a0] ;  /* 0x00007400ff1377ac */ /* 0x000f220008000800 */
[----:B------:R-:W-:Y:S01]  /*4cf0*/  PLOP3.LUT P0, PT, PT, PT, PT, 0x80, 0x8 ;  /* 0x000000000008781c */ /* 0x000fe20003f0f070 */
[----:B------:R-:W-:-:S12]  /*4d00*/  @P3 BRA `(.L_x_1910) ;  /* 0x0000000000583947 */ /* 0x000fd80003800000 */
[----:B0-23--:R-:W0:Y:S01]  /*4d10*/  LDS.64 R8, [UR16+0xb0] ;  /* 0x0000b010ff087984 */ /* 0x00de220008000a00 */
[----:B------:R-:W-:-:S07]  /*4d20*/  MOV R3, R2 ;  /* 0x0000000200037202 */ /* 0x000fce0000000f00 */
.L_x_1913:
        /* <DEDUP_REMOVED lines=16> */
.L_x_1912:
[----:B----4-:R-:W-:Y:S05]  /*4e30*/  BSYNC.RECONVERGENT B2 ;  /* 0x0000000000027941 */ /* 0x010fea0003800200 */
.L_x_1911:
[----:B------:R-:W-:-:S04]  /*4e40*/  IADD3 R3, PT, PT, R3, UR32, RZ ;  /* 0x0000002003037c10 */ /* 0x000fc8000fffe0ff */
[----:B------:R-:W-:-:S13]  /*4e50*/  ISETP.GE.AND P1, PT, R3, UR19, PT ;  /* 0x0000001303007c0c */ /* 0x000fda000bf26270 */
[----:B------:R-:W-:Y:S05]  /*4e60*/  @!P1 BRA `(.L_x_1913) ;  /* 0xfffffffc00b09947 */ /* 0x000fea000383ffff */
.L_x_1910:
[----:B----4-:R-:W-:Y:S05]  /*4e70*/  BSYNC.RECONVERGENT B1 ;  /* 0x0000000000017941 */ /* 0x010fea0003800200 */
.L_x_1903:
        /* <DEDUP_REMOVED lines=16> */
.L_x_1919:
        /* <DEDUP_REMOVED lines=21> */
.L_x_1918:
[----:B------:R-:W-:Y:S05]  /*50d0*/  BSYNC.RECONVERGENT B2 ;  /* 0x0000000000027941 */ /* 0x000fea0003800200 */
.L_x_1917:
[----:B------:R-:W-:-:S04]  /*50e0*/  IADD3 R3, PT, PT, R3, UR32, RZ ;  /* 0x0000002003037c10 */ /* 0x000fc8000fffe0ff */
[----:B------:R-:W-:-:S13]  /*50f0*/  ISETP.GE.AND P0, PT, R3, UR21, PT ;  /* 0x0000001503007c0c */ /* 0x000fda000bf06270 */
[----:B------:R-:W-:Y:S05]  /*5100*/  @!P0 BRA `(.L_x_1919) ;  /* 0xfffffffc009c8947 */ /* 0x000fea000383ffff */
.L_x_1916:
[----:B------:R-:W-:Y:S05]  /*5110*/  BSYNC.RECONVERGENT B1 ;  /* 0x0000000000017941 */ /* 0x000fea0003800200 */
.L_x_1915:
[----:B------:R-:W-:Y:S05]  /*5120*/  BRA `(.L_x_1920) ;  /* 0x00000000000c7947 */ /* 0x000fea0003800000 */
.L_x_1914:
[----:B------:R-:W-:Y:S01]  /*5130*/  IMAD.MOV.U32 R0, RZ, RZ, 0x1 ;  /* 0x00000001ff007424 */ /* 0x000fe200078e00ff */
[----:B------:R0:W-:Y:S04]  /*5140*/  STS [UR18+0xc0], R3 ;  /* 0x0000c003ff007988 */ /* 0x0001e80008000812 */
[----:B------:R0:W-:Y:S02]  /*5150*/  STS.U8 [UR18+0xbe], R0 ;  /* 0x0000be00ff007988 */ /* 0x0001e40008000012 */
.L_x_1920:
        /* <DEDUP_REMOVED lines=21> */
.L_x_1922:
[----:B------:R-:W-:Y:S05]  /*52b0*/  BSYNC.RECONVERGENT B1 ;  /* 0x0000000000017941 */ /* 0x000fea0003800200 */
.L_x_1921:
[----:B------:R-:W4:Y:S08]  /*52c0*/  S2UR UR17, SR_CgaCtaId ;  /* 0x00000000001179c3 */ /* 0x000f300000008800 */
[----:B------:R-:W-:Y:S06]  /*52d0*/  BAR.SYNC.DEFER_BLOCKING 0x0 ;  /* 0x0000000000007b1d */ /* 0x000fec0000010000 */
[----:B------:R-:W-:-:S02]  /*52e0*/  UMOV UR16, 0x400 ;  /* 0x0000040000107882 */ /* 0x000fc40000000000 */
[----:B----4-:R-:W-:-:S06]  /*52f0*/  ULEA UR16, UR17, UR16, 0x18 ;  /* 0x0000001011107291 */ /* 0x010fcc000f8ec0ff */
[----:B0--3--:R-:W-:-:S05]  /*5300*/  IMAD.U32 R3, RZ, RZ, UR16 ;  /* 0x00000010ff037e24 */ /* 0x009fca000f8e00ff */
[----:B------:R-:W0:Y:S02]  /*5310*/  LDS R0, [R3+0xb8] ;  /* 0x0000b80003007984 */ /* 0x000e240000000800 */
[----:B0-----:R-:W-:-:S13]  /*5320*/  ISETP.GT.AND P0, PT, R0, RZ, PT ;  /* 0x000000ff0000720c */ /* 0x001fda0003f04270 */
[----:B------:R-:W-:Y:S05]  /*5330*/  @P0 BRA `(.L_x_1923) ;  /* 0xffffffe8000c0947 */ /* 0x000fea000383ffff */
.L_x_1877:
[----:B------:R-:W-:Y:S04]  /*5340*/  BSSY.RECONVERGENT B1, `(.L_x_1924) ;  /* 0x0000037000017945 */ /* 0x000fe80003800200 */
[----:B------:R-:W-:Y:S05]  /*5350*/  @P3 BRA `(.L_x_1925) ;  /* 0x0000000000d43947 */ /* 0x000fea0003800000 */
[----:B0-2---:R-:W0:Y:S01]  /*5360*/  S2R R13, SR_CgaCtaId ;  /* 0x00000000000d7919 */ /* 0x005e220000008800 */
[----:B---3--:R-:W2:Y:S01]  /*5370*/  LDC.64 R8, c[0x0][0x380] ;  /* 0x0000e000ff087b82 */ /* 0x008ea20000000a00 */
[----:B------:R-:W-:Y:S02]  /*5380*/  MOV R0, 0x400 ;  /* 0x0000040000007802 */ /* 0x000fe40000000f00 */
[----:B------:R-:W-:Y:S02]  /*5390*/  MOV R15, R2 ;  /* 0x00000002000f7202 */ /* 0x000fe40000000f00 */
[----:B0-----:R-:W-:-:S07]  /*53a0*/  LEA R0, R13, R0, 0x18 ;  /* 0x000000000d007211 */ /* 0x001fce00078ec0ff */
.L_x_1930:
[----:B01----:R-:W0:Y:S02]  /*53b0*/  LDS.64 R12, [R3+0x88] ;  /* 0x00008800030c7984 */ /* 0x003e240000000a00 */
        /* <DEDUP_REMOVED lines=25> */
.L_x_1927:
[----:B------:R-:W-:Y:S05]  /*5550*/  BSYNC.RECONVERGENT B2 ;  /* 0x0000000000027941 */ /* 0x000fea0003800200 */
.L_x_1926:
        /* <DEDUP_REMOVED lines=16> */
.L_x_1929:
[----:B------:R-:W-:Y:S05]  /*5660*/  BSYNC.RECONVERGENT B2 ;  /* 0x0000000000027941 */ /* 0x000fea0003800200 */
.L_x_1928:
[----:B------:R-:W3:Y:S01]  /*5670*/  LDCU UR16, c[0x0][0x3a0] ;  /* 0x00007400ff1077ac */ /* 0x000ee20008000800 */
[----:B------:R-:W-:-:S04]  /*5680*/  IADD3 R15, PT, PT, R15, UR32, RZ ;  /* 0x000000200f0f7c10 */ /* 0x000fc8000fffe0ff */
[----:B---3--:R-:W-:-:S13]  /*5690*/  ISETP.GE.AND P0, PT, R15, UR16, PT ;  /* 0x000000100f007c0c */ /* 0x008fda000bf06270 */
[----:B------:R-:W-:Y:S05]  /*56a0*/  @!P0 BRA `(.L_x_1930) ;  /* 0xfffffffc00408947 */ /* 0x000fea000383ffff */
.L_x_1925:
[----:B------:R-:W-:Y:S05]  /*56b0*/  BSYNC.RECONVERGENT B1 ;  /* 0x0000000000017941 */ /* 0x000fea0003800200 */
.L_x_1924:
[----:B------:R-:W-:Y:S06]  /*56c0*/  BAR.SYNC.DEFER_BLOCKING 0x0 ;  /* 0x0000000000007b1d */ /* 0x000fec0000010000 */
.L_x_1788:
[----:B------:R-:W-:Y:S06]  /*56d0*/  BAR.SYNC.DEFER_BLOCKING 0x0 ;  /* 0x0000000000007b1d */ /* 0x000fec0000010000 */
[----:B------:R-:W4:Y:S02]  /*56e0*/  @!P2 LDS R0, [R3] ;  /* 0x000000000300a984 */ /* 0x000f240000000800 */
[C---:B----4-:R-:W-:Y:S01]  /*56f0*/  @!P2 ISETP.NE.AND P0, PT, R0.reuse, UR37, PT ;  /* 0x000000250000ac0c */ /* 0x050fe2000bf05270 */
[----:B------:R-:W-:-:S05]  /*5700*/  @!P2 VIADD R0, R0, 0x1 ;  /* 0x000000010000a836 */ /* 0x000fca0000000000 */
[----:B------:R-:W-:-:S05]  /*5710*/  @!P2 SEL R0, R0, UR33, P0 ;  /* 0x000000210000ac07 */ /* 0x000fca0008000000 */
[----:B------:R4:W-:Y:S01]  /*5720*/  @!P2 STS [R3], R0 ;  /* 0x000000000300a388 */ /* 0x0009e20000000800 */
[----:B------:R-:W-:Y:S06]  /*5730*/  BAR.SYNC.DEFER_BLOCKING 0x0 ;  /* 0x0000000000007b1d */ /* 0x000fec0000010000 */
.L_x_1782:
[----:B0--34-:R-:W0:Y:S01]  /*5740*/  LDS R3, [R3] ;  /* 0x0000000003037984 */ /* 0x019e220000000800 */
[----:B------:R-:W0:Y:S02]  /*5750*/  LDCU UR16, c[0x0][0x43c] ;  /* 0x00008780ff1077ac */ /* 0x000e240008000800 */
[----:B0-----:R-:W-:-:S13]  /*5760*/  ISETP.GE.AND P0, PT, R3, UR16, PT ;  /* 0x0000001003007c0c */ /* 0x001fda000bf06270 */
[----:B------:R-:W-:Y:S05]  /*5770*/  @!P0 BRA `(.L_x_1931) ;  /* 0xffffffac001c8947 */ /* 0x000fea000383ffff */
[----:B------:R-:W-:Y:S05]  /*5780*/  BSYNC B0 ;  /* 0x0000000000007941 */ /* 0x000fea0003800000 */
.L_x_1776:
[----:B------:R-:W-:Y:S05]  /*5790*/  EXIT ;  /* 0x000000000000794d */ /* 0x000fea0003800000 */
        .weak           $__internal_8_$__cuda_sm3x_div_rn_noftz_f32_slowpath
        .type           $__internal_8_$__cuda_sm3x_div_rn_noftz_f32_slowpath,@function
        .size           $__internal_8_$__cuda_sm3x_div_rn_noftz_f32_slowpath,(.L_x_2611 - $__internal_8_$__cuda_sm3x_div_rn_noftz_f32_slowpath)
$__internal_8_$__cuda_sm3x_div_rn_noftz_f32_slowpath:
        /* <DEDUP_REMOVED lines=34> */
.L_x_1933:
        /* <DEDUP_REMOVED lines=32> */
[----:B------:R-:W-:Y:S02]  /*5bc0*/  IADD3 R19, PT, PT, R3, 0x20, RZ ;  /* 0x0000002003137810 */ /* 0x000fe40007ffe0ff */
[----:B------:R-:W-:Y:S02]  /*5bd0*/  LOP3.LUT R9, R9, 0x7fffff, RZ, 0xc0, !PT ;  /* 0x007fffff09097812 */ /* 0x000fe400078ec0ff */
[----:B------:R-:W-:Y:S02]  /*5be0*/  ISETP.NE.AND P4, PT, R3, RZ, PT ;  /* 0x000000ff0300720c */ /* 0x000fe40003f85270 */
        /* <DEDUP_REMOVED lines=16> */
.L_x_1940:
[----:B------:R-:W-:-:S04]  /*5cf0*/  LOP3.LUT R0, R0, 0x80000000, RZ, 0xc0, !PT ;  /* 0x8000000000007812 */ /* 0x000fc800078ec0ff */
[----:B------:R-:W-:Y:S01]  /*5d00*/  LOP3.LUT R0, R0, 0x7f800000, RZ, 0xfc, !PT ;  /* 0x7f80000000007812 */ /* 0x000fe200078efcff */
[----:B------:R-:W-:Y:S06]  /*5d10*/  BRA `(.L_x_1941) ;  /* 0x0000000000047947 */ /* 0x000fec0003800000 */
.L_x_1939:
[----:B------:R-:W-:-:S07]  /*5d20*/  LEA R0, R9, R0, 0x17 ;  /* 0x0000000009007211 */ /* 0x000fce00078eb8ff */
.L_x_1941:
[----:B------:R-:W-:Y:S05]  /*5d30*/  BSYNC.RECONVERGENT B5 ;  /* 0x0000000000057941 */ /* 0x000fea0003800200 */
.L_x_1938:
[----:B------:R-:W-:Y:S05]  /*5d40*/  BRA `(.L_x_1942) ;  /* 0x0000000000207947 */ /* 0x000fea0003800000 */
.L_x_1937:
[----:B------:R-:W-:-:S04]  /*5d50*/  LOP3.LUT R0, R0, 0x80000000, R3, 0x48, !PT ;  /* 0x8000000000007812 */ /* 0x000fc800078e4803 */
[----:B------:R-:W-:Y:S01]  /*5d60*/  LOP3.LUT R0, R0, 0x7f800000, RZ, 0xfc, !PT ;  /* 0x7f80000000007812 */ /* 0x000fe200078efcff */
[----:B------:R-:W-:Y:S06]  /*5d70*/  BRA `(.L_x_1942) ;  /* 0x0000000000147947 */ /* 0x000fec0003800000 */
.L_x_1936:
[----:B------:R-:W-:Y:S01]  /*5d80*/  LOP3.LUT R0, R0, 0x80000000, R3, 0x48, !PT ;  /* 0x8000000000007812 */ /* 0x000fe200078e4803 */
[----:B------:R-:W-:Y:S06]  /*5d90*/  BRA `(.L_x_1942) ;  /* 0x00000000000c7947 */ /* 0x000fec0003800000 */
.L_x_1935:
[----:B------:R-:W0:Y:S01]  /*5da0*/  MUFU.RSQ R0, -QNAN ;  /* 0xffc0000000007908 */ /* 0x000e220000001400 */
[----:B------:R-:W-:Y:S05]  /*5db0*/  BRA `(.L_x_1942) ;  /* 0x0000000000047947 */ /* 0x000fea0003800000 */
.L_x_1934:
[----:B------:R-:W-:-:S07]  /*5dc0*/  FADD.FTZ R0, R3, R0 ;  /* 0x0000000003007221 */ /* 0x000fce0000010000 */
.L_x_1942:
[----:B------:R-:W-:Y:S05]  /*5dd0*/  BSYNC.RECONVERGENT B4 ;  /* 0x0000000000047941 */ /* 0x000fea0003800200 */
.L_x_1932:
[----:B------:R-:W-:-:S04]  /*5de0*/  HFMA2 R9, -RZ, RZ, 0, 0 ;  /* 0x00000000ff097431 */ /* 0x000fc800000001ff */
[----:B0-----:R-:W-:Y:S05]  /*5df0*/  RET.REL.NODEC R8 `(_Z22bc_gpu_update_edge_optILb1ELi0EEvPfPKiS2_S2_iiPiPyS0_S3_S4_S0_S3_S3_S3_S3_S3_S3_S3_mmmmS2_iiii) ;  /* 0xffffffa008807950 */ /* 0x001fea0003c3ffff */
.L_x_1943:
        /* <DEDUP_REMOVED lines=16> */
.L_x_2611:


//--------------------- .text._Z22bc_gpu_update_edge_optILb0ELi0EEvPfPKiS2_S2_iiPiPyS0_S3_S4_S0_S3_S3_S3_S3_S3_S3_S3_mmmmS2_iiii --------------------------
	.section	.text._Z22bc_gpu_update_edge_optILb0ELi0EEvPfPKiS2_S2_iiPiPyS0_S3_S4_S0_S3_S3_S3_S3_S3_S3_S3_mmmmS2_iiii,"ax",@progbits
	.align	128
        .global         _Z22bc_gpu_update_edge_optILb0ELi0EEvPfPKiS2_S2_iiPiPyS0_S3_S4_S0_S3_S3_S3_S3_S3_S3_S3_mmmmS2_iiii
        .type           _Z22bc_gpu_update_edge_optILb0ELi0EEvPfPKiS2_S2_iiPiPyS0_S3_S4_S0_S3_S3_S3_S3_S3_S3_S3_mmmmS2_iiii,@function
        .size           _Z22bc_gpu_update_edge_optILb0ELi0EEvPfPKiS2_S2_iiPiPyS0_S3_S4_S0_S3_S3_S3_S3_S3_S3_S3_mmmmS2_iiii,(.L_x_2612 - _Z22bc_gpu_update_edge_optILb0ELi0EEvPfPKiS2_S2_iiPiPyS0_S3_S4_S0_S3_S3_S3_S3_S3_S3_S3_mmmmS2_iiii)
        .other          _Z22bc_gpu_update_edge_optILb0ELi0EEvPfPKiS2_S2_iiPiPyS0_S3_S4_S0_S3_S3_S3_S3_S3_S3_S3_mmmmS2_iiii,@"STO_CUDA_ENTRY STV_DEFAULT"
_Z22bc_gpu_update_edge_optILb0ELi0EEvPfPKiS2_S2_iiPiPyS0_S3_S4_S0_S3_S3_S3_S3_S3_S3_S3_mmmmS2_iiii:
.text._Z22bc_gpu_update_edge_optILb0ELi0EEvPfPKiS2_S2_iiPiPyS0_S3_S4_S0_S3_S3_S3_S3_S3_S3_S3_mmmmS2_iiii:
        /* <DEDUP_REMOVED lines=63> */
.L_x_2097:
[----:B------:R-:W-:Y:S01]  /*03f0*/  ISETP.NE.AND P2, PT, R2, RZ, PT ;  /* 0x000000ff0200720c */ /* 0x000fe20003f45270 */
[----:B------:R-:W-:-:S12]  /*0400*/  BSSY.RECONVERGENT B1, `(.L_x_1945) ;  /* 0x0000013000017945 */ /* 0x000fd80003800200 */
[----:B--2---:R-:W3:Y:S01]  /*0410*/  @!P2 S2R R9, SR_CgaCtaId ;  /* 0x000000000009a919 */ /* 0x004ee20000008800 */
[----:B------:R-:W-:-:S04]  /*0420*/  @!P2 MOV R0, 0x400 ;  /* 0x000004000000a802 */ /* 0x000fc80000000f00 */
[----:B---3--:R-:W-:-:S05]  /*0430*/  @!P2 LEA R0, R9, R0, 0x18 ;  /* 0x000000000900a211 */ /* 0x008fca00078ec0ff */
[----:B------:R3:W-:Y:S01]  /*0440*/  @!P2 STS [R0+0x4], R3 ;  /* 0x000004030000a388 */ /* 0x0007e20000000800 */
[----:B------:R-:W-:Y:S06]  /*0450*/  BAR.SYNC.DEFER_BLOCKING 0x0 ;  /* 0x0000000000007b1d */ /* 0x000fec0000010000 */
[----:B-1----:R-:W-:Y:S05]  /*0460*/  @P2 BRA `(.L_x_1946) ;  /* 0x0000000000302947 */ /* 0x002fea0003800000 */
        /* <DEDUP_REMOVED lines=8> */
[----:B------:R-:W-:Y:S01]  /*04f0*/  HFMA2 R0, -RZ, RZ, 0, 5.9604644775390625e-08 ;  /* 0x00000001ff007431 */ /* 0x000fe200000001ff */
[----:B---3--:R-:W-:-:S13]  /*0500*/  ISETP.NE.AND P0, PT, R8, RZ, PT ;  /* 0x000000ff0800720c */ /* 0x008fda0003f05270 */
[----:B------:R4:W-:Y:S04]  /*0510*/  @!P0 STS.U8 [UR16+0x8], R0 ;  /* 0x00000800ff008988 */ /* 0x0009e80008000010 */
[----:B------:R-:W-:Y:S01]  /*0520*/  @P0 STS.U8 [UR16+0x8], RZ ;  /* 0x000008ffff000988 */ /* 0x000fe20008000010 */
.L_x_1946:
[----:B012---:R-:W-:Y:S05]  /*0530*/  BSYNC.RECONVERGENT B1 ;  /* 0x0000000000017941 */ /* 0x007fea0003800200 */
.L_x_1945:
        /* <DEDUP_REMOVED lines=13> */
.L_x_1947:
        /* <DEDUP_REMOVED lines=21> */
[----:B----4-:R-:W-:-:S03]  /*0760*/  IMAD.WIDE.U32 R14, R21, UR16, R14 ;  /* 0x00000010150e7c25 */ /* 0x010fc6000f8e000e */
        /* <DEDUP_REMOVED lines=20> */
.L_x_1951:
        /* <DEDUP_REMOVED lines=12> */
.L_x_1952:
[----:B------:R-:W-:Y:S01]  /*0970*/  ISETP.GT.AND P0, PT, R8, R9, PT ;  /* 0x000000090800720c */ /* 0x000fe20003f04270 */
[----:B------:R-:W-:Y:S01]  /*0980*/  IMAD.MOV.U32 R0, RZ, RZ, 0x2 ;  /* 0x00000002ff007424 */ /* 0x000fe200078e00ff */
[----:B0-----:R-:W-:Y:S01]  /*0990*/  MOV R8, R19 ;  /* 0x0000001300087202 */ /* 0x001fe20000000f00 */
[----:B------:R-:W-:-:S03]  /*09a0*/  IMAD.MOV.U32 R9, RZ, RZ, R18 ;  /* 0x000000ffff097224 */ /* 0x000fc600078e0012 */
[----:B------:R3:W-:Y:S07]  /*09b0*/  STS [R3+0xc], R0 ;  /* 0x00000c0003007388 */ /* 0x0007ee0000000800 */
[----:B------:R3:W-:Y:S04]  /*09c0*/  @P0 STS.64 [R3+0x10], R18 ;  /* 0x0000101203000388 */ /* 0x0007e80000000a00 */
[----:B------:R3:W-:Y:S02]  /*09d0*/  @!P0 STS.64 [R3+0x10], R8 ;  /* 0x0000100803008388 */ /* 0x0007e40000000a00 */
.L_x_1950:
[----:B------:R-:W-:Y:S05]  /*09e0*/  BSYNC.RECONVERGENT B1 ;  /* 0x0000000000017941 */ /* 0x000fea0003800200 */
.L_x_1949:
[----:B------:R-:W-:Y:S06]  /*09f0*/  BAR.SYNC.DEFER_BLOCKING 0x0 ;  /* 0x0000000000007b1d */ /* 0x000fec0000010000 */
[----:B-123--:R-:W1:Y:S02]  /*0a00*/  LDS R0, [R3+0xc] ;  /* 0x00000c0003007984 */ /* 0x00ee640000000800 */
        /* <DEDUP_REMOVED lines=22> */
.L_x_1957:
        /* <DEDUP_REMOVED lines=47> */
.L_x_1956:
[----:B------:R-:W-:Y:S05]  /*0e60*/  BSYNC.RECONVERGENT B1 ;  /* 0x0000000000017941 */ /* 0x000fea0003800200 */
.L_x_1955:
        /* <DEDUP_REMOVED lines=10> */
.L_x_1959:
[----:B------:R-:W-:Y:S05]  /*0f10*/  BSYNC.RECONVERGENT B1 ;  /* 0x0000000000017941 */ /* 0x000fea0003800200 */
.L_x_1958:
[----:B------:R-:W-:Y:S06]  /*0f20*/  BAR.SYNC.DEFER_BLOCKING 0x0 ;  /* 0x0000000000007b1d */ /* 0x000fec0000010000 */
[----:B------:R-:W1:Y:S02]  /*0f30*/  LDS.U8 R0, [R3+0x74] ;  /* 0x0000740003007984 */ /* 0x000e640000000000 */
[----:B-1----:R-:W-:-:S13]  /*0f40*/  ISETP.NE.AND P0, PT, R0, RZ, PT ;  /* 0x000000ff0000720c */ /* 0x002fda0003f05270 */
[----:B------:R-:W-:Y:S05]  /*0f50*/  @P0 BRA `(.L_x_1960) ;  /* 0x0000000400580947 */ /* 0x000fea0003800000 */
.L_x_1969:
        /* <DEDUP_REMOVED lines=13> */
.L_x_1968:
        /* <DEDUP_REMOVED lines=44> */
.L_x_1967:
[----:B------:R-:W0:Y:S02]  /*12f0*/  LDS.64 R12, [R9] ;  /* 0x00000000090c7984 */ /* 0x000e240000000a00 */
[----:B0-----:R-:W-:-:S04]  /*1300*/  IADD3 R14, P0, PT, R12, R18, RZ ;  /* 0x000000120c0e7210 */ /* 0x001fc80007f1e0ff */
[----:B------:R-:W-:-:S08]  /*1310*/  IADD3.X R15, PT, PT, R13, R19, RZ, P0, !PT ;  /* 0x000000130d0f7210 */ /* 0x000fd000007fe4ff */
[----:B------:R-:W0:Y:S02]  /*1320*/  ATOMS.CAST.SPIN.64 P0, [R9], R12, R14 ;  /* 0x0000000c0900758d */ /* 0x000e24000180040e */
[----:B0-----:R-:W-:Y:S05]  /*1330*/  @!P0 BRA `(.L_x_1967) ;  /* 0xfffffffc00ec8947 */ /* 0x001fea000383ffff */
[----:B------:R-:W-:Y:S05]  /*1340*/  BRA `(.L_x_1965) ;  /* 0x0000000000107947 */ /* 0x000fea0003800000 */
.L_x_1966:
[----:B------:R-:W2:Y:S02]  /*1350*/  LD.E.64 R12, desc[UR28][R24.64] ;  /* 0x0000001c180c7980 */ /* 0x000ea4000c101b00 */
[----:B--2---:R-:W-:-:S05]  /*1360*/  IADD3 R12, P0, PT, R12, R18, RZ ;  /* 0x000000120c0c7210 */ /* 0x004fca0007f1e0ff */
[----:B------:R-:W-:-:S05]  /*1370*/  IMAD.X R13, R13, 0x1, R19, P0 ;  /* 0x000000010d0d7824 */ /* 0x000fca00000e0613 */
[----:B------:R0:W-:Y:S03]  /*1380*/  ST.E.64 desc[UR28][R24.64], R12 ;  /* 0x0000000c18007985 */ /* 0x0001e6000c101b1c */
.L_x_1965:
[----:B------:R-:W-:Y:S05]  /*1390*/  BSYNC.RECONVERGENT B2 ;  /* 0x0000000000027941 */ /* 0x000fea0003800200 */
.L_x_1964:
[----:B0-----:R0:W1:Y:S02]  /*13a0*/  LDS.64 R12, [R8+0x18] ;  /* 0x00001800080c7984 */ /* 0x0010640000000a00 */
.L_x_1963:
[----:B------:R-:W-:Y:S05]  /*13b0*/  BSYNC.RECONVERGENT B1 ;  /* 0x0000000000017941 */ /* 0x000fea0003800200 */
.L_x_1962:
[----:B------:R-:W-:-:S04]  /*13c0*/  IADD3 R3, PT, PT, R3, UR32, RZ ;  /* 0x0000002003037c10 */ /* 0x000fc8000fffe0ff */
[----:B------:R-:W-:-:S13]  /*13d0*/  ISETP.GE.AND P0, PT, R3, UR15, PT ;  /* 0x0000000f03007c0c */ /* 0x000fda000bf06270 */
[----:B------:R-:W-:Y:S05]  /*13e0*/  @!P0 BRA `(.L_x_1968) ;  /* 0xfffffffc00108947 */ /* 0x000fea000383ffff */
.L_x_1961:
        /* <DEDUP_REMOVED lines=13> */
.L_x_1960:
        /* <DEDUP_REMOVED lines=8> */
.L_x_1989:
[----:B------:R-:W-:-:S13]  /*1540*/  ISETP.GE.AND P0, PT, R2, UR15, PT ;  /* 0x0000000f02007c0c */ /* 0x000fda000bf06270 */
[----:B0-----:R-:W-:Y:S05]  /*1550*/  @P0 BRA `(.L_x_1971) ;  /* 0x0000000800380947 */ /* 0x001fea0003800000 */
[----:B------:R-:W0:Y:S01]  /*1560*/  S2UR UR17, SR_CgaCtaId ;  /* 0x00000000001179c3 */ /* 0x000e220000008800 */
[----:B------:R-:W-:Y:S01]  /*1570*/  UMOV UR16, 0x400 ;  /* 0x0000040000107882 */ /* 0x000fe20000000000 */
[----:B------:R-:W-:Y:S01]  /*1580*/  MOV R15, R2 ;  /* 0x00000002000f7202 */ /* 0x000fe20000000f00 */
[----:B0-----:R-:W-:-:S09]  /*1590*/  ULEA UR16, UR17, UR16, 0x18 ;  /* 0x0000001011107291 */ /* 0x001fd2000f8ec0ff */
[----:B------:R-:W0:Y:S03]  /*15a0*/  LDS.64 R8, [UR16+0x18] ;  /* 0x00001810ff087984 */ /* 0x000e260008000a00 */
.L_x_1988:
        /* <DEDUP_REMOVED lines=35> */
.L_x_1975:
[----:B------:R-:W-:Y:S05]  /*17e0*/  BSYNC.RECONVERGENT B2 ;  /* 0x0000000000027941 */ /* 0x000fea0003800200 */
.L_x_1974:
        /* <DEDUP_REMOVED lines=18> */
[----:B------:R-:W-:Y:S05]  /*1910*/  CALL.REL.NOINC `($__internal_9_$__cuda_sm3x_div_rn_noftz_f32_slowpath) ;  /* 0x0000003c00887944 */ /* 0x000fea0003c00000 */
[----:B------:R-:W-:-:S07]  /*1920*/  IMAD.MOV.U32 R19, RZ, RZ, R0 ;  /* 0x000000ffff137224 */ /* 0x000fce00078e0000 */
.L_x_1977:
[----:B------:R-:W-:Y:S05]  /*1930*/  BSYNC.RECONVERGENT B2 ;  /* 0x0000000000027941 */ /* 0x000fea0003800200 */
.L_x_1976:
        /* <DEDUP_REMOVED lines=37> */
[----:B------:R-:W-:Y:S05]  /*1b90*/  CALL.REL.NOINC `($__internal_9_$__cuda_sm3x_div_rn_noftz_f32_slowpath) ;  /* 0x0000003800e87944 */ /* 0x000fea0003c00000 */
[----:B------:R-:W-:-:S07]  /*1ba0*/  MOV R12, R0 ;  /* 0x00000000000c7202 */ /* 0x000fce0000000f00 */
.L_x_1981:
[----:B------:R-:W-:Y:S05]  /*1bb0*/  BSYNC.RECONVERGENT B3 ;  /* 0x0000000000037941 */ /* 0x000fea0003800200 */
.L_x_1980:
        /* <DEDUP_REMOVED lines=9> */
.L_x_1979:
[----:B------:R-:W-:Y:S05]  /*1c50*/  BSYNC.RECONVERGENT B2 ;  /* 0x0000000000027941 */ /* 0x000fea0003800200 */
.L_x_1978:
[----:B------:R-:W-:-:S05]  /*1c60*/  IMAD.WIDE R8, R14, 0x4, R24 ;  /* 0x000000040e087825 */ /* 0x000fca00078e0218 */
[----:B------:R0:W-:Y:S01]  /*1c70*/  ATOM.E.ADD.F32.FTZ.RN.STRONG.GPU P0, RZ, desc[UR28][R8.64], R23 ;  /* 0x8000001708ff79a2 */ /* 0x0001e2000c10f31c */
[----:B------:R-:W-:Y:S04]  /*1c80*/  BSSY.RECONVERGENT B2, `(.L_x_1982) ;  /* 0x0000015000027945 */ /* 0x000fe80003800200 */
[----:B0-----:R-:W-:Y:S05]  /*1c90*/  @P0 BRA `(.L_x_1983) ;  /* 0x00000000004c0947 */ /* 0x001fea0003800000 */
[----:B------:R-:W0:Y:S02]  /*1ca0*/  QSPC.E.S P0, RZ, [R8] ;  /* 0x0000000008ff73aa */ /* 0x000e240000000500 */
[----:B0-----:R-:W-:Y:S05]  /*1cb0*/  @!P0 BRA `(.L_x_1984) ;  /* 0x0000000000188947 */ /* 0x001fea0003800000 */
[----:B------:R-:W-:-:S07]  /*1cc0*/  MOV R3, R8 ;  /* 0x0000000800037202 */ /* 0x000fce0000000f00 */
.L_x_1985:
[----:B------:R-:W0:Y:S02]  /*1cd0*/  LDS R8, [R3] ;  /* 0x0000000003087984 */ /* 0x000e240000000800 */
[----:B0-----:R-:W-:-:S05]  /*1ce0*/  FADD R9, R23, R8 ;  /* 0x0000000817097221 */ /* 0x001fca0000000000 */
[----:B------:R-:W0:Y:S02]  /*1cf0*/  ATOMS.CAST.SPIN P0, [R3], R8, R9 ;  /* 0x000000080300758d */ /* 0x000e240001800009 */
[----:B0-----:R-:W-:Y:S05]  /*1d00*/  @!P0 BRA `(.L_x_1985) ;  /* 0xfffffffc00f08947 */ /* 0x001fea000383ffff */
[----:B------:R-:W-:Y:S05]  /*1d10*/  BRA `(.L_x_1983) ;  /* 0x00000000002c7947 */ /* 0x000fea0003800000 */
.L_x_1984:
[----:B------:R-:W0:Y:S02]  /*1d20*/  QSPC.E.D P0, RZ, [R8] ;  /* 0x0000000008ff73aa */ /* 0x000e240000000700 */
[----:B0-----:R-:W-:Y:S05]  /*1d30*/  @!P0 BRA `(.L_x_1986) ;  /* 0x0000000000188947 */ /* 0x001fea0003800000 */
.L_x_1987:
[----:B------:R-:W2:Y:S02]  /*1d40*/  LD.E R12, [R8] ;  /* 0x00000000080c7980 */ /* 0x000ea40000100900 */
[----:B--2---:R-:W-:-:S06]  /*1d50*/  FADD R13, R23, R12 ;  /* 0x0000000c170d7221 */ /* 0x004fcc0000000000 */
[----:B------:R-:W2:Y:S02]  /*1d60*/  ATOM.E.CAST.SPIN PT, R13, [R8], R12, R13 ;  /* 0x0000000c080d738b */ /* 0x000ea400019e010d */
[----:B--2---:R-:W-:-:S13]  /*1d70*/  ISETP.EQ.U32.AND P0, PT, R13, 0x1, PT ;  /* 0x000000010d00780c */ /* 0x004fda0003f02070 */
[----:B------:R-:W-:Y:S05]  /*1d80*/  @!P0 BRA `(.L_x_1987) ;  /* 0xfffffffc00ec8947 */ /* 0x000fea000383ffff */
[----:B------:R-:W-:Y:S05]  /*1d90*/  BRA `(.L_x_1983) ;  /* 0x00000000000c7947 */ /* 0x000fea0003800000 */
.L_x_1986:
[----:B------:R-:W2:Y:S02]  /*1da0*/  LD.E R12, desc[UR28][R8.64] ;  /* 0x0000001c080c7980 */ /* 0x000ea4000c101900 */
[----:B--2---:R-:W-:-:S05]  /*1db0*/  FADD R23, R23, R12 ;  /* 0x0000000c17177221 */ /* 0x004fca0000000000 */
[----:B------:R0:W-:Y:S02]  /*1dc0*/  ST.E desc[UR28][R8.64], R23 ;  /* 0x0000001708007985 */ /* 0x0001e4000c10191c */
.L_x_1983:
[----:B------:R-:W-:Y:S05]  /*1dd0*/  BSYNC.RECONVERGENT B2 ;  /* 0x0000000000027941 */ /* 0x000fea0003800200 */
.L_x_1982:
[----:B------:R1:W2:Y:S04]  /*1de0*/  LDS R12, [R0+0x70] ;  /* 0x00007000000c7984 */ /* 0x0002a80000000800 */
[----:B0-----:R1:W0:Y:S02]  /*1df0*/  LDS.64 R8, [R0+0x18] ;  /* 0x0000180000087984 */ /* 0x0012240000000a00 */
.L_x_1973:
[----:B------:R-:W-:Y:S05]  /*1e00*/  BSYNC.RECONVERGENT B1 ;  /* 0x0000000000017941 */ /* 0x000fea0003800200 */
.L_x_1972:
[----:B------:R-:W-:-:S04]  /*1e10*/  IADD3 R15, PT, PT, R15, UR32, RZ ;  /* 0x000000200f0f7c10 */ /* 0x000fc8000fffe0ff */
[----:B------:R-:W-:-:S13]  /*1e20*/  ISETP.GE.AND P0, PT, R15, UR15, PT ;  /* 0x0000000f0f007c0c */ /* 0x000fda000bf06270 */
[----:B------:R-:W-:Y:S05]  /*1e30*/  @!P0 BRA `(.L_x_1988) ;  /* 0xfffffff400dc8947 */ /* 0x000fea000383ffff */
.L_x_1971:
        /* <DEDUP_REMOVED lines=13> */
.L_x_1970:
[----:B------:R-:W-:Y:S05]  /*1f10*/  @P3 BRA `(.L_x_1990) ;  /* 0x0000000000d03947 */ /* 0x000fea0003800000 */
[----:B0-----:R-:W0:Y:S01]  /*1f20*/  LDC.64 R8, c[0x0][0x380] ;  /* 0x0000e000ff087b82 */ /* 0x001e220000000a00 */
[----:B------:R-:W-:-:S07]  /*1f30*/  IMAD.MOV.U32 R13, RZ, RZ, R2 ;  /* 0x000000ffff0d7224 */ /* 0x000fce00078e0002 */
.L_x_1995:
        /* <DEDUP_REMOVED lines=22> */
.L_x_1992:
[----:B------:R-:W-:Y:S05]  /*20a0*/  BSYNC.RECONVERGENT B1 ;  /* 0x0000000000017941 */ /* 0x000fea0003800200 */
.L_x_1991:
        /* <DEDUP_REMOVED lines=22> */
.L_x_1994:
[----:B------:R-:W-:Y:S05]  /*2210*/  BSYNC.RECONVERGENT B1 ;  /* 0x0000000000017941 */ /* 0x000fea0003800200 */
.L_x_1993:
[----:B------:R-:W2:Y:S01]  /*2220*/  LDCU UR16, c[0x0][0x3a0] ;  /* 0x00007400ff1077ac */ /* 0x000ea20008000800 */
[----:B------:R-:W-:-:S05]  /*2230*/  VIADD R13, R13, UR32 ;  /* 0x000000200d0d7c36 */ /* 0x000fca0008000000 */
[----:B--2---:R-:W-:-:S13]  /*2240*/  ISETP.GE.AND P0, PT, R13, UR16, PT ;  /* 0x000000100d007c0c */ /* 0x004fda000bf06270 */
[----:B------:R-:W-:Y:S05]  /*2250*/  @!P0 BRA `(.L_x_1995) ;  /* 0xfffffffc00388947 */ /* 0x000fea000383ffff */
.L_x_1990:
[----:B------:R-:W-:Y:S05]  /*2260*/  WARPSYNC.ALL ;  /* 0x0000000000007948 */ /* 0x000fea0003800000 */
[----:B------:R-:W-:Y:S06]  /*2270*/  BAR.SYNC.DEFER_BLOCKING 0x0 ;  /* 0x0000000000007b1d */ /* 0x000fec0000010000 */
[----:B------:R-:W-:Y:S05]  /*2280*/  BRA `(.L_x_1954) ;  /* 0x0000003000f87947 */ /* 0x000fea0003800000 */
.L_x_1953:
        /* <DEDUP_REMOVED lines=8> */
[----:B------:R-:W-:Y:S01]  /*2310*/  IMAD.U32 R8, RZ, RZ, UR4 ;  /* 0x00000004ff087e24 */ /* 0x000fe2000f8e00ff */
        /* <DEDUP_REMOVED lines=14> */
.L_x_2001:
        /* <DEDUP_REMOVED lines=38> */
.L_x_1999:
        /* <DEDUP_REMOVED lines=19> */
.L_x_2000:
[----:B------:R-:W-:Y:S05]  /*2790*/  BSYNC.RECONVERGENT B2 ;  /* 0x0000000000027941 */ /* 0x000fea0003800200 */
.L_x_1998:
        /* <DEDUP_REMOVED lines=13> */
.L_x_1997:
[----:B------:R-:W-:Y:S05]  /*2870*/  BSYNC.RECONVERGENT B1 ;  /* 0x0000000000017941 */ /* 0x000fea0003800200 */
.L_x_1996:
        /* <DEDUP_REMOVED lines=8> */
.L_x_2003:
[----:B------:R-:W-:Y:S05]  /*2900*/  BSYNC.RECONVERGENT B1 ;  /* 0x0000000000017941 */ /* 0x000fea0003800200 */
.L_x_2002:
[----:B------:R-:W-:Y:S06]  /*2910*/  BAR.SYNC.DEFER_BLOCKING 0x0 ;  /* 0x0000000000007b1d */ /* 0x000fec0000010000 */
[----:B------:R-:W2:Y:S02]  /*2920*/  LDS.U8 R0, [R3+0xbc] ;  /* 0x0000bc0003007984 */ /* 0x000ea40000000000 */
[----:B--2---:R-:W-:-:S13]  /*2930*/  ISETP.NE.AND P0, PT, R0, RZ, PT ;  /* 0x000000ff0000720c */ /* 0x004fda0003f05270 */
[----:B------:R-:W-:Y:S05]  /*2940*/  @P0 BRA `(.L_x_2004) ;  /* 0x0000000c009c0947 */ /* 0x000fea0003800000 */
.L_x_2034:
        /* <DEDUP_REMOVED lines=11> */
.L_x_2023:
        /* <DEDUP_REMOVED lines=43> */
.L_x_2012:
[----:B------:R-:W0:Y:S02]  /*2cb0*/  LDS.64 R12, [R9] ;  /* 0x00000000090c7984 */ /* 0x000e240000000a00 */
[----:B0-----:R-:W-:-:S05]  /*2cc0*/  IADD3 R14, P0, PT, R20, R12, RZ ;  /* 0x0000000c140e7210 */ /* 0x001fca0007f1e0ff */
[----:B------:R-:W-:-:S07]  /*2cd0*/  IMAD.X R15, R21, 0x1, R13, P0 ;  /* 0x00000001150f7824 */ /* 0x000fce00000e060d */
[----:B------:R-:W0:Y:S02]  /*2ce0*/  ATOMS.CAST.SPIN.64 P0, [R9], R12, R14 ;  /* 0x0000000c0900758d */ /* 0x000e24000180040e */
[----:B0-----:R-:W-:Y:S05]  /*2cf0*/  @!P0 BRA `(.L_x_2012) ;  /* 0xfffffffc00ec8947 */ /* 0x001fea000383ffff */
[----:B------:R-:W-:Y:S05]  /*2d00*/  BRA `(.L_x_2010) ;  /* 0x0000000000107947 */ /* 0x000fea0003800000 */
.L_x_2011:
[----:B------:R-:W2:Y:S02]  /*2d10*/  LD.E.64 R12, desc[UR28][R14.64] ;  /* 0x0000001c0e0c7980 */ /* 0x000ea4000c101b00 */
[----:B--2---:R-:W-:-:S04]  /*2d20*/  IADD3 R12, P0, PT, R20, R12, RZ ;  /* 0x0000000c140c7210 */ /* 0x004fc80007f1e0ff */
[----:B------:R-:W-:-:S05]  /*2d30*/  IADD3.X R13, PT, PT, R21, R13, RZ, P0, !PT ;  /* 0x0000000d150d7210 */ /* 0x000fca00007fe4ff */
[----:B------:R0:W-:Y:S04]  /*2d40*/  ST.E.64 desc[UR28][R14.64], R12 ;  /* 0x0000000c0e007985 */ /* 0x0001e8000c101b1c */
.L_x_2010:
[----:B------:R-:W-:Y:S05]  /*2d50*/  BSYNC.RECONVERGENT B2 ;  /* 0x0000000000027941 */ /* 0x000fea0003800200 */
.L_x_2009:
        /* <DEDUP_REMOVED lines=19> */
.L_x_2014:
[----:B------:R-:W-:Y:S05]  /*2e90*/  BSYNC.RECONVERGENT B2 ;  /* 0x0000000000027941 */ /* 0x000fea0003800200 */
.L_x_2013:
[----:B------:R-:W-:Y:S05]  /*2ea0*/  BRA `(.L_x_2007) ;  /* 0x0000000000f87947 */ /* 0x000fea0003800000 */
.L_x_2008:
        /* <DEDUP_REMOVED lines=19> */
.L_x_2020:
[----:B------:R-:W0:Y:S02]  /*2fe0*/  LDS.64 R12, [R9] ;  /* 0x00000000090c7984 */ /* 0x000e240000000a00 */
[----:B0-----:R-:W-:-:S05]  /*2ff0*/  IADD3 R14, P0, PT, R18, R12, RZ ;  /* 0x0000000c120e7210 */ /* 0x001fca0007f1e0ff */
[----:B------:R-:W-:-:S07]  /*3000*/  IMAD.X R15, R19, 0x1, R13, P0 ;  /* 0x00000001130f7824 */ /* 0x000fce00000e060d */
[----:B------:R-:W0:Y:S02]  /*3010*/  ATOMS.CAST.SPIN.64 P0, [R9], R12, R14 ;  /* 0x0000000c0900758d */ /* 0x000e24000180040e */
[----:B0-----:R-:W-:Y:S05]  /*3020*/  @!P0 BRA `(.L_x_2020) ;  /* 0xfffffffc00ec8947 */ /* 0x001fea000383ffff */
[----:B------:R-:W-:Y:S05]  /*3030*/  BRA `(.L_x_2018) ;  /* 0x0000000000107947 */ /* 0x000fea0003800000 */
.L_x_2019:
[----:B------:R-:W2:Y:S02]  /*3040*/  LD.E.64 R12, desc[UR28][R14.64] ;  /* 0x0000001c0e0c7980 */ /* 0x000ea4000c101b00 */
[----:B--2---:R-:W-:-:S04]  /*3050*/  IADD3 R12, P0, PT, R18, R12, RZ ;  /* 0x0000000c120c7210 */ /* 0x004fc80007f1e0ff */
[----:B------:R-:W-:-:S05]  /*3060*/  IADD3.X R13, PT, PT, R19, R13, RZ, P0, !PT ;  /* 0x0000000d130d7210 */ /* 0x000fca00007fe4ff */
[----:B------:R0:W-:Y:S04]  /*3070*/  ST.E.64 desc[UR28][R14.64], R12 ;  /* 0x0000000c0e007985 */ /* 0x0001e8000c101b1c */
.L_x_2018:
[----:B------:R-:W-:Y:S05]  /*3080*/  BSYNC.RECONVERGENT B2 ;  /* 0x0000000000027941 */ /* 0x000fea0003800200 */
.L_x_2017:
[----:B0-----:R-:W0:Y:S01]  /*3090*/  LDS.64 R12, [R3+0xa8] ;  /* 0x0000a800030c7984 */ /* 0x001e220000000a00 */
[----:B------:R-:W-:-:S03]  /*30a0*/  IMAD.MOV.U32 R9, RZ, RZ, 0x1 ;  /* 0x00000001ff097424 */ /* 0x000fc600078e00ff */
[----:B------:R3:W-:Y:S01]  /*30b0*/  STS.U8 [R3+0xbc], RZ ;  /* 0x0000bcff03007388 */ /* 0x0007e20000000000 */
[----:B0-----:R-:W-:-:S05]  /*30c0*/  IMAD.WIDE R12, R8, 0x4, R12 ;  /* 0x00000004080c7825 */ /* 0x001fca00078e020c */
[----:B------:R3:W-:Y:S01]  /*30d0*/  ST.E desc[UR28][R12.64], R9 ;  /* 0x000000090c007985 */ /* 0x0007e2000c10191c */
[----:B------:R-:W-:Y:S05]  /*30e0*/  BRA `(.L_x_2007) ;  /* 0x0000000000687947 */ /* 0x000fea0003800000 */
.L_x_2016:
[----:B------:R0:W2:Y:S02]  /*30f0*/  LDS.64 R12, [R3+0x78] ;  /* 0x00007800030c7984 */ /* 0x0000a40000000a00 */
.L_x_2015:
        /* <DEDUP_REMOVED lines=15> */
.L_x_2022:
[----:B------:R-:W1:Y:S02]  /*31f0*/  LDS.64 R12, [R9] ;  /* 0x00000000090c7984 */ /* 0x000e640000000a00 */
[----:B-1----:R-:W-:-:S05]  /*3200*/  IADD3 R14, P0, PT, R18, R12, RZ ;  /* 0x0000000c120e7210 */ /* 0x002fca0007f1e0ff */
[----:B------:R-:W-:-:S07]  /*3210*/  IMAD.X R15, R19, 0x1, R13, P0 ;  /* 0x00000001130f7824 */ /* 0x000fce00000e060d */
[----:B------:R-:W1:Y:S02]  /*3220*/  ATOMS.CAST.SPIN.64 P0, [R9], R12, R14 ;  /* 0x0000000c0900758d */ /* 0x000e64000180040e */
[----:B-1----:R-:W-:Y:S05]  /*3230*/  @!P0 BRA `(.L_x_2022) ;  /* 0xfffffffc00ec8947 */ /* 0x002fea000383ffff */
[----:B------:R-:W-:Y:S05]  /*3240*/  BRA `(.L_x_2007) ;  /* 0x0000000000107947 */ /* 0x000fea0003800000 */
.L_x_2021:
[----:B------:R-:W2:Y:S02]  /*3250*/  LD.E.64 R8, desc[UR28][R12.64] ;  /* 0x0000001c0c087980 */ /* 0x000ea4000c101b00 */
[----:B--2---:R-:W-:-:S04]  /*3260*/  IADD3 R8, P0, PT, R18, R8, RZ ;  /* 0x0000000812087210 */ /* 0x004fc80007f1e0ff */
[----:B------:R-:W-:-:S05]  /*3270*/  IADD3.X R9, PT, PT, R19, R9, RZ, P0, !PT ;  /* 0x0000000913097210 */ /* 0x000fca00007fe4ff */
[----:B------:R2:W-:Y:S04]  /*3280*/  ST.E.64 desc[UR28][R12.64], R8 ;  /* 0x000000080c007985 */ /* 0x0005e8000c101b1c */
.L_x_2007:
[----:B------:R-:W-:Y:S05]  /*3290*/  BSYNC.RECONVERGENT B1 ;  /* 0x0000000000017941 */ /* 0x000fea0003800200 */
.L_x_2006:
[----:B------:R-:W-:-:S05]  /*32a0*/  VIADD R0, R0, UR32 ;  /* 0x0000002000007c36 */ /* 0x000fca0008000000 */
[----:B------:R-:W-:-:S13]  /*32b0*/  ISETP.GE.AND P0, PT, R0, UR15, PT ;  /* 0x0000000f00007c0c */ /* 0x000fda000bf06270 */
[----:B------:R-:W-:Y:S05]  /*32c0*/  @!P0 BRA `(.L_x_2023) ;  /* 0xfffffff400cc8947 */ /* 0x000fea000383ffff */
.L_x_2005:
        /* <DEDUP_REMOVED lines=9> */
.L_x_2028:
        /* <DEDUP_REMOVED lines=22> */
.L_x_2027:
[----:B------:R-:W-:Y:S05]  /*34c0*/  BSYNC.RECONVERGENT B2 ;  /* 0x0000000000027941 */ /* 0x000fea0003800200 */
.L_x_2026:
[----:B------:R-:W2:Y:S01]  /*34d0*/  LDCU UR16, c[0x0][0x3a0] ;  /* 0x00007400ff1077ac */ /* 0x000ea20008000800 */
[----:B------:R-:W-:-:S05]  /*34e0*/  VIADD R0, R0, UR32 ;  /* 0x0000002000007c36 */ /* 0x000fca0008000000 */
[----:B--2---:R-:W-:-:S13]  /*34f0*/  ISETP.GE.AND P0, PT, R0, UR16, PT ;  /* 0x0000001000007c0c */ /* 0x004fda000bf06270 */
[----:B------:R-:W-:Y:S05]  /*3500*/  @!P0 BRA `(.L_x_2028) ;  /* 0xfffffffc00948947 */ /* 0x000fea000383ffff */
.L_x_2025:
[----:B------:R-:W-:Y:S05]  /*3510*/  BSYNC.RECONVERGENT B1 ;  /* 0x0000000000017941 */ /* 0x000fea0003800200 */
.L_x_2024:
        /* <DEDUP_REMOVED lines=9> */
.L_x_2033:
        /* <DEDUP_REMOVED lines=16> */
.L_x_2032:
[----:B----4-:R-:W-:Y:S05]  /*36b0*/  BSYNC.RECONVERGENT B2 ;  /* 0x0000000000027941 */ /* 0x010fea0003800200 */
.L_x_2031:
[----:B------:R-:W-:-:S04]  /*36c0*/  IADD3 R3, PT, PT, R3, UR32, RZ ;  /* 0x0000002003037c10 */ /* 0x000fc8000fffe0ff */
[----:B------:R-:W-:-:S13]  /*36d0*/  ISETP.GE.AND P0, PT, R3, UR18, PT ;  /* 0x0000001203007c0c */ /* 0x000fda000bf06270 */
[----:B------:R-:W-:Y:S05]  /*36e0*/  @!P0 BRA `(.L_x_2033) ;  /* 0xfffffffc00b08947 */ /* 0x000fea000383ffff */
.L_x_2030:
[----:B----4-:R-:W-:Y:S05]  /*36f0*/  BSYNC.RECONVERGENT B1 ;  /* 0x0000000000017941 */ /* 0x010fea0003800200 */
.L_x_2029:
        /* <DEDUP_REMOVED lines=12> */
.L_x_2004:
[----:B------:R-:W-:Y:S06]  /*37c0*/  BAR.SYNC.DEFER_BLOCKING 0x0 ;  /* 0x0000000000007b1d */ /* 0x000fec0000010000 */
[----:B------:R-:W-:Y:S04]  /*37d0*/  BSSY.RECONVERGENT B1, `(.L_x_2035) ;  /* 0x000002d000017945 */ /* 0x000fe80003800200 */
[----:B------:R-:W-:Y:S05]  /*37e0*/  @P3 BRA `(.L_x_2036) ;  /* 0x0000000000ac3947 */ /* 0x000fea0003800000 */
[----:B------:R-:W-:-:S07]  /*37f0*/  IMAD.MOV.U32 R0, RZ, RZ, R2 ;  /* 0x000000ffff007224 */ /* 0x000fce00078e0002 */
.L_x_2042:
        /* <DEDUP_REMOVED lines=14> */
.L_x_2039:
        /* <DEDUP_REMOVED lines=10> */
.L_x_2040:
[----:B------:R-:W-:Y:S05]  /*3980*/  BSYNC.RELIABLE B3 ;  /* 0x0000000000037941 */ /* 0x000fea0003800100 */
.L_x_2038:
        /* <DEDUP_REMOVED lines=9> */
.L_x_2041:
[----:B------:R-:W-:Y:S05]  /*3a20*/  BSYNC.RECONVERGENT B2 ;  /* 0x0000000000027941 */ /* 0x000fea0003800200 */
.L_x_2037:
[----:B------:R-:W2:Y:S01]  /*3a30*/  LDS.64 R8, [R3+0xa8] ;  /* 0x0000a80003087984 */ /* 0x000ea20000000a00 */
[----:B------:R-:W3:Y:S01]  /*3a40*/  LDCU UR16, c[0x0][0x3a0] ;  /* 0x00007400ff1077ac */ /* 0x000ee20008000800 */
[----:B--2---:R-:W-:-:S04]  /*3a50*/  IMAD.WIDE R8, R0, 0x4, R8 ;  /* 0x0000000400087825 */ /* 0x004fc800078e0208 */
[----:B------:R-:W-:Y:S01]  /*3a60*/  VIADD R0, R0, UR32 ;  /* 0x0000002000007c36 */ /* 0x000fe20008000000 */
[----:B------:R2:W-:Y:S04]  /*3a70*/  ST.E desc[UR28][R8.64], RZ ;  /* 0x000000ff08007985 */ /* 0x0005e8000c10191c */
[----:B---3--:R-:W-:-:S13]  /*3a80*/  ISETP.GE.AND P0, PT, R0, UR16, PT ;  /* 0x0000001000007c0c */ /* 0x008fda000bf06270 */
[----:B--2---:R-:W-:Y:S05]  /*3a90*/  @!P0 BRA `(.L_x_2042) ;  /* 0xfffffffc00588947 */ /* 0x004fea000383ffff */
.L_x_2036:
[----:B------:R-:W-:Y:S05]  /*3aa0*/  BSYNC.RECONVERGENT B1 ;  /* 0x0000000000017941 */ /* 0x000fea0003800200 */
.L_x_2035:
[----:B------:R-:W-:Y:S06]  /*3ab0*/  BAR.SYNC.DEFER_BLOCKING 0x0 ;  /* 0x0000000000007b1d */ /* 0x000fec0000010000 */
[----:B------:R-:W-:Y:S02]  /*3ac0*/  @!P2 STS.U8 [R3+0xbd], RZ ;  /* 0x0000bdff0300a388 */ /* 0x000fe40000000000 */
[----:B------:R-:W-:Y:S06]  /*3ad0*/  BAR.SYNC.DEFER_BLOCKING 0x0 ;  /* 0x0000000000007b1d */ /* 0x000fec0000010000 */
[----:B------:R-:W2:Y:S02]  /*3ae0*/  LDS R0, [R3+0xb8] ;  /* 0x0000b80003007984 */ /* 0x000ea40000000800 */
[----:B--2---:R-:W-:-:S13]  /*3af0*/  ISETP.GE.AND P0, PT, R0, 0x1, PT ;  /* 0x000000010000780c */ /* 0x004fda0003f06270 */
[----:B------:R-:W-:Y:S05]  /*3b00*/  @!P0 BRA `(.L_x_2043) ;  /* 0x0000001400f48947 */ /* 0x000fea0003800000 */
.L_x_2089:
[----:B------:R-:W-:-:S13]  /*3b10*/  ISETP.GE.AND P0, PT, R2, UR15, PT ;  /* 0x0000000f02007c0c */ /* 0x000fda000bf06270 */
[----:B--2---:R-:W-:Y:S05]  /*3b20*/  @P0 BRA `(.L_x_2044) ;  /* 0x0000000c00980947 */ /* 0x004fea0003800000 */
[----:B0-----:R-:W-:-:S07]  /*3b30*/  MOV R15, R2 ;  /* 0x00000002000f7202 */ /* 0x001fce0000000f00 */
.L_x_2068:
        /* <DEDUP_REMOVED lines=48> */
.L_x_2049:
[----:B------:R-:W-:Y:S05]  /*3e40*/  BSYNC.RECONVERGENT B2 ;  /* 0x0000000000027941 */ /* 0x000fea0003800200 */
.L_x_2048:
        /* <DEDUP_REMOVED lines=18> */
[----:B--2--5:R-:W-:Y:S05]  /*3f70*/  CALL.REL.NOINC `($__internal_9_$__cuda_sm3x_div_rn_noftz_f32_slowpath) ;  /* 0x0000001400f07944 */ /* 0x024fea0003c00000 */
.L_x_2051:
[----:B------:R-:W-:Y:S05]  /*3f80*/  BSYNC.RECONVERGENT B2 ;  /* 0x0000000000027941 */ /* 0x000fea0003800200 */
.L_x_2050:
        /* <DEDUP_REMOVED lines=36> */
.L_x_2055:
[----:B------:R-:W-:Y:S05]  /*41d0*/  BSYNC.RECONVERGENT B3 ;  /* 0x0000000000037941 */ /* 0x000fea0003800200 */
.L_x_2054:
        /* <DEDUP_REMOVED lines=8> */
.L_x_2053:
[----:B------:R-:W-:Y:S05]  /*4260*/  BSYNC.RECONVERGENT B2 ;  /* 0x0000000000027941 */ /* 0x000fea0003800200 */
.L_x_2052:
[----:B------:R-:W-:-:S05]  /*4270*/  IMAD.WIDE R8, R14, 0x4, R24 ;  /* 0x000000040e087825 */ /* 0x000fca00078e0218 */
[----:B------:R0:W-:Y:S02]  /*4280*/  ATOM.E.ADD.F32.FTZ.RN.STRONG.GPU P0, RZ, desc[UR28][R8.64], R23 ;  /* 0x8000001708ff79a2 */ /* 0x0001e4000c10f31c */
[----:B0-----:R-:W-:Y:S05]  /*4290*/  @P0 BRA `(.L_x_2046) ;  /* 0x0000000400ac0947 */ /* 0x001fea0003800000 */
[----:B------:R-:W0:Y:S02]  /*42a0*/  QSPC.E.S P0, RZ, [R8] ;  /* 0x0000000008ff73aa */ /* 0x000e240000000500 */
[----:B0-----:R-:W-:Y:S05]  /*42b0*/  @!P0 BRA `(.L_x_2056) ;  /* 0x0000000000188947 */ /* 0x001fea0003800000 */
[----:B------:R-:W-:-:S07]  /*42c0*/  MOV R0, R8 ;  /* 0x0000000800007202 */ /* 0x000fce0000000f00 */
.L_x_2057:
[----:B------:R-:W0:Y:S02]  /*42d0*/  LDS R8, [R0] ;  /* 0x0000000000087984 */ /* 0x000e240000000800 */
[----:B0-----:R-:W-:-:S05]  /*42e0*/  FADD R9, R23, R8 ;  /* 0x0000000817097221 */ /* 0x001fca0000000000 */
[----:B------:R-:W0:Y:S02]  /*42f0*/  ATOMS.CAST.SPIN P0, [R0], R8, R9 ;  /* 0x000000080000758d */ /* 0x000e240001800009 */
[----:B0-----:R-:W-:Y:S05]  /*4300*/  @!P0 BRA `(.L_x_2057) ;  /* 0xfffffffc00f08947 */ /* 0x001fea000383ffff */
[----:B------:R-:W-:Y:S05]  /*4310*/  BRA `(.L_x_2046) ;  /* 0x00000004008c7947 */ /* 0x000fea0003800000 */
.L_x_2056:
[----:B------:R-:W0:Y:S02]  /*4320*/  QSPC.E.D P0, RZ, [R8] ;  /* 0x0000000008ff73aa */ /* 0x000e240000000700 */
[----:B0-----:R-:W-:Y:S05]  /*4330*/  @!P0 BRA `(.L_x_2058) ;  /* 0x0000000000188947 */ /* 0x001fea0003800000 */
.L_x_2059:
[----:B------:R-:W2:Y:S02]  /*4340*/  LD.E R12, [R8] ;  /* 0x00000000080c7980 */ /* 0x000ea40000100900 */
[----:B--2---:R-:W-:-:S06]  /*4350*/  FADD R13, R23, R12 ;  /* 0x0000000c170d7221 */ /* 0x004fcc0000000000 */
[----:B------:R-:W2:Y:S02]  /*4360*/  ATOM.E.CAST.SPIN PT, R13, [R8], R12, R13 ;  /* 0x0000000c080d738b */ /* 0x000ea400019e010d */
[----:B--2---:R-:W-:-:S13]  /*4370*/  ISETP.EQ.U32.AND P0, PT, R13, 0x1, PT ;  /* 0x000000010d00780c */ /* 0x004fda0003f02070 */
[----:B------:R-:W-:Y:S05]  /*4380*/  @!P0 BRA `(.L_x_2059) ;  /* 0xfffffffc00ec8947 */ /* 0x000fea000383ffff */
[----:B------:R-:W-:Y:S05]  /*4390*/  BRA `(.L_x_2046) ;  /* 0x00000004006c7947 */ /* 0x000fea0003800000 */
.L_x_2058:
[----:B------:R-:W2:Y:S02]  /*43a0*/  LD.E R0, desc[UR28][R8.64] ;  /* 0x0000001c08007980 */ /* 0x000ea4000c101900 */
[----:B--2---:R-:W-:-:S05]  /*43b0*/  FADD R23, R23, R0 ;  /* 0x0000000017177221 */ /* 0x004fca0000000000 */
[----:B------:R0:W-:Y:S01]  /*43c0*/  ST.E desc[UR28][R8.64], R23 ;  /* 0x0000001708007985 */ /* 0x0001e2000c10191c */
[----:B------:R-:W-:Y:S05]  /*43d0*/  BRA `(.L_x_2046) ;  /* 0x00000004005c7947 */ /* 0x000fea0003800000 */
.L_x_2047:
        /* <DEDUP_REMOVED lines=35> */
.L_x_2061:
[----:B------:R-:W-:Y:S05]  /*4610*/  BSYNC.RECONVERGENT B2 ;  /* 0x0000000000027941 */ /* 0x000fea0003800200 */
.L_x_2060:
        /* <DEDUP_REMOVED lines=18> */
[----:B-----5:R-:W-:Y:S05]  /*4740*/  CALL.REL.NOINC `($__internal_9_$__cuda_sm3x_div_rn_noftz_f32_slowpath) ;  /* 0x0000000c00fc7944 */ /* 0x020fea0003c00000 */
.L_x_2063:
[----:B------:R-:W-:Y:S05]  /*4750*/  BSYNC.RECONVERGENT B2 ;  /* 0x0000000000027941 */ /* 0x000fea0003800200 */
.L_x_2062:
        /* <DEDUP_REMOVED lines=15> */
.L_x_2065:
[----:B------:R-:W0:Y:S02]  /*4850*/  LDS R8, [R0] ;  /* 0x0000000000087984 */ /* 0x000e240000000800 */
[----:B0-----:R-:W-:-:S05]  /*4860*/  FADD R9, R3, R8 ;  /* 0x0000000803097221 */ /* 0x001fca0000000000 */
[----:B------:R-:W0:Y:S02]  /*4870*/  ATOMS.CAST.SPIN P0, [R0], R8, R9 ;  /* 0x000000080000758d */ /* 0x000e240001800009 */
[----:B0-----:R-:W-:Y:S05]  /*4880*/  @!P0 BRA `(.L_x_2065) ;  /* 0xfffffffc00f08947 */ /* 0x001fea000383ffff */
[----:B------:R-:W-:Y:S05]  /*4890*/  BRA `(.L_x_2046) ;  /* 0x00000000002c7947 */ /* 0x000fea0003800000 */
.L_x_2064:
[----:B------:R-:W0:Y:S02]  /*48a0*/  QSPC.E.D P0, RZ, [R8] ;  /* 0x0000000008ff73aa */ /* 0x000e240000000700 */
[----:B0-----:R-:W-:Y:S05]  /*48b0*/  @!P0 BRA `(.L_x_2066) ;  /* 0x0000000000188947 */ /* 0x001fea0003800000 */
.L_x_2067:
[----:B------:R-:W2:Y:S02]  /*48c0*/  LD.E R12, [R8] ;  /* 0x00000000080c7980 */ /* 0x000ea40000100900 */
[----:B--2---:R-:W-:-:S06]  /*48d0*/  FADD R13, R3, R12 ;  /* 0x0000000c030d7221 */ /* 0x004fcc0000000000 */
[----:B------:R-:W2:Y:S02]  /*48e0*/  ATOM.E.CAST.SPIN PT, R13, [R8], R12, R13 ;  /* 0x0000000c080d738b */ /* 0x000ea400019e010d */
[----:B--2---:R-:W-:-:S13]  /*48f0*/  ISETP.EQ.U32.AND P0, PT, R13, 0x1, PT ;  /* 0x000000010d00780c */ /* 0x004fda0003f02070 */
[----:B------:R-:W-:Y:S05]  /*4900*/  @!P0 BRA `(.L_x_2067) ;  /* 0xfffffffc00ec8947 */ /* 0x000fea000383ffff */
[----:B------:R-:W-:Y:S05]  /*4910*/  BRA `(.L_x_2046) ;  /* 0x00000000000c7947 */ /* 0x000fea0003800000 */
.L_x_2066:
[----:B------:R-:W2:Y:S02]  /*4920*/  LD.E R0, desc[UR28][R8.64] ;  /* 0x0000001c08007980 */ /* 0x000ea4000c101900 */
[----:B--2---:R-:W-:-:S05]  /*4930*/  FADD R3, R3, R0 ;  /* 0x0000000003037221 */ /* 0x004fca0000000000 */
[----:B------:R2:W-:Y:S02]  /*4940*/  ST.E desc[UR28][R8.64], R3 ;  /* 0x0000000308007985 */ /* 0x0005e4000c10191c */
.L_x_2046:
[----:B------:R-:W-:Y:S05]  /*4950*/  BSYNC.RECONVERGENT B1 ;  /* 0x0000000000017941 */ /* 0x000fea0003800200 */
.L_x_2045:
[----:B------:R-:W-:-:S05]  /*4960*/  VIADD R15, R15, UR32 ;  /* 0x000000200f0f7c36 */ /* 0x000fca0008000000 */
[----:B------:R-:W-:-:S13]  /*4970*/  ISETP.GE.AND P0, PT, R15, UR15, PT ;  /* 0x0000000f0f007c0c */ /* 0x000fda000bf06270 */
[----:B------:R-:W-:Y:S05]  /*4980*/  @!P0 BRA `(.L_x_2068) ;  /* 0xfffffff0006c8947 */ /* 0x000fea000383ffff */
.L_x_2044:
        /* <DEDUP_REMOVED lines=14> */
.L_x_2075:
        /* <DEDUP_REMOVED lines=16> */
.L_x_2074:
[----:B----4-:R-:W-:Y:S05]  /*4b70*/  BSYNC.RECONVERGENT B3 ;  /* 0x0000000000037941 */ /* 0x010fea0003800200 */
.L_x_2073:
[----:B------:R-:W-:-:S04]  /*4b80*/  IADD3 R3, PT, PT, R3, UR32, RZ ;  /* 0x0000002003037c10 */ /* 0x000fc8000fffe0ff */
[----:B------:R-:W-:-:S13]  /*4b90*/  ISETP.GE.AND P0, PT, R3, UR19, PT ;  /* 0x0000001303007c0c */ /* 0x000fda000bf06270 */
[----:B------:R-:W-:Y:S05]  /*4ba0*/  @!P0 BRA `(.L_x_2075) ;  /* 0xfffffffc00b08947 */ /* 0x000fea000383ffff */
.L_x_2072:
[----:B----4-:R-:W-:Y:S05]  /*4bb0*/  BSYNC.RECONVERGENT B2 ;  /* 0x0000000000027941 */ /* 0x010fea0003800200 */
.L_x_2071:
        /* <DEDUP_REMOVED lines=12> */
.L_x_2070:
[----:B------:R-:W4:Y:S01]  /*4c80*/  LDCU UR19, c[0x0][0x3a0] ;  /* 0x00007400ff1377ac */ /* 0x000f220008000800 */
[----:B------:R-:W-:Y:S01]  /*4c90*/  PLOP3.LUT P0, PT, PT, PT, PT, 0x80, 0x8 ;  /* 0x000000000008781c */ /* 0x000fe20003f0f070 */
[----:B------:R-:W-:-:S12]  /*4ca0*/  @P3 BRA `(.L_x_2076) ;  /* 0x0000000000583947 */ /* 0x000fd80003800000 */
[----:B0-23--:R-:W0:Y:S01]  /*4cb0*/  LDS.64 R8, [UR16+0xb0] ;  /* 0x0000b010ff087984 */ /* 0x00de220008000a00 */
[----:B------:R-:W-:-:S07]  /*4cc0*/  MOV R3, R2 ;  /* 0x0000000200037202 */ /* 0x000fce0000000f00 */
.L_x_2079:
        /* <DEDUP_REMOVED lines=16> */
.L_x_2078:
[----:B----4-:R-:W-:Y:S05]  /*4dd0*/  BSYNC.RECONVERGENT B2 ;  /* 0x0000000000027941 */ /* 0x010fea0003800200 */
.L_x_2077:
[----:B------:R-:W-:-:S04]  /*4de0*/  IADD3 R3, PT, PT, R3, UR32, RZ ;  /* 0x0000002003037c10 */ /* 0x000fc8000fffe0ff */
[----:B------:R-:W-:-:S13]  /*4df0*/  ISETP.GE.AND P1, PT, R3, UR19, PT ;  /* 0x0000001303007c0c */ /* 0x000fda000bf26270 */
[----:B------:R-:W-:Y:S05]  /*4e00*/  @!P1 BRA `(.L_x_2079) ;  /* 0xfffffffc00b09947 */ /* 0x000fea000383ffff */
.L_x_2076:
[----:B----4-:R-:W-:Y:S05]  /*4e10*/  BSYNC.RECONVERGENT B1 ;  /* 0x0000000000017941 */ /* 0x010fea0003800200 */
.L_x_2069:
        /* <DEDUP_REMOVED lines=16> */
.L_x_2085:
        /* <DEDUP_REMOVED lines=21> */
.L_x_2084:
[----:B------:R-:W-:Y:S05]  /*5070*/  BSYNC.RECONVERGENT B2 ;  /* 0x0000000000027941 */ /* 0x000fea0003800200 */
.L_x_2083:
[----:B------:R-:W-:-:S04]  /*5080*/  IADD3 R3, PT, PT, R3, UR32, RZ ;  /* 0x0000002003037c10 */ /* 0x000fc8000fffe0ff */
[----:B------:R-:W-:-:S13]  /*5090*/  ISETP.GE.AND P0, PT, R3, UR21, PT ;  /* 0x0000001503007c0c */ /* 0x000fda000bf06270 */
[----:B------:R-:W-:Y:S05]  /*50a0*/  @!P0 BRA `(.L_x_2085) ;  /* 0xfffffffc009c8947 */ /* 0x000fea000383ffff */
.L_x_2082:
[----:B------:R-:W-:Y:S05]  /*50b0*/  BSYNC.RECONVERGENT B1 ;  /* 0x0000000000017941 */ /* 0x000fea0003800200 */
.L_x_2081:
[----:B------:R-:W-:Y:S05]  /*50c0*/  BRA `(.L_x_2086) ;  /* 0x00000000000c7947 */ /* 0x000fea0003800000 */
.L_x_2080:
[----:B------:R-:W-:Y:S01]  /*50d0*/  IMAD.MOV.U32 R0, RZ, RZ, 0x1 ;  /* 0x00000001ff007424 */ /* 0x000fe200078e00ff */
[----:B------:R0:W-:Y:S04]  /*50e0*/  STS [UR18+0xc0], R3 ;  /* 0x0000c003ff007988 */ /* 0x0001e80008000812 */
[----:B------:R0:W-:Y:S02]  /*50f0*/  STS.U8 [UR18+0xbe], R0 ;  /* 0x0000be00ff007988 */ /* 0x0001e40008000012 */
.L_x_2086:
        /* <DEDUP_REMOVED lines=21> */
.L_x_2088:
[----:B------:R-:W-:Y:S05]  /*5250*/  BSYNC.RECONVERGENT B1 ;  /* 0x0000000000017941 */ /* 0x000fea0003800200 */
.L_x_2087:
        /* <DEDUP_REMOVED lines=8> */
.L_x_2043:
[----:B------:R-:W-:Y:S04]  /*52e0*/  BSSY.RECONVERGENT B1, `(.L_x_2090) ;  /* 0x0000037000017945 */ /* 0x000fe80003800200 */
[----:B------:R-:W-:Y:S05]  /*52f0*/  @P3 BRA `(.L_x_2091) ;  /* 0x0000000000d43947 */ /* 0x000fea0003800000 */
[----:B0-2---:R-:W0:Y:S01]  /*5300*/  S2R R13, SR_CgaCtaId ;  /* 0x00000000000d7919 */ /* 0x005e220000008800 */
[----:B---3--:R-:W2:Y:S01]  /*5310*/  LDC.64 R8, c[0x0][0x380] ;  /* 0x0000e000ff087b82 */ /* 0x008ea20000000a00 */
[----:B------:R-:W-:Y:S02]  /*5320*/  MOV R0, 0x400 ;  /* 0x0000040000007802 */ /* 0x000fe40000000f00 */
[----:B------:R-:W-:Y:S02]  /*5330*/  MOV R15, R2 ;  /* 0x00000002000f7202 */ /* 0x000fe40000000f00 */
[----:B0-----:R-:W-:-:S07]  /*5340*/  LEA R0, R13, R0, 0x18 ;  /* 0x000000000d007211 */ /* 0x001fce00078ec0ff */
.L_x_2096:
        /* <DEDUP_REMOVED lines=26> */
.L_x_2093:
[----:B------:R-:W-:Y:S05]  /*54f0*/  BSYNC.RECONVERGENT B2 ;  /* 0x0000000000027941 */ /* 0x000fea0003800200 */
.L_x_2092:
        /* <DEDUP_REMOVED lines=16> */
.L_x_2095:
[----:B------:R-:W-:Y:S05]  /*5600*/  BSYNC.RECONVERGENT B2 ;  /* 0x0000000000027941 */ /* 0x000fea0003800200 */
.L_x_2094:
[----:B------:R-:W3:Y:S01]  /*5610*/  LDCU UR16, c[0x0][0x3a0] ;  /* 0x00007400ff1077ac */ /* 0x000ee20008000800 */
[----:B------:R-:W-:-:S04]  /*5620*/  IADD3 R15, PT, PT, R15, UR32, RZ ;  /* 0x000000200f0f7c10 */ /* 0x000fc8000fffe0ff */
[----:B---3--:R-:W-:-:S13]  /*5630*/  ISETP.GE.AND P0, PT, R15, UR16, PT ;  /* 0x000000100f007c0c */ /* 0x008fda000bf06270 */
[----:B------:R-:W-:Y:S05]  /*5640*/  @!P0 BRA `(.L_x_2096) ;  /* 0xfffffffc00408947 */ /* 0x000fea000383ffff */
.L_x_2091:
[----:B------:R-:W-:Y:S05]  /*5650*/  BSYNC.RECONVERGENT B1 ;  /* 0x0000000000017941 */ /* 0x000fea0003800200 */
.L_x_2090:
[----:B------:R-:W-:Y:S06]  /*5660*/  BAR.SYNC.DEFER_BLOCKING 0x0 ;  /* 0x0000000000007b1d */ /* 0x000fec0000010000 */
.L_x_1954:
[----:B------:R-:W-:Y:S06]  /*5670*/  BAR.SYNC.DEFER_BLOCKING 0x0 ;  /* 0x0000000000007b1d */ /* 0x000fec0000010000 */
[----:B------:R-:W4:Y:S02]  /*5680*/  @!P2 LDS R0, [R3] ;  /* 0x000000000300a984 */ /* 0x000f240000000800 */
[C---:B----4-:R-:W-:Y:S01]  /*5690*/  @!P2 ISETP.NE.AND P0, PT, R0.reuse, UR37, PT ;  /* 0x000000250000ac0c */ /* 0x050fe2000bf05270 */
[----:B------:R-:W-:-:S05]  /*56a0*/  @!P2 VIADD R0, R0, 0x1 ;  /* 0x000000010000a836 */ /* 0x000fca0000000000 */
[----:B------:R-:W-:-:S05]  /*56b0*/  @!P2 SEL R0, R0, UR33, P0 ;  /* 0x000000210000ac07 */ /* 0x000fca0008000000 */
[----:B------:R4:W-:Y:S01]  /*56c0*/  @!P2 STS [R3], R0 ;  /* 0x000000000300a388 */ /* 0x0009e20000000800 */
[----:B------:R-:W-:Y:S06]  /*56d0*/  BAR.SYNC.DEFER_BLOCKING 0x0 ;  /* 0x0000000000007b1d */ /* 0x000fec0000010000 */
.L_x_1948:
[----:B0--34-:R-:W0:Y:S01]  /*56e0*/  LDS R3, [R3] ;  /* 0x0000000003037984 */ /* 0x019e220000000800 */
[----:B------:R-:W0:Y:S02]  /*56f0*/  LDCU UR16, c[0x0][0x43c] ;  /* 0x00008780ff1077ac */ /* 0x000e240008000800 */
[----:B0-----:R-:W-:-:S13]  /*5700*/  ISETP.GE.AND P0, PT, R3, UR16, PT ;  /* 0x0000001003007c0c */ /* 0x001fda000bf06270 */
[----:B------:R-:W-:Y:S05]  /*5710*/  @!P0 BRA `(.L_x_2097) ;  /* 0xffffffac00348947 */ /* 0x000fea000383ffff */
[----:B------:R-:W-:Y:S05]  /*5720*/  BSYNC B0 ;  /* 0x0000000000007941 */ /* 0x000fea0003800000 */
.L_x_1944:
[----:B------:R-:W-:Y:S05]  /*5730*/  EXIT ;  /* 0x000000000000794d */ /* 0x000fea0003800000 */
        .weak           $__internal_9_$__cuda_sm3x_div_rn_noftz_f32_slowpath
        .type           $__internal_9_$__cuda_sm3x_div_rn_noftz_f32_slowpath,@function
        .size           $__internal_9_$__cuda_sm3x_div_rn_noftz_f32_slowpath,(.L_x_2612 - $__internal_9_$__cuda_sm3x_div_rn_noftz_f32_slowpath)
$__internal_9_$__cuda_sm3x_div_rn_noftz_f32_slowpath:
        /* <DEDUP_REMOVED lines=29> */
[----:B------:R-:W-:Y:S01]  /*5910*/  @P0 IMAD.MOV.U32 R12, RZ, RZ, RZ ;  /* 0x000000ffff0c0224 */ /* 0x000fe200078e00ff */
[----:B------:R-:W-:Y:S01]  /*5920*/  @!P0 MOV R12, 0xffffffc0 ;  /* 0xffffffc0000c8802 */ /* 0x000fe20000000f00 */
[----:B------:R-:W-:Y:S01]  /*5930*/  @!P0 FFMA R3, R3, 1.84467440737095516160e+19, RZ ;  /* 0x5f80000003038823 */ /* 0x000fe200000000ff */
[----:B------:R-:W-:-:S03]  /*5940*/  @!P1 FFMA R0, R0, 1.84467440737095516160e+19, RZ ;  /* 0x5f80000000009823 */ /* 0x000fc600000000ff */
[----:B------:R-:W-:-:S07]  /*5950*/  @!P1 VIADD R12, R12, 0x40 ;  /* 0x000000400c0c9836 */ /* 0x000fce0000000000 */
.L_x_2099:
        /* <DEDUP_REMOVED lines=51> */
.L_x_2106:
[----:B------:R-:W-:-:S04]  /*5c90*/  LOP3.LUT R0, R0, 0x80000000, RZ, 0xc0, !PT ;  /* 0x8000000000007812 */ /* 0x000fc800078ec0ff */
[----:B------:R-:W-:Y:S01]  /*5ca0*/  LOP3.LUT R0, R0, 0x7f800000, RZ, 0xfc, !PT ;  /* 0x7f80000000007812 */ /* 0x000fe200078efcff */
[----:B------:R-:W-:Y:S06]  /*5cb0*/  BRA `(.L_x_2107) ;  /* 0x0000000000047947 */ /* 0x000fec0003800000 */
.L_x_2105:
[----:B------:R-:W-:-:S07]  /*5cc0*/  LEA R0, R9, R0, 0x17 ;  /* 0x0000000009007211 */ /* 0x000fce00078eb8ff */
.L_x_2107:
[----:B------:R-:W-:Y:S05]  /*5cd0*/  BSYNC.RECONVERGENT B5 ;  /* 0x0000000000057941 */ /* 0x000fea0003800200 */
.L_x_2104:
[----:B------:R-:W-:Y:S05]  /*5ce0*/  BRA `(.L_x_2108) ;  /* 0x0000000000207947 */ /* 0x000fea0003800000 */
.L_x_2103:
[----:B------:R-:W-:-:S04]  /*5cf0*/  LOP3.LUT R0, R0, 0x80000000, R3, 0x48, !PT ;  /* 0x8000000000007812 */ /* 0x000fc800078e4803 */
[----:B------:R-:W-:Y:S01]  /*5d00*/  LOP3.LUT R0, R0, 0x7f800000, RZ, 0xfc, !PT ;  /* 0x7f80000000007812 */ /* 0x000fe200078efcff */
[----:B------:R-:W-:Y:S06]  /*5d10*/  BRA `(.L_x_2108) ;  /* 0x0000000000147947 */ /* 0x000fec0003800000 */
.L_x_2102:
[----:B------:R-:W-:Y:S01]  /*5d20*/  LOP3.LUT R0, R0, 0x80000000, R3, 0x48, !PT ;  /* 0x8000000000007812 */ /* 0x000fe200078e4803 */
[----:B------:R-:W-:Y:S06]  /*5d30*/  BRA `(.L_x_2108) ;  /* 0x00000000000c7947 */ /* 0x000fec0003800000 */
.L_x_2101:
[----:B------:R-:W0:Y:S01]  /*5d40*/  MUFU.RSQ R0, -QNAN ;  /* 0xffc0000000007908 */ /* 0x000e220000001400 */
[----:B------:R-:W-:Y:S05]  /*5d50*/  BRA `(.L_x_2108) ;  /* 0x0000000000047947 */ /* 0x000fea0003800000 */
.L_x_2100:
[----:B------:R-:W-:-:S07]  /*5d60*/  FADD.FTZ R0, R3, R0 ;  /* 0x0000000003007221 */ /* 0x000fce0000010000 */
.L_x_2108:
[----:B------:R-:W-:Y:S05]  /*5d70*/  BSYNC.RECONVERGENT B4 ;  /* 0x0000000000047941 */ /* 0x000fea0003800200 */
.L_x_2098:
[----:B------:R-:W-:-:S04]  /*5d80*/  HFMA2 R9, -RZ, RZ, 0, 0 ;  /* 0x00000000ff097431 */ /* 0x000fc800000001ff */
[----:B0-----:R-:W-:Y:S05]  /*5d90*/  RET.REL.NODEC R8 `(_Z22bc_gpu_update_edge_optILb0ELi0EEvPfPKiS2_S2_iiPiPyS0_S3_S4_S0_S3_S3_S3_S3_S3_S3_S3_mmmmS2_iiii) ;  /* 0xffffffa008987950 */ /* 0x001fea0003c3ffff */
.L_x_2109:
        /* <DEDUP_REMOVED lines=14> */
.L_x_2612:


//--------------------- .text._Z18bc_gpu_update_edgeILb1EEvPfPKiS2_S2_iiPiPyS0_mmS2_iiii --------------------------
	.section	.text._Z18bc_gpu_update_edgeILb1EEvPfPKiS2_S2_iiPiPyS0_mmS2_iiii,"ax",@progbits
	.align	128
        .global         _Z18bc_gpu_update_edgeILb1EEvPfPKiS2_S2_iiPiPyS0_mmS2_iiii
        .type           _Z18bc_gpu_update_edgeILb1EEvPfPKiS2_S2_iiPiPyS0_mmS2_iiii,@function
        .size           _Z18bc_gpu_update_edgeILb1EEvPfPKiS2_S2_iiPiPyS0_mmS2_iiii,(.L_x_2613 - _Z18bc_gpu_update_edgeILb1EEvPfPKiS2_S2_iiPiPyS0_mmS2_iiii)
        .other          _Z18bc_gpu_update_edgeILb1EEvPfPKiS2_S2_iiPiPyS0_mmS2_iiii,@"STO_CUDA_ENTRY STV_DEFAULT"
_Z18bc_gpu_update_edgeILb1EEvPfPKiS2_S2_iiPiPyS0_mmS2_iiii:
.text._Z18bc_gpu_update_edgeILb1EEvPfPKiS2_S2_iiPiPyS0_mmS2_iiii:
[----:B------:R-:W0:Y:S08]  /*0000*/  LDC R1, c[0x0][0x37c] ;  /* 0x0000df00ff017b82 */ /* 0x000e300000000800 */
[----:B------:R-:W1:Y:S08]  /*0010*/  S2UR UR4, SR_CTAID.X ;  /* 0x00000000000479c3 */ /* 0x000e700000002500 */
[----:B------:R-:W1:Y:S02]  /*0020*/  LDC.64 R2, c[0x0][0x3d8] ;  /* 0x0000f600ff027b82 */ /* 0x000e640000000a00 */
[----:B-1----:R-:W-:-:S05]  /*0030*/  VIADD R17, R2, UR4 ;  /* 0x0000000402117c36 */ /* 0x002fca0008000000 */
[----:B------:R-:W-:-:S13]  /*0040*/  ISETP.GE.AND P0, PT, R17, R3, PT ;  /* 0x000000031100720c */ /* 0x000fda0003f06270 */
[----:B0-----:R-:W-:Y:S05]  /*0050*/  @P0 EXIT ;  /* 0x000000000000094d */ /* 0x001fea0003800000 */
[----:B------:R-:W0:Y:S01]  /*0060*/  S2R R16, SR_TID.X ;  /* 0x0000000000107919 */ /* 0x000e220000002100 */
[----:B------:R-:W1:Y:S01]  /*0070*/  LDCU.64 UR4, c[0x0][0x3a0] ;  /* 0x00007400ff0477ac */ /* 0x000e620008000a00 */
[----:B------:R-:W2:Y:S01]  /*0080*/  LDCU UR43, c[0x0][0x360] ;  /* 0x00006c00ff2b77ac */ /* 0x000ea20008000800 */
[----:B------:R-:W3:Y:S01]  /*0090*/  LDCU.64 UR36, c[0x0][0x358] ;  /* 0x00006b00ff2477ac */ /* 0x000ee20008000a00 */
[----:B------:R-:W4:Y:S01]  /*00a0*/  LDCU UR42, c[0x0][0x370] ;  /* 0x00006e00ff2a77ac */ /* 0x000f220008000800 */
[----:B-1----:R-:W-:Y:S02]  /*00b0*/  USHF.L.U32 UR40, UR5, 0x1, URZ ;  /* 0x0000000105287899 */ /* 0x002fe400080006ff */
[----:B------:R-:W-:Y:S02]  /*00c0*/  USHF.R.S32.HI UR45, URZ, 0x1f, UR4 ;  /* 0x0000001fff2d7899 */ /* 0x000fe40008011404 */
[----:B------:R-:W-:Y:S02]  /*00d0*/  UIMAD.WIDE UR38, UR4, 0x8, URZ ;  /* 0x00000008042678a5 */ /* 0x000fe4000f8e02ff */
[----:B------:R-:W-:-:S02]  /*00e0*/  ULOP3.LUT UR44, UR4, 0x3, URZ, 0xc0, !UPT ;  /* 0x00000003042c7892 */ /* 0x000fc4000f8ec0ff */
[----:B--234-:R-:W-:-:S12]  /*00f0*/  ULOP3.LUT UR41, UR4, 0x7ffffffc, URZ, 0xc0, !UPT ;  /* 0x7ffffffc04297892 */ /* 0x01cfd8000f8ec0ff */
.L_x_2342:
[----:B012---:R-:W1:Y:S01]  /*0100*/  LDC.64 R4, c[0x0][0x3d0] ;  /* 0x0000f400ff047b82 */ /* 0x007e620000000a00 */
[----:B------:R-:W2:Y:S07]  /*0110*/  LDCU.64 UR4, c[0x0][0x3a8] ;  /* 0x00007500ff0477ac */ /* 0x000eae0008000a00 */
[----:B------:R-:W2:Y:S01]  /*0120*/  LDC.64 R2, c[0x0][0x3c0] ;  /* 0x0000f000ff027b82 */ /* 0x000ea20000000a00 */
[----:B-1----:R-:W-:-:S05]  /*0130*/  IMAD.WIDE R4, R17, 0x4, R4 ;  /* 0x0000000411047825 */ /* 0x002fca00078e0204 */
[----:B-----5:R1:W5:Y:S01]  /*0140*/  LDG.E.CONSTANT R18, desc[UR36][R4.64] ;  /* 0x0000002404127981 */ /* 0x020362000c1e9900 */
[----:B0-----:R-:W-:Y:S02]  /*0150*/  ISETP.NE.AND P1, PT, R16, RZ, PT ;  /* 0x000000ff1000720c */ /* 0x001fe40003f25270 */
[----:B------:R-:W-:Y:S01]  /*0160*/  SHF.R.S32.HI R19, RZ, 0x1f, R17 ;  /* 0x0000001fff137819 */ /* 0x000fe20000011411 */
[----:B--2---:R-:W-:Y:S01]  /*0170*/  IMAD.WIDE.U32 R26, R17, R2, UR4 ;  /* 0x00000004111a7e25 */ /* 0x004fe2000f8e0002 */
[----:B------:R-:W-:-:S03]  /*0180*/  P2R R0, PR, RZ, 0x2 ;  /* 0x00000002ff007803 */ /* 0x000fc60000000000 */
[----:B------:R-:W-:-:S04]  /*0190*/  IMAD R24, R19, R2, RZ ;  /* 0x0000000213187224 */ /* 0x000fc800078e02ff */
[----:B------:R-:W-:-:S04]  /*01a0*/  IMAD R24, R17, R3, R24 ;  /* 0x0000000311187224 */ /* 0x000fc800078e0218 */
[----:B------:R-:W-:Y:S01]  /*01b0*/  IMAD.IADD R27, R27, 0x1, R24 ;  /* 0x000000011b1b7824 */ /* 0x000fe200078e0218 */
[----:B-1----:R-:W-:Y:S06]  /*01c0*/  @P1 BRA `(.L_x_2110) ;  /* 0x0000000000b01947 */ /* 0x002fec0003800000 */
[----:B------:R-:W0:Y:S02]  /*01d0*/  LDC.64 R4, c[0x0][0x3e0] ;  /* 0x0000f800ff047b82 */ /* 0x000e240000000a00 */
[----:B0-----:R-:W-:-:S04]  /*01e0*/  IMAD.WIDE R6, R4, 0x4, R26 ;  /* 0x0000000404067825 */ /* 0x001fc800078e021a */
[----:B------:R-:W-:Y:S02]  /*01f0*/  IMAD.WIDE R8, R5, 0x4, R26 ;  /* 0x0000000405087825 */ /* 0x000fe400078e021a */
[----:B------:R-:W2:Y:S04]  /*0200*/  LDG.E R6, desc[UR36][R6.64] ;  /* 0x0000002406067981 */ /* 0x000ea8000c1e1900 */
[----:B------:R-:W2:Y:S02]  /*0210*/  LDG.E R9, desc[UR36][R8.64] ;  /* 0x0000002408097981 */ /* 0x000ea4000c1e1900 */
[----:B--2---:R-:W-:-:S04]  /*0220*/  IADD3 R10, PT, PT, R6, -R9, RZ ;  /* 0x80000009060a7210 */ /* 0x004fc80007ffe0ff */
[----:B------:R-:W-:-:S13]  /*0230*/  ISETP.NE.AND P0, PT, R10, RZ, PT ;  /* 0x000000ff0a00720c */ /* 0x000fda0003f05270 */
[----:B------:R-:W0:Y:S01]  /*0240*/  @!P0 S2R R3, SR_CgaCtaId ;  /* 0x0000000000038919 */ /* 0x000e220000008800 */
[----:B------:R-:W-:-:S04]  /*0250*/  @!P0 MOV R0, 0x400 ;  /* 0x0000040000008802 */ /* 0x000fc80000000f00 */
[----:B0-----:R-:W-:-:S05]  /*0260*/  @!P0 LEA R0, R3, R0, 0x18 ;  /* 0x0000000003008211 */ /* 0x001fca00078ec0ff */
[----:B------:R0:W-:Y:S01]  /*0270*/  @!P0 STS [R0], RZ ;  /* 0x000000ff00008388 */ /* 0x0001e20000000800 */
[----:B------:R-:W-:Y:S05]  /*0280*/  @!P0 BRA `(.L_x_2110) ;  /* 0x0000000000808947 */ /* 0x000fea0003800000 */
[----:B------:R-:W-:-:S04]  /*0290*/  ISETP.NE.AND P0, PT, R9, 0x7fffffff, PT ;  /* 0x7fffffff0900780c */ /* 0x000fc80003f05270 */
[----:B------:R-:W-:-:S13]  /*02a0*/  ISETP.NE.AND P0, PT, R6, 0x7fffffff, P0 ;  /* 0x7fffffff0600780c */ /* 0x000fda0000705270 */
[----:B------:R-:W1:Y:S01]  /*02b0*/  @!P0 S2R R8, SR_CgaCtaId ;  /* 0x0000000000088919 */ /* 0x000e620000008800 */
[----:B------:R-:W-:Y:S01]  /*02c0*/  @!P0 MOV R3, 0x400 ;  /* 0x0000040000038802 */ /* 0x000fe20000000f00 */
[----:B0-----:R-:W-:-:S03]  /*02d0*/  @!P0 IMAD.MOV.U32 R0, RZ, RZ, 0x3 ;  /* 0x00000003ff008424 */ /* 0x001fc600078e00ff */
[----:B-1----:R-:W-:-:S05]  /*02e0*/  @!P0 LEA R3, R8, R3, 0x18 ;  /* 0x0000000308038211 */ /* 0x002fca00078ec0ff */
[----:B------:R1:W-:Y:S01]  /*02f0*/  @!P0 STS [R3], R0 ;  /* 0x0000000003008388 */ /* 0x0003e20000000800 */
[----:B------:R-:W-:Y:S05]  /*0300*/  @!P0 BRA `(.L_x_2110) ;  /* 0x0000000000608947 */ /* 0x000fea0003800000 */
[----:B-1----:R-:W-:-:S04]  /*0310*/  IABS R0, R10 ;  /* 0x0000000a00007213 */ /* 0x002fc80000000000 */
[----:B------:R-:W-:-:S13]  /*0320*/  ISETP.NE.AND P0, PT, R0, 0x1, PT ;  /* 0x000000010000780c */ /* 0x000fda0003f05270 */
[----:B------:R-:W-:Y:S05]  /*0330*/  @P0 BRA `(.L_x_2111) ;  /* 0x00000000002c0947 */ /* 0x000fea0003800000 */
[----:B------:R-:W0:Y:S01]  /*0340*/  S2UR UR5, SR_CgaCtaId ;  /* 0x00000000000579c3 */ /* 0x000e220000008800 */
[----:B------:R-:W-:Y:S01]  /*0350*/  ISETP.GT.AND P0, PT, R6, R9, PT ;  /* 0x000000090600720c */ /* 0x000fe20003f04270 */
[----:B------:R-:W-:Y:S01]  /*0360*/  UMOV UR4, 0x400 ;  /* 0x0000040000047882 */ /* 0x000fe20000000000 */
[----:B------:R-:W-:Y:S01]  /*0370*/  IMAD.MOV.U32 R0, RZ, RZ, 0x1 ;  /* 0x00000001ff007424 */ /* 0x000fe200078e00ff */
[----:B0-----:R-:W-:-:S10]  /*0380*/  ULEA UR4, UR5, UR4, 0x18 ;  /* 0x0000000405047291 */ /* 0x001fd4000f8ec0ff */
[----:B------:R2:W-:Y:S04]  /*0390*/  @P0 STS [UR4+0x4], R4 ;  /* 0x00000404ff000988 */ /* 0x0005e80008000804 */
[----:B------:R2:W-:Y:S04]  /*03a0*/  @P0 STS [UR4+0x8], R5 ;  /* 0x00000805ff000988 */ /* 0x0005e80008000804 */
[----:B------:R2:W-:Y:S04]  /*03b0*/  STS [UR4], R0 ;  /* 0x00000000ff007988 */ /* 0x0005e80008000804 */
[----:B------:R2:W-:Y:S04]  /*03c0*/  @!P0 STS [UR4+0x8], R4 ;  /* 0x00000804ff008988 */ /* 0x0005e80008000804 */
[----:B------:R2:W-:Y:S01]  /*03d0*/  @!P0 STS [UR4+0x4], R5 ;  /* 0x00000405ff008988 */ /* 0x0005e20008000804 */
[----:B------:R-:W-:Y:S05]  /*03e0*/  BRA `(.L_x_2110) ;  /* 0x0000000000287947 */ /* 0x000fea0003800000 */
.L_x_2111:
[----:B------:R-:W0:Y:S01]  /*03f0*/  S2UR UR5, SR_CgaCtaId ;  /* 0x00000000000579c3 */ /* 0x000e220000008800 */
[----:B------:R-:W-:Y:S01]  /*0400*/  ISETP.GT.AND P0, PT, R6, R9, PT ;  /* 0x000000090600720c */ /* 0x000fe20003f04270 */
[----:B------:R-:W-:Y:S01]  /*0410*/  UMOV UR4, 0x400 ;  /* 0x0000040000047882 */ /* 0x000fe20000000000 */
[----:B------:R-:W-:Y:S01]  /*0420*/  HFMA2 R0, -RZ, RZ, 0, 1.1920928955078125e-07 ;  /* 0x00000002ff007431 */ /* 0x000fe200000001ff */
[----:B0-----:R-:W-:-:S10]  /*0430*/  ULEA UR4, UR5, UR4, 0x18 ;  /* 0x0000000405047291 */ /* 0x001fd4000f8ec0ff */
[----:B------:R3:W-:Y:S04]  /*0440*/  @P0 STS [UR4+0x4], R4 ;  /* 0x00000404ff000988 */ /* 0x0007e80008000804 */
[----:B------:R3:W-:Y:S04]  /*0450*/  @P0 STS [UR4+0x8], R5 ;  /* 0x00000805ff000988 */ /* 0x0007e80008000804 */
[----:B------:R3:W-:Y:S04]  /*0460*/  STS [UR4], R0 ;  /* 0x00000000ff007988 */ /* 0x0007e80008000804 */
[----:B------:R3:W-:Y:S04]  /*0470*/  @!P0 STS [UR4+0x8], R4 ;  /* 0x00000804ff008988 */ /* 0x0007e80008000804 */
[----:B------:R3:W-:Y:S02]  /*0480*/  @!P0 STS [UR4+0x4], R5 ;  /* 0x00000405ff008988 */ /* 0x0007e40008000804 */
.L_x_2110:
[----:B------:R-:W-:Y:S05]  /*0490*/  WARPSYNC.ALL ;  /* 0x0000000000007948 */ /* 0x000fea0003800000 */
[----:B------:R-:W4:Y:S08]  /*04a0*/  S2UR UR5, SR_CgaCtaId ;  /* 0x00000000000579c3 */ /* 0x000f300000008800 */
[----:B------:R-:W-:Y:S06]  /*04b0*/  BAR.SYNC.DEFER_BLOCKING 0x0 ;  /* 0x0000000000007b1d */ /* 0x000fec0000010000 */
[----:B------:R-:W-:-:S02]  /*04c0*/  UMOV UR4, 0x400 ;  /* 0x0000040000047882 */ /* 0x000fc40000000000 */
[----:B------:R-:W0:Y:S01]  /*04d0*/  LDC R25, c[0x0][0x3a0] ;  /* 0x0000e800ff197b82 */ /* 0x000e220000000800 */
[----:B----4-:R-:W-:-:S06]  /*04e0*/  ULEA UR4, UR5, UR4, 0x18 ;  /* 0x0000000405047291 */ /* 0x010fcc000f8ec0ff */
[----:B-1----:R-:W-:-:S05]  /*04f0*/  IMAD.U32 R3, RZ, RZ, UR4 ;  /* 0x00000004ff037e24 */ /* 0x002fca000f8e00ff */
[----:B0-23--:R-:W0:Y:S02]  /*0500*/  LDS R0, [R3] ;  /* 0x0000000003007984 */ /* 0x00de240000000800 */
[----:B0-----:R-:W-:-:S13]  /*0510*/  ISETP.NE.AND P0, PT, R0, 0x3, PT ;  /* 0x000000030000780c */ /* 0x001fda0003f05270 */
[----:B------:R-:W-:Y:S05]  /*0520*/  @!P0 BRA `(.L_x_2112) ;  /* 0x0000006800588947 */ /* 0x000fea0003800000 */
[----:B------:R-:W-:Y:S01]  /*0530*/  ISETP.NE.AND P0, PT, R0, 0x2, PT ;  /* 0x000000020000780c */ /* 0x000fe20003f05270 */
[----:B------:R-:W-:Y:S01]  /*0540*/  IMAD.U32 R22, RZ, RZ, UR45 ;  /* 0x0000002dff167e24 */ /* 0x000fe2000f8e00ff */
[----:B------:R-:W-:-:S04]  /*0550*/  SHF.L.U32 R23, R25, 0x2, RZ ;  /* 0x0000000219177819 */ /* 0x000fc800000006ff */
[----:B------:R-:W-:-:S07]  /*0560*/  SHF.L.U64.HI R22, R25, 0x2, R22 ;  /* 0x0000000219167819 */ /* 0x000fce0000010216 */
[----:B------:R-:W-:Y:S05]  /*0570*/  @!P0 BRA `(.L_x_2113) ;  /* 0x0000002000948947 */ /* 0x000fea0003800000 */
[----:B------:R-:W-:-:S13]  /*0580*/  ISETP.NE.AND P0, PT, R0, 0x1, PT ;  /* 0x000000010000780c */ /* 0x000fda0003f05270 */
[----:B------:R-:W-:Y:S05]  /*0590*/  @P0 BRA `(.L_x_2114) ;  /* 0x0000007400340947 */ /* 0x000fea0003800000 */
[----:B------:R-:W0:Y:S01]  /*05a0*/  LDCU UR47, c[0x0][0x3a0] ;  /* 0x00007400ff2f77ac */ /* 0x000e220008000800 */
[----:B------:R-:W-:Y:S05]  /*05b0*/  @P1 BRA `(.L_x_2115) ;  /* 0x0000000000cc1947 */ /* 0x000fea0003800000 */
[----:B------:R-:W-:Y:S01]  /*05c0*/  MOV R28, 0x0 ;  /* 0x00000000001c7802 */ /* 0x000fe20000000f00 */
[----:B------:R-:W-:Y:S02]  /*05d0*/  IMAD.MOV.U32 R4, RZ, RZ, R23 ;  /* 0x000000ffff047224 */ /* 0x000fe400078e0017 */
[----:B------:R-:W-:Y:S01]  /*05e0*/  IMAD.MOV.U32 R5, RZ, RZ, R22 ;  /* 0x000000ffff057224 */ /* 0x000fe200078e0016 */
[----:B------:R1:W2:Y:S06]  /*05f0*/  LDC.64 R6, c[0x4][R28] ;  /* 0x010000001c067b82 */ /* 0x0002ac0000000a00 */
[----:B------:R-:W-:-:S07]  /*0600*/  LEPC R20, `(.L_x_2116) ;  /* 0x000000001014794e */ /* 0x000fce0000000000 */
[----:B012--5:R-:W-:Y:S05]  /*0610*/  CALL.ABS.NOINC R6 ;  /* 0x0000000006007343 */ /* 0x027fea0003c00000 */
.L_x_2116:
[----:B------:R-:W0:Y:S01]  /*0620*/  S2UR UR5, SR_CgaCtaId ;  /* 0x00000000000579c3 */ /* 0x000e220000008800 */
[----:B------:R-:W-:-:S07]  /*0630*/  UMOV UR4, 0x400 ;  /* 0x0000040000047882 */ /* 0x000fce0000000000 */
[----:B------:R1:W2:Y:S01]  /*0640*/  LDC.64 R6, c[0x4][R28] ;  /* 0x010000001c067b82 */ /* 0x0002a20000000a00 */
[----:B0-----:R-:W-:-:S09]  /*0650*/  ULEA UR4, UR5, UR4, 0x18 ;  /* 0x0000000405047291 */ /* 0x001fd2000f8ec0ff */
[----:B------:R0:W-:Y:S02]  /*0660*/  STS.64 [UR4+0x10], R4 ;  /* 0x00001004ff007988 */ /* 0x0001e40008000a04 */
[----:B0-----:R-:W-:Y:S01]  /*0670*/  MOV R4, R23 ;  /* 0x0000001700047202 */ /* 0x001fe20000000f00 */
[----:B-1----:R-:W-:-:S07]  /*0680*/  IMAD.MOV.U32 R5, RZ, RZ, R22 ;  /* 0x000000ffff057224 */ /* 0x002fce00078e0016 */
[----:B------:R-:W-:-:S07]  /*0690*/  LEPC R20, `(.L_x_2117) ;  /* 0x000000001014794e */ /* 0x000fce0000000000 */
[----:B--2---:R-:W-:Y:S05]  /*06a0*/  CALL.ABS.NOINC R6 ;  /* 0x0000000006007343 */ /* 0x004fea0003c00000 */
.L_x_2117:
[----:B------:R-:W0:Y:S01]  /*06b0*/  S2UR UR5, SR_CgaCtaId ;  /* 0x00000000000579c3 */ /* 0x000e220000008800 */
[----:B------:R-:W-:Y:S01]  /*06c0*/  UMOV UR4, 0x400 ;  /* 0x0000040000047882 */ /* 0x000fe20000000000 */
[----:B------:R-:W-:Y:S02]  /*06d0*/  IMAD.U32 R9, RZ, RZ, UR39 ;  /* 0x00000027ff097e24 */ /* 0x000fe4000f8e00ff */
[----:B------:R-:W-:-:S04]  /*06e0*/  IMAD.U32 R8, RZ, RZ, UR38 ;  /* 0x00000026ff087e24 */ /* 0x000fc8000f8e00ff */
[----:B------:R1:W2:Y:S01]  /*06f0*/  LDC.64 R6, c[0x4][R28] ;  /* 0x010000001c067b82 */ /* 0x0002a20000000a00 */
[----:B0-----:R-:W-:-:S09]  /*0700*/  ULEA UR4, UR5, UR4, 0x18 ;  /* 0x0000000405047291 */ /* 0x001fd2000f8ec0ff */
[----:B------:R0:W-:Y:S02]  /*0710*/  STS.64 [UR4+0x18], R4 ;  /* 0x00001804ff007988 */ /* 0x0001e40008000a04 */
[----:B0-----:R-:W-:Y:S01]  /*0720*/  MOV R5, UR39 ;  /* 0x0000002700057c02 */ /* 0x001fe20008000f00 */
[----:B------:R-:W-:Y:S01]  /*0730*/  IMAD.U32 R4, RZ, RZ, UR38 ;  /* 0x00000026ff047e24 */ /* 0x000fe2000f8e00ff */
[----:B-1----:R-:W-:-:S07]  /*0740*/  MOV R5, R9 ;  /* 0x0000000900057202 */ /* 0x002fce0000000f00 */
[----:B------:R-:W-:-:S07]  /*0750*/  LEPC R20, `(.L_x_2118) ;  /* 0x000000001014794e */ /* 0x000fce0000000000 */
[----:B--2---:R-:W-:Y:S05]  /*0760*/  CALL.ABS.NOINC R6 ;  /* 0x0000000006007343 */ /* 0x004fea0003c00000 */
.L_x_2118:
[----:B------:R-:W0:Y:S01]  /*0770*/  S2UR UR5, SR_CgaCtaId ;  /* 0x00000000000579c3 */ /* 0x000e220000008800 */
[----:B------:R-:W-:-:S07]  /*0780*/  UMOV UR4, 0x400 ;  /* 0x0000040000047882 */ /* 0x000fce0000000000 */
[----:B------:R1:W2:Y:S01]  /*0790*/  LDC.64 R6, c[0x4][R28] ;  /* 0x010000001c067b82 */ /* 0x0002a20000000a00 */
[----:B0-----:R-:W-:-:S09]  /*07a0*/  ULEA UR4, UR5, UR4, 0x18 ;  /* 0x0000000405047291 */ /* 0x001fd2000f8ec0ff */
[----:B------:R0:W-:Y:S02]  /*07b0*/  STS.64 [UR4+0x20], R4 ;  /* 0x00002004ff007988 */ /* 0x0001e40008000a04 */
[----:B0-----:R-:W-:Y:S02]  /*07c0*/  IMAD.MOV.U32 R4, RZ, RZ, R23 ;  /* 0x000000ffff047224 */ /* 0x001fe400078e0017 */
[----:B-1----:R-:W-:-:S07]  /*07d0*/  IMAD.MOV.U32 R5, RZ, RZ, R22 ;  /* 0x000000ffff057224 */ /* 0x002fce00078e0016 */
[----:B------:R-:W-:-:S07]  /*07e0*/  LEPC R20, `(.L_x_2119) ;  /* 0x000000001014794e */ /* 0x000fce0000000000 */
[----:B--2---:R-:W-:Y:S05]  /*07f0*/  CALL.ABS.NOINC R6 ;  /* 0x0000000006007343 */ /* 0x004fea0003c00000 */
.L_x_2119:
[----:B------:R-:W0:Y:S01]  /*0800*/  S2UR UR5, SR_CgaCtaId ;  /* 0x00000000000579c3 */ /* 0x000e220000008800 */
[----:B------:R-:W-:-:S07]  /*0810*/  UMOV UR4, 0x400 ;  /* 0x0000040000047882 */ /* 0x000fce0000000000 */
[----:B------:R-:W1:Y:S01]  /*0820*/  LDC.64 R28, c[0x4][R28] ;  /* 0x010000001c1c7b82 */ /* 0x000e620000000a00 */
[----:B0-----:R-:W-:Y:S01]  /*0830*/  ULEA UR4, UR5, UR4, 0x18 ;  /* 0x0000000405047291 */ /* 0x001fe2000f8ec0ff */
[----:B------:R-:W0:Y:S08]  /*0840*/  LDCU UR5, c[0x0][0x3a0] ;  /* 0x00007400ff0577ac */ /* 0x000e300008000800 */
[----:B------:R2:W-:Y:S02]  /*0850*/  STS.64 [UR4+0x28], R4 ;  /* 0x00002804ff007988 */ /* 0x0005e40008000a04 */
[----:B--2---:R-:W-:Y:S01]  /*0860*/  IMAD.U32 R5, RZ, RZ, UR45 ;  /* 0x0000002dff057e24 */ /* 0x004fe2000f8e00ff */
[----:B0-----:R-:W-:-:S07]  /*0870*/  MOV R4, UR5 ;  /* 0x0000000500047c02 */ /* 0x001fce0008000f00 */
[----:B------:R-:W-:-:S07]  /*0880*/  LEPC R20, `(.L_x_2120) ;  /* 0x000000001014794e */ /* 0x000fce0000000000 */
[----:B-1----:R-:W-:Y:S05]  /*0890*/  CALL.ABS.NOINC R28 ;  /* 0x000000001c007343 */ /* 0x002fea0003c00000 */
.L_x_2120:
[----:B------:R-:W0:Y:S01]  /*08a0*/  S2UR UR5, SR_CgaCtaId ;  /* 0x00000000000579c3 */ /* 0x000e220000008800 */
[----:B------:R-:W-:Y:S02]  /*08b0*/  UMOV UR4, 0x400 ;  /* 0x0000040000047882 */ /* 0x000fe40000000000 */
[----:B0-----:R-:W-:-:S06]  /*08c0*/  ULEA UR4, UR5, UR4, 0x18 ;  /* 0x0000000405047291 */ /* 0x001fcc000f8ec0ff */
[----:B------:R-:W-:-:S05]  /*08d0*/  IMAD.U32 R3, RZ, RZ, UR4 ;  /* 0x00000004ff037e24 */ /* 0x000fca000f8e00ff */
[----:B------:R1:W-:Y:S02]  /*08e0*/  STS.64 [R3+0x30], R4 ;  /* 0x0000300403007388 */ /* 0x0003e40000000a00 */
.L_x_2115:
[----:B------:R-:W-:Y:S05]  /*08f0*/  WARPSYNC.ALL ;  /* 0x0000000000007948 */ /* 0x000fea0003800000 */
[----:B------:R-:W-:Y:S06]  /*0900*/  BAR.SYNC.DEFER_BLOCKING 0x0 ;  /* 0x0000000000007b1d */ /* 0x000fec0000010000 */
[----:B------:R-:W2:Y:S04]  /*0910*/  LDS.128 R12, [R3+0x10] ;  /* 0x00001000030c7984 */ /* 0x000ea80000000c00 */
[----:B------:R-:W3:Y:S04]  /*0920*/  LDS.128 R8, [R3+0x20] ;  /* 0x0000200003087984 */ /* 0x000ee80000000c00 */
[----:B-1----:R-:W1:Y:S01]  /*0930*/  LDS.64 R4, [R3+0x30] ;  /* 0x0000300003047984 */ /* 0x002e620000000a00 */
[----:B--2---:R-:W-:-:S02]  /*0940*/  ISETP.NE.U32.AND P0, PT, R14, RZ, PT ;  /* 0x000000ff0e00720c */ /* 0x004fc40003f05070 */
[----:B------:R-:W-:Y:S02]  /*0950*/  ISETP.NE.U32.AND P1, PT, R12, RZ, PT ;  /* 0x000000ff0c00720c */ /* 0x000fe40003f25070 */
[----:B------:R-:W-:Y:S02]  /*0960*/  ISETP.NE.AND.EX P0, PT, R15, RZ, PT, P0 ;  /* 0x000000ff0f00720c */ /* 0x000fe40003f05300 */
[----:B---3--:R-:W-:Y:S02]  /*0970*/  ISETP.NE.U32.AND P2, PT, R8, RZ, PT ;  /* 0x000000ff0800720c */ /* 0x008fe40003f45070 */
[----:B------:R-:W-:Y:S02]  /*0980*/  ISETP.NE.AND.EX P0, PT, R13, RZ, P0, P1 ;  /* 0x000000ff0d00720c */ /* 0x000fe40000705310 */
[----:B------:R-:W-:Y:S02]  /*0990*/  ISETP.NE.U32.AND P1, PT, R10, RZ, PT ;  /* 0x000000ff0a00720c */ /* 0x000fe40003f25070 */
[----:B------:R-:W-:-:S02]  /*09a0*/  ISETP.NE.AND.EX P0, PT, R9, RZ, P0, P2 ;  /* 0x000000ff0900720c */ /* 0x000fc40000705320 */
[----:B-1----:R-:W-:Y:S02]  /*09b0*/  ISETP.NE.U32.AND P2, PT, R4, RZ, PT ;  /* 0x000000ff0400720c */ /* 0x002fe40003f45070 */
[----:B------:R-:W-:-:S04]  /*09c0*/  ISETP.NE.AND.EX P0, PT, R11, RZ, P0, P1 ;  /* 0x000000ff0b00720c */ /* 0x000fc80000705310 */
[----:B------:R-:W-:-:S13]  /*09d0*/  ISETP.NE.AND.EX P0, PT, R5, RZ, P0, P2 ;  /* 0x000000ff0500720c */ /* 0x000fda0000705320 */
[----:B------:R-:W-:Y:S05]  /*09e0*/  @!P0 BRA `(.L_x_2121) ;  /* 0x0000001c00748947 */ /* 0x000fea0003800000 */
[----:B------:R-:W1:Y:S01]  /*09f0*/  LDCU UR6, c[0x0][0x3a0] ;  /* 0x00007400ff0677ac */ /* 0x000e620008000800 */
[----:B------:R-:W2:Y:S01]  /*0a00*/  LDC.64 R4, c[0x0][0x3b0] ;  /* 0x0000ec00ff047b82 */ /* 0x000ea20000000a00 */
[----:B------:R-:W-:Y:S01]  /*0a10*/  BSSY.RECONVERGENT B0, `(.L_x_2122) ;  /* 0x0000045000007945 */ /* 0x000fe20003800200 */
[----:B------:R-:W3:Y:S01]  /*0a20*/  LDCU.64 UR4, c[0x0][0x3c8] ;  /* 0x00007900ff0477ac */ /* 0x000ee20008000a00 */
[----:B-1----:R-:W-:Y:S01]  /*0a30*/  ISETP.GE.AND P2, PT, R16, UR6, PT ;  /* 0x0000000610007c0c */ /* 0x002fe2000bf46270 */
[----:B---3--:R-:W-:Y:S02]  /*0a40*/  IMAD R0, R19, UR4, RZ ;  /* 0x0000000413007c24 */ /* 0x008fe4000f8e02ff */
[----:B--2---:R-:W-:-:S04]  /*0a50*/  IMAD.WIDE.U32 R4, R17, UR4, R4 ;  /* 0x0000000411047c25 */ /* 0x004fc8000f8e0004 */
[----:B------:R-:W-:-:S05]  /*0a60*/  IMAD R7, R17, UR5, R0 ;  /* 0x0000000511077c24 */ /* 0x000fca000f8e0200 */
[----:B------:R-:W-:Y:S01]  /*0a70*/  IADD3 R5, PT, PT, R5, R7, RZ ;  /* 0x0000000705057210 */ /* 0x000fe20007ffe0ff */
[----:B------:R-:W-:Y:S06]  /*0a80*/  @P2 BRA `(.L_x_2123) ;  /* 0x0000000000f42947 */ /* 0x000fec0003800000 */
[----:B------:R-:W-:-:S07]  /*0a90*/  IMAD.MOV.U32 R7, RZ, RZ, R16 ;  /* 0x000000ffff077224 */ /* 0x000fce00078e0010 */
.L_x_2127:
[----:B-1----:R-:W1:Y:S01]  /*0aa0*/  LDS R0, [R3+0x4] ;  /* 0x0000040003007984 */ /* 0x002e620000000800 */
[----:B------:R-:W-:Y:S01]  /*0ab0*/  BSSY.RECONVERGENT B1, `(.L_x_2124) ;  /* 0x0000034000017945 */ /* 0x000fe20003800200 */
[----:B-1----:R-:W-:-:S13]  /*0ac0*/  ISETP.NE.AND P0, PT, R7, R0, PT ;  /* 0x000000000700720c */ /* 0x002fda0003f05270 */
[----:B--2---:R-:W-:Y:S05]  /*0ad0*/  @P0 BRA `(.L_x_2125) ;  /* 0x0000000000780947 */ /* 0x004fea0003800000 */
[----:B------:R-:W1:Y:S01]  /*0ae0*/  S2UR UR5, SR_CgaCtaId ;  /* 0x00000000000579c3 */ /* 0x000e620000008800 */
[----:B------:R-:W-:Y:S01]  /*0af0*/  UMOV UR4, 0x400 ;  /* 0x0000040000047882 */ /* 0x000fe20000000000 */
[----:B------:R-:W-:Y:S01]  /*0b00*/  MOV R23, 0xffffffff ;  /* 0xffffffff00177802 */ /* 0x000fe20000000f00 */
[----:B-1----:R-:W-:-:S06]  /*0b10*/  ULEA UR4, UR5, UR4, 0x18 ;  /* 0x0000000405047291 */ /* 0x002fcc000f8ec0ff */
[----:B------:R-:W-:-:S05]  /*0b20*/  IMAD.U32 R3, RZ, RZ, UR4 ;  /* 0x00000004ff037e24 */ /* 0x000fca000f8e00ff */
[----:B------:R-:W1:Y:S02]  /*0b30*/  LDS.64 R8, [R3+0x10] ;  /* 0x0000100003087984 */ /* 0x000e640000000a00 */
[----:B-1----:R-:W-:-:S05]  /*0b40*/  IMAD.WIDE R8, R7, 0x4, R8 ;  /* 0x0000000407087825 */ /* 0x002fca00078e0208 */
[----:B------:R-:W-:Y:S04]  /*0b50*/  ST.E desc[UR36][R8.64], R23 ;  /* 0x0000001708007985 */ /* 0x000fe8000c101924 */
[----:B------:R-:W1:Y:S04]  /*0b60*/  LDS R11, [R3+0x8] ;  /* 0x00000800030b7984 */ /* 0x000e680000000800 */
[----:B------:R-:W2:Y:S01]  /*0b70*/  LDS.64 R12, [R3+0x18] ;  /* 0x00001800030c7984 */ /* 0x000ea20000000a00 */
[----:B-1----:R-:W-:-:S06]  /*0b80*/  IMAD.WIDE R10, R11, 0x8, R4 ;  /* 0x000000080b0a7825 */ /* 0x002fcc00078e0204 */
[----:B------:R-:W3:Y:S01]  /*0b90*/  LDG.E R11, desc[UR36][R10.64] ;  /* 0x000000240a0b7981 */ /* 0x000ee2000c1e1900 */
[----:B--2---:R-:W-:-:S04]  /*0ba0*/  IMAD.WIDE R12, R7, 0x4, R12 ;  /* 0x00000004070c7825 */ /* 0x004fc800078e020c */
[C---:B------:R-:W-:Y:S01]  /*0bb0*/  IMAD.WIDE R14, R7.reuse, 0x8, R4 ;  /* 0x00000008070e7825 */ /* 0x040fe200078e0204 */
[----:B---3--:R-:W-:Y:S04]  /*0bc0*/  ST.E desc[UR36][R12.64], R11 ;  /* 0x0000000b0c007985 */ /* 0x008fe8000c101924 */
[----:B------:R-:W1:Y:S04]  /*0bd0*/  LDS.64 R20, [R3+0x18] ;  /* 0x0000180003147984 */ /* 0x000e680000000a00 */
[----:B------:R-:W2:Y:S04]  /*0be0*/  LDG.E.64 R14, desc[UR36][R14.64] ;  /* 0x000000240e0e7981 */ /* 0x000ea8000c1e1b00 */
[----:B------:R-:W3:Y:S01]  /*0bf0*/  LDS.64 R8, [R3+0x20] ;  /* 0x0000200003087984 */ /* 0x000ee20000000a00 */
[----:B-1----:R-:W-:-:S06]  /*0c00*/  IMAD.WIDE R20, R7, 0x4, R20 ;  /* 0x0000000407147825 */ /* 0x002fcc00078e0214 */
[----:B------:R-:W2:Y:S01]  /*0c10*/  LD.E R21, desc[UR36][R20.64] ;  /* 0x0000002414157980 */ /* 0x000ea2000c101900 */
[----:B---3--:R-:W-:-:S04]  /*0c20*/  IMAD.WIDE R8, R7, 0x8, R8 ;  /* 0x0000000807087825 */ /* 0x008fc800078e0208 */
[----:B------:R-:W-:Y:S01]  /*0c30*/  IMAD.MOV.U32 R0, RZ, RZ, 0x1 ;  /* 0x00000001ff007424 */ /* 0x000fe200078e00ff */
[----:B--2---:R-:W-:-:S04]  /*0c40*/  IADD3 R22, P0, PT, R14, R21, RZ ;  /* 0x000000150e167210 */ /* 0x004fc80007f1e0ff */
[----:B------:R-:W-:-:S05]  /*0c50*/  LEA.HI.X.SX32 R23, R21, R15, 0x1, P0 ;  /* 0x0000000f15177211 */ /* 0x000fca00000f0eff */
[----:B------:R-:W-:Y:S04]  /*0c60*/  ST.E.64 desc[UR36][R8.64], R22 ;  /* 0x0000001608007985 */ /* 0x000fe8000c101b24 */
[----:B------:R-:W1:Y:S02]  /*0c70*/  LDS.64 R10, [R3+0x30] ;  /* 0x00003000030a7984 */ /* 0x000e640000000a00 */
[----:B-1----:R-:W-:-:S04]  /*0c80*/  IADD3 R10, P0, PT, R10, R7, RZ ;  /* 0x000000070a0a7210 */ /* 0x002fc80007f1e0ff */
[----:B------:R-:W-:-:S05]  /*0c90*/  LEA.HI.X.SX32 R11, R7, R11, 0x1, P0 ;  /* 0x0000000b070b7211 */ /* 0x000fca00000f0eff */
[----:B------:R1:W-:Y:S01]  /*0ca0*/  ST.E.U8 desc[UR36][R10.64], R0 ;  /* 0x000000000a007985 */ /* 0x0003e2000c101124 */
[----:B------:R-:W-:Y:S05]  /*0cb0*/  BRA `(.L_x_2126) ;  /* 0x00000000004c7947 */ /* 0x000fea0003800000 */
.L_x_2125:
[----:B------:R-:W1:Y:S01]  /*0cc0*/  S2UR UR5, SR_CgaCtaId ;  /* 0x00000000000579c3 */ /* 0x000e620000008800 */
[----:B------:R-:W-:Y:S01]  /*0cd0*/  UMOV UR4, 0x400 ;  /* 0x0000040000047882 */ /* 0x000fe20000000000 */
[----:B------:R-:W-:Y:S01]  /*0ce0*/  IMAD.WIDE R12, R7, 0x8, R4 ;  /* 0x00000008070c7825 */ /* 0x000fe200078e0204 */
[----:B-1----:R-:W-:-:S06]  /*0cf0*/  ULEA UR4, UR5, UR4, 0x18 ;  /* 0x0000000405047291 */ /* 0x002fcc000f8ec0ff */
[----:B------:R-:W-:-:S05]  /*0d00*/  IMAD.U32 R3, RZ, RZ, UR4 ;  /* 0x00000004ff037e24 */ /* 0x000fca000f8e00ff */
[----:B------:R-:W1:Y:S02]  /*0d10*/  LDS.64 R8, [R3+0x10] ;  /* 0x0000100003087984 */ /* 0x000e640000000a00 */
[----:B-1----:R-:W-:-:S05]  /*0d20*/  IMAD.WIDE R8, R7, 0x4, R8 ;  /* 0x0000000407087825 */ /* 0x002fca00078e0208 */
[----:B------:R-:W-:Y:S04]  /*0d30*/  ST.E desc[UR36][R8.64], RZ ;  /* 0x000000ff08007985 */ /* 0x000fe8000c101924 */
[----:B------:R-:W1:Y:S02]  /*0d40*/  LDS.64 R10, [R3+0x18] ;  /* 0x00001800030a7984 */ /* 0x000e640000000a00 */
[----:B-1----:R-:W-:-:S05]  /*0d50*/  IMAD.WIDE R10, R7, 0x4, R10 ;  /* 0x00000004070a7825 */ /* 0x002fca00078e020a */
[----:B------:R-:W-:Y:S04]  /*0d60*/  ST.E desc[UR36][R10.64], RZ ;  /* 0x000000ff0a007985 */ /* 0x000fe8000c101924 */
[----:B------:R-:W2:Y:S04]  /*0d70*/  LDG.E.64 R12, desc[UR36][R12.64] ;  /* 0x000000240c0c7981 */ /* 0x000ea8000c1e1b00 */
[----:B------:R-:W1:Y:S02]  /*0d80*/  LDS.64 R14, [R3+0x20] ;  /* 0x00002000030e7984 */ /* 0x000e640000000a00 */
[----:B-1----:R-:W-:-:S05]  /*0d90*/  IMAD.WIDE R14, R7, 0x8, R14 ;  /* 0x00000008070e7825 */ /* 0x002fca00078e020e */
[----:B--2---:R-:W-:Y:S04]  /*0da0*/  ST.E.64 desc[UR36][R14.64], R12 ;  /* 0x0000000c0e007985 */ /* 0x004fe8000c101b24 */
[----:B------:R-:W1:Y:S02]  /*0db0*/  LDS.64 R20, [R3+0x30] ;  /* 0x0000300003147984 */ /* 0x000e640000000a00 */
[----:B-1----:R-:W-:-:S04]  /*0dc0*/  IADD3 R20, P0, PT, R20, R7, RZ ;  /* 0x0000000714147210 */ /* 0x002fc80007f1e0ff */
[----:B------:R-:W-:-:S05]  /*0dd0*/  LEA.HI.X.SX32 R21, R7, R21, 0x1, P0 ;  /* 0x0000001507157211 */ /* 0x000fca00000f0eff */
[----:B------:R2:W-:Y:S04]  /*0de0*/  ST.E.U8 desc[UR36][R20.64], RZ ;  /* 0x000000ff14007985 */ /* 0x0005e8000c101124 */
.L_x_2126:
[----:B0-----:R-:W-:Y:S05]  /*0df0*/  BSYNC.RECONVERGENT B1 ;  /* 0x0000000000017941 */ /* 0x001fea0003800200 */
.L_x_2124:
[----:B------:R-:W0:Y:S02]  /*0e00*/  LDS.64 R8, [R3+0x28] ;  /* 0x0000280003087984 */ /* 0x000e240000000a00 */
[C---:B0-----:R-:W-:Y:S01]  /*0e10*/  IMAD.WIDE R8, R7.reuse, 0x4, R8 ;  /* 0x0000000407087825 */ /* 0x041fe200078e0208 */
[----:B------:R-:W-:-:S04]  /*0e20*/  IADD3 R7, PT, PT, R7, UR43, RZ ;  /* 0x0000002b07077c10 */ /* 0x000fc8000fffe0ff */
[----:B------:R3:W-:Y:S01]  /*0e30*/  ST.E desc[UR36][R8.64], RZ ;  /* 0x000000ff08007985 */ /* 0x0007e2000c101924 */
[----:B------:R-:W-:-:S13]  /*0e40*/  ISETP.GE.AND P0, PT, R7, UR47, PT ;  /* 0x0000002f07007c0c */ /* 0x000fda000bf06270 */
[----:B---3--:R-:W-:Y:S05]  /*0e50*/  @!P0 BRA `(.L_x_2127) ;  /* 0xfffffffc00108947 */ /* 0x008fea000383ffff */
.L_x_2123:
[----:B0-----:R-:W-:Y:S05]  /*0e60*/  BSYNC.RECONVERGENT B0 ;  /* 0x0000000000007941 */ /* 0x001fea0003800200 */
.L_x_2122:
[----:B------:R-:W0:Y:S01]  /*0e70*/  LDS R9, [R3+0x4] ;  /* 0x0000040003097984 */ /* 0x000e220000000800 */
[----:B------:R-:W-:-:S13]  /*0e80*/  ISETP.NE.AND P0, PT, R16, RZ, PT ;  /* 0x000000ff1000720c */ /* 0x000fda0003f05270 */
[----:B------:R-:W-:Y:S01]  /*0e90*/  @!P0 STS.U8 [R3+0x38], RZ ;  /* 0x000038ff03008388 */ /* 0x000fe20000000000 */
[----:B0-----:R-:W-:-:S06]  /*0ea0*/  IMAD.WIDE R8, R9, 0x4, R26 ;  /* 0x0000000409087825 */ /* 0x001fcc00078e021a */
[----:B------:R0:W5:Y:S01]  /*0eb0*/  LDG.E R8, desc[UR36][R8.64] ;  /* 0x0000002408087981 */ /* 0x000162000c1e1900 */
[----:B------:R-:W-:Y:S06]  /*0ec0*/  BAR.SYNC.DEFER_BLOCKING 0x0 ;  /* 0x0000000000007b1d */ /* 0x000fec0000010000 */
[----:B-1----:R-:W1:Y:S02]  /*0ed0*/  LDS.U8 R0, [R3+0x38] ;  /* 0x0000380003007984 */ /* 0x002e640000000000 */
[----:B-1----:R-:W-:-:S13]  /*0ee0*/  ISETP.NE.AND P0, PT, R0, RZ, PT ;  /* 0x000000ff0000720c */ /* 0x002fda0003f05270 */
[----:B0-----:R-:W-:Y:S05]  /*0ef0*/  @P0 BRA `(.L_x_2128) ;  /* 0x0000000400680947 */ /* 0x001fea0003800000 */
.L_x_2138:
[----:B------:R-:W0:Y:S08]  /*0f00*/  S2UR UR5, SR_CgaCtaId ;  /* 0x00000000000579c3 */ /* 0x000e300000008800 */
[----:B------:R-:W-:Y:S01]  /*0f10*/  BAR.SYNC.DEFER_BLOCKING 0x0 ;  /* 0x0000000000007b1d */ /* 0x000fe20000010000 */
[----:B------:R-:W-:Y:S01]  /*0f20*/  ISETP.GE.AND P0, PT, R16, UR40, PT ;  /* 0x0000002810007c0c */ /* 0x000fe2000bf06270 */
[----:B------:R-:W-:-:S04]  /*0f30*/  IMAD.MOV.U32 R0, RZ, RZ, 0x1 ;  /* 0x00000001ff007424 */ /* 0x000fc800078e00ff */
[----:B------:R-:W-:Y:S02]  /*0f40*/  UMOV UR4, 0x400 ;  /* 0x0000040000047882 */ /* 0x000fe40000000000 */
[----:B0-----:R-:W-:-:S09]  /*0f50*/  ULEA UR4, UR5, UR4, 0x18 ;  /* 0x0000000405047291 */ /* 0x001fd2000f8ec0ff */
[----:B------:R0:W-:Y:S01]  /*0f60*/  STS.U8 [UR4+0x38], R0 ;  /* 0x00003800ff007988 */ /* 0x0001e20008000004 */
[----:B------:R-:W-:Y:S06]  /*0f70*/  BAR.SYNC.DEFER_BLOCKING 0x0 ;  /* 0x0000000000007b1d */ /* 0x000fec0000010000 */
[----:B-1----:R-:W-:Y:S05]  /*0f80*/  @P0 BRA `(.L_x_2129) ;  /* 0x0000000400200947 */ /* 0x002fea0003800000 */
[----:B0----5:R-:W-:Y:S01]  /*0f90*/  VIADD R0, R8, 0x1 ;  /* 0x0000000108007836 */ /* 0x021fe20000000000 */
[----:B------:R-:W-:-:S07]  /*0fa0*/  MOV R2, R16 ;  /* 0x0000001000027202 */ /* 0x000fce0000000f00 */
.L_x_2137:
[----:B01----:R-:W0:Y:S02]  /*0fb0*/  LDC.64 R6, c[0x0][0x390] ;  /* 0x0000e400ff067b82 */ /* 0x003e240000000a00 */
[----:B0-----:R-:W-:-:S05]  /*0fc0*/  IMAD.WIDE R6, R2, 0x4, R6 ;  /* 0x0000000402067825 */ /* 0x001fca00078e0206 */
[----:B------:R-:W3:Y:S02]  /*0fd0*/  LDG.E.CONSTANT R3, desc[UR36][R6.64] ;  /* 0x0000002406037981 */ /* 0x000ee4000c1e9900 */
[----:B---3--:R-:W-:-:S06]  /*0fe0*/  IMAD.WIDE R10, R3, 0x4, R26 ;  /* 0x00000004030a7825 */ /* 0x008fcc00078e021a */
[----:B------:R-:W3:Y:S01]  /*0ff0*/  LDG.E R11, desc[UR36][R10.64] ;  /* 0x000000240a0b7981 */ /* 0x000ee2000c1e1900 */
[----:B------:R-:W-:Y:S05]  /*1000*/  YIELD ;  /* 0x0000000000007946 */ /* 0x000fea0003800000 */
[----:B------:R-:W-:Y:S01]  /*1010*/  BSSY.RECONVERGENT B0, `(.L_x_2130) ;  /* 0x000003c000007945 */ /* 0x000fe20003800200 */
[----:B---3--:R-:W-:-:S13]  /*1020*/  ISETP.NE.AND P0, PT, R11, R8, PT ;  /* 0x000000080b00720c */ /* 0x008fda0003f05270 */
[----:B------:R-:W-:Y:S05]  /*1030*/  @P0 BRA `(.L_x_2131) ;  /* 0x0000000000e40947 */ /* 0x000fea0003800000 */
[----:B------:R-:W0:Y:S02]  /*1040*/  LDC.64 R6, c[0x0][0x398] ;  /* 0x0000e600ff067b82 */ /* 0x000e240000000a00 */
[----:B0-----:R-:W-:-:S06]  /*1050*/  IMAD.WIDE R6, R2, 0x4, R6 ;  /* 0x0000000402067825 */ /* 0x001fcc00078e0206 */
[----:B------:R-:W3:Y:S02]  /*1060*/  LDG.E.CONSTANT R7, desc[UR36][R6.64] ;  /* 0x0000002406077981 */ /* 0x000ee4000c1e9900 */
[----:B---3--:R-:W-:-:S06]  /*1070*/  IMAD.WIDE R10, R7, 0x4, R26 ;  /* 0x00000004070a7825 */ /* 0x008fcc00078e021a */
[----:B------:R-:W3:Y:S02]  /*1080*/  LDG.E R11, desc[UR36][R10.64] ;  /* 0x000000240a0b7981 */ /* 0x000ee4000c1e1900 */
[----:B---3--:R-:W-:-:S13]  /*1090*/  ISETP.NE.AND P0, PT, R11, R0, PT ;  /* 0x000000000b00720c */ /* 0x008fda0003f05270 */
[----:B------:R-:W-:Y:S05]  /*10a0*/  @P0 BRA `(.L_x_2131) ;  /* 0x0000000000c80947 */ /* 0x000fea0003800000 */
[----:B------:R-:W0:Y:S01]  /*10b0*/  S2R R9, SR_CgaCtaId ;  /* 0x0000000000097919 */ /* 0x000e220000008800 */
[----:B------:R-:W-:-:S04]  /*10c0*/  MOV R6, 0x400 ;  /* 0x0000040000067802 */ /* 0x000fc80000000f00 */
[----:B0-----:R-:W-:Y:S01]  /*10d0*/  LEA R6, R9, R6, 0x18 ;  /* 0x0000000609067211 */ /* 0x001fe200078ec0ff */
[----:B------:R-:W-:-:S04]  /*10e0*/  IMAD.MOV.U32 R9, RZ, RZ, -0x1 ;  /* 0xffffffffff097424 */ /* 0x000fc800078e00ff */
[----:B------:R-:W0:Y:S02]  /*10f0*/  LDS.64 R10, [R6+0x10] ;  /* 0x00001000060a7984 */ /* 0x000e240000000a00 */
[----:B0-----:R-:W-:-:S06]  /*1100*/  IMAD.WIDE R10, R7, 0x4, R10 ;  /* 0x00000004070a7825 */ /* 0x001fcc00078e020a */
[----:B------:R-:W3:Y:S01]  /*1110*/  ATOM.E.EXCH.STRONG.GPU PT, R10, desc[UR36][R10.64], R9 ;  /* 0x800000090a0a798a */ /* 0x000ee2000c1ef124 */
[----:B------:R-:W-:Y:S01]  /*1120*/  BSSY.RECONVERGENT B1, `(.L_x_2132) ;  /* 0x0000014000017945 */ /* 0x000fe20003800200 */
[----:B---3--:R-:W-:-:S13]  /*1130*/  ISETP.NE.AND P0, PT, R10, RZ, PT ;  /* 0x000000ff0a00720c */ /* 0x008fda0003f05270 */
[----:B------:R-:W-:Y:S05]  /*1140*/  @P0 BRA `(.L_x_2133) ;  /* 0x0000000000300947 */ /* 0x000fea0003800000 */
[----:B------:R-:W0:Y:S04]  /*1150*/  LDS.64 R10, [R6+0x18] ;  /* 0x00001800060a7984 */ /* 0x000e280000000a00 */
[----:B------:R-:W-:Y:S01]  /*1160*/  STS.U8 [R6+0x38], RZ ;  /* 0x000038ff06007388 */ /* 0x000fe20000000000 */
[----:B0-----:R-:W-:-:S06]  /*1170*/  IMAD.WIDE R12, R3, 0x4, R10 ;  /* 0x00000004030c7825 */ /* 0x001fcc00078e020a */
[----:B------:R-:W3:Y:S01]  /*1180*/  LD.E R13, desc[UR36][R12.64] ;  /* 0x000000240c0d7980 */ /* 0x000ee2000c101900 */
[----:B------:R-:W-:-:S04]  /*1190*/  IMAD.WIDE R10, R7, 0x4, R10 ;  /* 0x00000004070a7825 */ /* 0x000fc800078e020a */
[----:B------:R-:W-:Y:S01]  /*11a0*/  IMAD.MOV.U32 R9, RZ, RZ, 0x1 ;  /* 0x00000001ff097424 */ /* 0x000fe200078e00ff */
[----:B---3--:R-:W-:Y:S04]  /*11b0*/  ST.E desc[UR36][R10.64], R13 ;  /* 0x0000000d0a007985 */ /* 0x008fe8000c101924 */
[----:B------:R-:W0:Y:S02]  /*11c0*/  LDS.64 R14, [R6+0x30] ;  /* 0x00003000060e7984 */ /* 0x000e240000000a00 */
[----:B0-----:R-:W-:-:S04]  /*11d0*/  IADD3 R14, P0, PT, R7, R14, RZ ;  /* 0x0000000e070e7210 */ /* 0x001fc80007f1e0ff */
[----:B------:R-:W-:-:S05]  /*11e0*/  LEA.HI.X.SX32 R15, R7, R15, 0x1, P0 ;  /* 0x0000000f070f7211 */ /* 0x000fca00000f0eff */
[----:B------:R0:W-:Y:S01]  /*11f0*/  ST.E.U8 desc[UR36][R14.64], R9 ;  /* 0x000000090e007985 */ /* 0x0001e2000c101124 */
[----:B------:R-:W-:Y:S05]  /*1200*/  BRA `(.L_x_2134) ;  /* 0x0000000000147947 */ /* 0x000fea0003800000 */
.L_x_2133:
[----:B------:R-:W0:Y:S02]  /*1210*/  LDS.64 R10, [R6+0x18] ;  /* 0x00001800060a7984 */ /* 0x000e240000000a00 */
[----:B0-----:R-:W-:-:S06]  /*1220*/  IMAD.WIDE R12, R3, 0x4, R10 ;  /* 0x00000004030c7825 */ /* 0x001fcc00078e020a */
[----:B------:R-:W3:Y:S01]  /*1230*/  LD.E R13, desc[UR36][R12.64] ;  /* 0x000000240c0d7980 */ /* 0x000ee2000c101900 */
[----:B------:R-:W-:-:S05]  /*1240*/  IMAD.WIDE R10, R7, 0x4, R10 ;  /* 0x00000004070a7825 */ /* 0x000fca00078e020a */
[----:B---3--:R1:W-:Y:S02]  /*1250*/  ATOM.E.ADD.STRONG.GPU PT, RZ, desc[UR36][R10.64], R13 ;  /* 0x8000000d0aff798a */ /* 0x0083e400081ef124 */
.L_x_2134:
[----:B------:R-:W-:Y:S05]  /*1260*/  BSYNC.RECONVERGENT B1 ;  /* 0x0000000000017941 */ /* 0x000fea0003800200 */
.L_x_2132:
[----:B-1----:R-:W1:Y:S02]  /*1270*/  LDS.64 R10, [R6+0x18] ;  /* 0x00001800060a7984 */ /* 0x002e640000000a00 */
[----:B-1----:R-:W-:Y:S02]  /*1280*/  IMAD.WIDE R12, R3, 0x4, R10 ;  /* 0x00000004030c7825 */ /* 0x002fe400078e020a */
[----:B------:R-:W1:Y:S04]  /*1290*/  LDS.64 R10, [R6+0x20] ;  /* 0x00002000060a7984 */ /* 0x000e680000000a00 */
[----:B--2---:R-:W2:Y:S01]  /*12a0*/  LD.E R20, desc[UR36][R12.64] ;  /* 0x000000240c147980 */ /* 0x004ea2000c101900 */
[----:B-1----:R-:W-:Y:S01]  /*12b0*/  IMAD.WIDE R10, R7, 0x8, R10 ;  /* 0x00000008070a7825 */ /* 0x002fe200078e020a */
[----:B--2---:R-:W-:-:S05]  /*12c0*/  SHF.R.S32.HI R21, RZ, 0x1f, R20 ;  /* 0x0000001fff157819 */ /* 0x004fca0000011414 */
[----:B------:R1:W-:Y:S02]  /*12d0*/  ATOM.E.ADD.64.STRONG.GPU P0, RZ, desc[UR36][R10.64], R20 ;  /* 0x800000140aff798a */ /* 0x0003e4000810f524 */
[----:B-1----:R-:W-:Y:S05]  /*12e0*/  @P0 BRA `(.L_x_2131) ;  /* 0x0000000000380947 */ /* 0x002fea0003800000 */
[----:B------:R-:W1:Y:S02]  /*12f0*/  QSPC.E.S P0, RZ, [R10] ;  /* 0x000000000aff73aa */ /* 0x000e640000000500 */
[----:B-1----:R-:W-:Y:S05]  /*1300*/  @!P0 BRA `(.L_x_2135) ;  /* 0x0000000000208947 */ /* 0x002fea0003800000 */
[----:B------:R-:W-:-:S04]  /*1310*/  MOV R6, R10 ;  /* 0x0000000a00067202 */ /* 0x000fc80000000f00 */
[----:B------:R-:W-:-:S07]  /*1320*/  MOV R7, R6 ;  /* 0x0000000600077202 */ /* 0x000fce0000000f00 */
.L_x_2136:
[----:B------:R-:W0:Y:S02]  /*1330*/  LDS.64 R12, [R7] ;  /* 0x00000000070c7984 */ /* 0x000e240000000a00 */
[----:B0-----:R-:W-:-:S05]  /*1340*/  IADD3 R14, P0, PT, R20, R12, RZ ;  /* 0x0000000c140e7210 */ /* 0x001fca0007f1e0ff */
[----:B------:R-:W-:-:S07]  /*1350*/  IMAD.X R15, R21, 0x1, R13, P0 ;  /* 0x00000001150f7824 */ /* 0x000fce00000e060d */
[----:B------:R-:W0:Y:S02]  /*1360*/  ATOMS.CAST.SPIN.64 P0, [R7], R12, R14 ;  /* 0x0000000c0700758d */ /* 0x000e24000180040e */
[----:B0-----:R-:W-:Y:S05]  /*1370*/  @!P0 BRA `(.L_x_2136) ;  /* 0xfffffffc00ec8947 */ /* 0x001fea000383ffff */
[----:B------:R-:W-:Y:S05]  /*1380*/  BRA `(.L_x_2131) ;  /* 0x0000000000107947 */ /* 0x000fea0003800000 */
.L_x_2135:
[----:B------:R-:W2:Y:S02]  /*1390*/  LD.E.64 R6, desc[UR36][R10.64] ;  /* 0x000000240a067980 */ /* 0x000ea4000c101b00 */
[----:B--2---:R-:W-:-:S05]  /*13a0*/  IADD3 R6, P0, PT, R20, R6, RZ ;  /* 0x0000000614067210 */ /* 0x004fca0007f1e0ff */
[----:B------:R-:W-:-:S05]  /*13b0*/  IMAD.X R7, R21, 0x1, R7, P0 ;  /* 0x0000000115077824 */ /* 0x000fca00000e0607 */
[----:B------:R1:W-:Y:S03]  /*13c0*/  ST.E.64 desc[UR36][R10.64], R6 ;  /* 0x000000060a007985 */ /* 0x0003e6000c101b24 */
.L_x_2131:
[----:B------:R-:W-:Y:S05]  /*13d0*/  BSYNC.RECONVERGENT B0 ;  /* 0x0000000000007941 */ /* 0x000fea0003800200 */
.L_x_2130:
[----:B------:R-:W-:-:S04]  /*13e0*/  IADD3 R2, PT, PT, R2, UR43, RZ ;  /* 0x0000002b02027c10 */ /* 0x000fc8000fffe0ff */
[----:B------:R-:W-:-:S13]  /*13f0*/  ISETP.GE.AND P0, PT, R2, UR40, PT ;  /* 0x0000002802007c0c */ /* 0x000fda000bf06270 */
[----:B------:R-:W-:Y:S05]  /*1400*/  @!P0 BRA `(.L_x_2137) ;  /* 0xfffffff800e88947 */ /* 0x000fea000383ffff */
.L_x_2129:
[----:B------:R-:W-:Y:S05]  /*1410*/  WARPSYNC.ALL ;  /* 0x0000000000007948 */ /* 0x000fea0003800000 */
[----:B------:R-:W3:Y:S08]  /*1420*/  S2UR UR5, SR_CgaCtaId ;  /* 0x00000000000579c3 */ /* 0x000ef00000008800 */
[----:B------:R-:W-:Y:S01]  /*1430*/  BAR.SYNC.DEFER_BLOCKING 0x0 ;  /* 0x0000000000007b1d */ /* 0x000fe20000010000 */
[----:B-----5:R-:W-:-:S05]  /*1440*/  VIADD R8, R8, 0x1 ;  /* 0x0000000108087836 */ /* 0x020fca0000000000 */
[----:B------:R-:W-:Y:S02]  /*1450*/  UMOV UR4, 0x400 ;  /* 0x0000040000047882 */ /* 0x000fe40000000000 */
[----:B---3--:R-:W-:-:S09]  /*1460*/  ULEA UR4, UR5, UR4, 0x18 ;  /* 0x0000000405047291 */ /* 0x008fd2000f8ec0ff */
[----:B0-----:R-:W0:Y:S02]  /*1470*/  LDS.U8 R0, [UR4+0x38] ;  /* 0x00003804ff007984 */ /* 0x001e240008000000 */
[----:B0-----:R-:W-:-:S13]  /*1480*/  ISETP.NE.AND P0, PT, R0, RZ, PT ;  /* 0x000000ff0000720c */ /* 0x001fda0003f05270 */
[----:B------:R-:W-:Y:S05]  /*1490*/  @!P0 BRA `(.L_x_2138) ;  /* 0xfffffff800988947 */ /* 0x000fea000383ffff */
.L_x_2128:
[----:B-1----:R-:W0:Y:S01]  /*14a0*/  LDC.64 R6, c[0x0][0x3b8] ;  /* 0x0000ee00ff067b82 */ /* 0x002e220000000a00 */
[----:B------:R-:W1:Y:S07]  /*14b0*/  LDCU.64 UR4, c[0x0][0x3c0] ;  /* 0x00007800ff0477ac */ /* 0x000e6e0008000a00 */
[----:B------:R-:W-:Y:S01]  /*14c0*/  BAR.SYNC.DEFER_BLOCKING 0x0 ;  /* 0x0000000000007b1d */ /* 0x000fe20000010000 */
[----:B-----5:R-:W-:Y:S01]  /*14d0*/  ISETP.GE.AND P0, PT, R8, 0x2, PT ;  /* 0x000000020800780c */ /* 0x020fe20003f06270 */
[----:B-1----:R-:W-:-:S04]  /*14e0*/  IMAD R0, R19, UR4, RZ ;  /* 0x0000000413007c24 */ /* 0x002fc8000f8e02ff */
[C---:B------:R-:W-:Y:S02]  /*14f0*/  IMAD R3, R17.reuse, UR5, R0 ;  /* 0x0000000511037c24 */ /* 0x040fe4000f8e0200 */
[----:B0-----:R-:W-:-:S04]  /*1500*/  IMAD.WIDE.U32 R6, R17, UR4, R6 ;  /* 0x0000000411067c25 */ /* 0x001fc8000f8e0006 */
[----:B------:R-:W-:Y:S02]  /*1510*/  IMAD.IADD R7, R3, 0x1, R7 ;  /* 0x0000000103077824 */ /* 0x000fe400078e0207 */
[----:B------:R-:W-:Y:S05]  /*1520*/  @!P0 BRA `(.L_x_2139) ;  /* 0x0000000c00208947 */ /* 0x000fea0003800000 */
.L_x_2166:
[----:B------:R-:W-:Y:S02]  /*1530*/  ISETP.GE.AND P0, PT, R16, UR40, PT ;  /* 0x0000002810007c0c */ /* 0x000fe4000bf06270 */
[----:B------:R-:W-:-:S11]  /*1540*/  IADD3 R9, PT, PT, R8, -0x1, RZ ;  /* 0xffffffff08097810 */ /* 0x000fd60007ffe0ff */
[----:B0-----:R-:W-:Y:S05]  /*1550*/  @P0 BRA `(.L_x_2140) ;  /* 0x0000000c00000947 */ /* 0x001fea0003800000 */
[----:B------:R-:W-:-:S07]  /*1560*/  IMAD.MOV.U32 R14, RZ, RZ, R16 ;  /* 0x000000ffff0e7224 */ /* 0x000fce00078e0010 */
.L_x_2165:
[----:B0-----:R-:W0:Y:S02]  /*1570*/  LDC.64 R2, c[0x0][0x390] ;  /* 0x0000e400ff027b82 */ /* 0x001e240000000a00 */
        /* <DEDUP_REMOVED lines=9> */
[----:B0-----:R-:W-:-:S05]  /*1610*/  IMAD.WIDE R2, R14, 0x4, R2 ;  /* 0x000000040e027825 */ /* 0x001fca00078e0202 */
[----:B--2---:R-:W2:Y:S02]  /*1620*/  LDG.E.CONSTANT R21, desc[UR36][R2.64] ;  /* 0x0000002402157981 */ /* 0x004ea4000c1e9900 */
[----:B--2---:R-:W-:-:S06]  /*1630*/  IMAD.WIDE R10, R21, 0x4, R26 ;  /* 0x00000004150a7825 */ /* 0x004fcc00078e021a */
[----:B------:R-:W2:Y:S02]  /*1640*/  LDG.E R10, desc[UR36][R10.64] ;  /* 0x000000240a0a7981 */ /* 0x000ea4000c1e1900 */
[----:B--2---:R-:W-:-:S05]  /*1650*/  VIADD R13, R10, 0x2 ;  /* 0x000000020a0d7836 */ /* 0x004fca0000000000 */
[----:B------:R-:W-:-:S13]  /*1660*/  ISETP.NE.AND P0, PT, R8, R13, PT ;  /* 0x0000000d0800720c */ /* 0x000fda0003f05270 */
[----:B------:R-:W-:Y:S05]  /*1670*/  @P0 BRA `(.L_x_2142) ;  /* 0x0000000800a80947 */ /* 0x000fea0003800000 */
[----:B------:R-:W0:Y:S01]  /*1680*/  S2R R3, SR_CgaCtaId ;  /* 0x0000000000037919 */ /* 0x000e220000008800 */
[----:B------:R-:W-:-:S04]  /*1690*/  MOV R2, 0x400 ;  /* 0x0000040000027802 */ /* 0x000fc80000000f00 */
[----:B0-----:R-:W-:-:S05]  /*16a0*/  LEA R2, R3, R2, 0x18 ;  /* 0x0000000203027211 */ /* 0x001fca00078ec0ff */
[----:B------:R-:W0:Y:S02]  /*16b0*/  LDS.64 R10, [R2+0x30] ;  /* 0x00003000020a7984 */ /* 0x000e240000000a00 */
[----:B0-----:R-:W-:-:S04]  /*16c0*/  IADD3 R10, P0, PT, R19, R10, RZ ;  /* 0x0000000a130a7210 */ /* 0x001fc80007f1e0ff */
[----:B------:R-:W-:-:S05]  /*16d0*/  LEA.HI.X.SX32 R11, R19, R11, 0x1, P0 ;  /* 0x0000000b130b7211 */ /* 0x000fca00000f0eff */
[----:B------:R-:W2:Y:S02]  /*16e0*/  LD.E.U8 R10, desc[UR36][R10.64] ;  /* 0x000000240a0a7980 */ /* 0x000ea4000c101100 */
[----:B--2---:R-:W-:-:S13]  /*16f0*/  ISETP.NE.AND P0, PT, R10, RZ, PT ;  /* 0x000000ff0a00720c */ /* 0x004fda0003f05270 */
[----:B------:R-:W-:Y:S05]  /*1700*/  @!P0 BRA `(.L_x_2142) ;  /* 0x0000000800848947 */ /* 0x000fea0003800000 */
[----:B------:R-:W0:Y:S02]  /*1710*/  LDS.64 R10, [R2+0x10] ;  /* 0x00001000020a7984 */ /* 0x000e240000000a00 */
[----:B0-----:R-:W-:-:S05]  /*1720*/  IMAD.WIDE R10, R21, 0x4, R10 ;  /* 0x00000004150a7825 */ /* 0x001fca00078e020a */
[----:B------:R-:W2:Y:S01]  /*1730*/  LD.E R0, desc[UR36][R10.64] ;  /* 0x000000240a007980 */ /* 0x000ea2000c101900 */
[----:B------:R-:W-:Y:S01]  /*1740*/  BSSY.RECONVERGENT B1, `(.L_x_2143) ;  /* 0x000002c000017945 */ /* 0x000fe20003800200 */
[----:B--2---:R-:W-:-:S13]  /*1750*/  ISETP.NE.AND P0, PT, R0, -0x1, PT ;  /* 0xffffffff0000780c */ /* 0x004fda0003f05270 */
[----:B------:R-:W-:Y:S05]  /*1760*/  @!P0 BRA `(.L_x_2144) ;  /* 0x0000000000a48947 */ /* 0x000fea0003800000 */
[----:B------:R-:W-:-:S05]  /*1770*/  HFMA2 R3, -RZ, RZ, 0, 5.9604644775390625e-08 ;  /* 0x00000001ff037431 */ /* 0x000fca00000001ff */
[----:B------:R-:W2:Y:S02]  /*1780*/  ATOM.E.EXCH.STRONG.GPU PT, R10, desc[UR36][R10.64], R3 ;  /* 0x800000030a0a798a */ /* 0x000ea4000c1ef124 */
[----:B--2---:R-:W-:-:S13]  /*1790*/  ISETP.NE.AND P0, PT, R10, RZ, PT ;  /* 0x000000ff0a00720c */ /* 0x004fda0003f05270 */
[----:B------:R-:W-:Y:S05]  /*17a0*/  @P0 BRA `(.L_x_2144) ;  /* 0x0000000000940947 */ /* 0x000fea0003800000 */
[----:B------:R-:W0:Y:S01]  /*17b0*/  LDS.64 R10, [R2+0x10] ;  /* 0x00001000020a7984 */ /* 0x000e220000000a00 */
[----:B------:R-:W-:-:S04]  /*17c0*/  IMAD.WIDE R22, R21, 0x4, R6 ;  /* 0x0000000415167825 */ /* 0x000fc800078e0206 */
[----:B0-----:R-:W-:-:S05]  /*17d0*/  IMAD.WIDE R10, R21, 0x4, R10 ;  /* 0x00000004150a7825 */ /* 0x001fca00078e020a */
[----:B------:R-:W-:Y:S04]  /*17e0*/  ST.E desc[UR36][R10.64], R3 ;  /* 0x000000030a007985 */ /* 0x000fe8000c101924 */
[----:B------:R-:W2:Y:S04]  /*17f0*/  LDG.E R23, desc[UR36][R22.64] ;  /* 0x0000002416177981 */ /* 0x000ea8000c1e1900 */
[----:B------:R-:W0:Y:S02]  /*1800*/  LDS.64 R12, [R2+0x28] ;  /* 0x00002800020c7984 */ /* 0x000e240000000a00 */
[----:B0-----:R-:W-:-:S05]  /*1810*/  IMAD.WIDE R12, R21, 0x4, R12 ;  /* 0x00000004150c7825 */ /* 0x001fca00078e020c */
[----:B--2---:R0:W-:Y:S01]  /*1820*/  ATOM.E.ADD.F32.FTZ.RN.STRONG.GPU P0, RZ, desc[UR36][R12.64], R23 ;  /* 0x800000170cff79a2 */ /* 0x0041e2000c10f324 */
[----:B------:R-:W-:Y:S01]  /*1830*/  BSSY.RECONVERGENT B2, `(.L_x_2145) ;  /* 0x0000017000027945 */ /* 0x000fe20003800200 */
[----:B------:R-:W-:-:S03]  /*1840*/  SHF.R.S32.HI R15, RZ, 0x1f, R21 ;  /* 0x0000001fff0f7819 */ /* 0x000fc60000011415 */
[----:B0-----:R-:W-:Y:S05]  /*1850*/  @P0 BRA `(.L_x_2146) ;  /* 0x0000000000500947 */ /* 0x001fea0003800000 */
[----:B------:R-:W0:Y:S02]  /*1860*/  QSPC.E.S P0, RZ, [R12] ;  /* 0x000000000cff73aa */ /* 0x000e240000000500 */
[----:B0-----:R-:W-:Y:S05]  /*1870*/  @!P0 BRA `(.L_x_2147) ;  /* 0x00000000001c8947 */ /* 0x001fea0003800000 */
[----:B------:R-:W-:-:S05]  /*1880*/  IMAD.MOV.U32 R10, RZ, RZ, R12 ;  /* 0x000000ffff0a7224 */ /* 0x000fca00078e000c */
[----:B------:R-:W-:-:S07]  /*1890*/  MOV R0, R10 ;  /* 0x0000000a00007202 */ /* 0x000fce0000000f00 */
.L_x_2148:
[----:B------:R-:W0:Y:S02]  /*18a0*/  LDS R10, [R0] ;  /* 0x00000000000a7984 */ /* 0x000e240000000800 */
[----:B0-----:R-:W-:-:S05]  /*18b0*/  FADD R11, R23, R10 ;  /* 0x0000000a170b7221 */ /* 0x001fca0000000000 */
[----:B------:R-:W0:Y:S02]  /*18c0*/  ATOMS.CAST.SPIN P0, [R0], R10, R11 ;  /* 0x0000000a0000758d */ /* 0x000e24000180000b */
[----:B0-----:R-:W-:Y:S05]  /*18d0*/  @!P0 BRA `(.L_x_2148) ;  /* 0xfffffffc00f08947 */ /* 0x001fea000383ffff */
[----:B------:R-:W-:Y:S05]  /*18e0*/  BRA `(.L_x_2146) ;  /* 0x00000000002c7947 */ /* 0x000fea0003800000 */
.L_x_2147:
[----:B------:R-:W0:Y:S02]  /*18f0*/  QSPC.E.D P0, RZ, [R12] ;  /* 0x000000000cff73aa */ /* 0x000e240000000700 */
[----:B0-----:R-:W-:Y:S05]  /*1900*/  @!P0 BRA `(.L_x_2149) ;  /* 0x0000000000188947 */ /* 0x001fea0003800000 */
.L_x_2150:
[----:B------:R-:W2:Y:S02]  /*1910*/  LD.E R10, [R12] ;  /* 0x000000000c0a7980 */ /* 0x000ea40000100900 */
[----:B--2---:R-:W-:-:S06]  /*1920*/  FADD R11, R23, R10 ;  /* 0x0000000a170b7221 */ /* 0x004fcc0000000000 */
[----:B------:R-:W2:Y:S02]  /*1930*/  ATOM.E.CAST.SPIN PT, R11, [R12], R10, R11 ;  /* 0x0000000a0c0b738b */ /* 0x000ea400019e010b */
[----:B--2---:R-:W-:-:S13]  /*1940*/  ISETP.EQ.U32.AND P0, PT, R11, 0x1, PT ;  /* 0x000000010b00780c */ /* 0x004fda0003f02070 */
[----:B------:R-:W-:Y:S05]  /*1950*/  @!P0 BRA `(.L_x_2150) ;  /* 0xfffffffc00ec8947 */ /* 0x000fea000383ffff */
[----:B------:R-:W-:Y:S05]  /*1960*/  BRA `(.L_x_2146) ;  /* 0x00000000000c7947 */ /* 0x000fea0003800000 */
.L_x_2149:
[----:B------:R-:W2:Y:S02]  /*1970*/  LD.E R0, desc[UR36][R12.64] ;  /* 0x000000240c007980 */ /* 0x000ea4000c101900 */
[----:B--2---:R-:W-:-:S05]  /*1980*/  FADD R3, R23, R0 ;  /* 0x0000000017037221 */ /* 0x004fca0000000000 */
[----:B------:R0:W-:Y:S02]  /*1990*/  ST.E desc[UR36][R12.64], R3 ;  /* 0x000000030c007985 */ /* 0x0001e4000c101924 */
.L_x_2146:
[----:B------:R-:W-:Y:S05]  /*19a0*/  BSYNC.RECONVERGENT B2 ;  /* 0x0000000000027941 */ /* 0x000fea0003800200 */
.L_x_2145:
[----:B------:R-:W1:Y:S01]  /*19b0*/  LDS.64 R10, [R2+0x30] ;  /* 0x00003000020a7984 */ /* 0x000e620000000a00 */
[----:B------:R-:W-:Y:S01]  /*19c0*/  IMAD.MOV.U32 R0, RZ, RZ, 0x1 ;  /* 0x00000001ff007424 */ /* 0x000fe200078e00ff */
[----:B-1----:R-:W-:-:S04]  /*19d0*/  IADD3 R10, P0, PT, R21, R10, RZ ;  /* 0x0000000a150a7210 */ /* 0x002fc80007f1e0ff */
[----:B------:R-:W-:-:S05]  /*19e0*/  IADD3.X R11, PT, PT, R11, R15, RZ, P0, !PT ;  /* 0x0000000f0b0b7210 */ /* 0x000fca00007fe4ff */
[----:B------:R1:W-:Y:S04]  /*19f0*/  ST.E.U8 desc[UR36][R10.64], R0 ;  /* 0x000000000a007985 */ /* 0x0003e8000c101124 */
.L_x_2144:
[----:B------:R-:W-:Y:S05]  /*1a00*/  BSYNC.RECONVERGENT B1 ;  /* 0x0000000000017941 */ /* 0x000fea0003800200 */
.L_x_2143:
[----:B0-----:R-:W0:Y:S02]  /*1a10*/  LDS.64 R2, [R2+0x20] ;  /* 0x0000200002027984 */ /* 0x001e240000000a00 */
[----:B0-----:R-:W-:-:S06]  /*1a20*/  IMAD.WIDE R12, R19, 0x8, R2 ;  /* 0x00000008130c7825 */ /* 0x001fcc00078e0202 */
[----:B------:R-:W2:Y:S01]  /*1a30*/  LD.E.64 R12, desc[UR36][R12.64] ;  /* 0x000000240c0c7980 */ /* 0x000ea2000c101b00 */
[----:B-1----:R-:W-:-:S06]  /*1a40*/  IMAD.WIDE R10, R21, 0x8, R2 ;  /* 0x00000008150a7825 */ /* 0x002fcc00078e0202 */
        /* <DEDUP_REMOVED lines=14> */
[----:B------:R-:W-:Y:S05]  /*1b30*/  CALL.REL.NOINC `($__internal_10_$__cuda_sm3x_div_rn_noftz_f32_slowpath) ;  /* 0x0000005c00e07944 */ /* 0x000fea0003c00000 */
[----:B------:R-:W-:-:S07]  /*1b40*/  IMAD.MOV.U32 R15, RZ, RZ, R12 ;  /* 0x000000ffff0f7224 */ /* 0x000fce00078e000c */
.L_x_2152:
[----:B------:R-:W-:Y:S05]  /*1b50*/  BSYNC.RECONVERGENT B1 ;  /* 0x0000000000017941 */ /* 0x000fea0003800200 */
.L_x_2151:
        /* <DEDUP_REMOVED lines=15> */
.L_x_2156:
[----:B------:R-:W0:Y:S02]  /*1c50*/  LDS R2, [R0] ;  /* 0x0000000000027984 */ /* 0x000e240000000800 */
[----:B0-----:R-:W-:-:S05]  /*1c60*/  FADD R3, R15, R2 ;  /* 0x000000020f037221 */ /* 0x001fca0000000000 */
[----:B------:R-:W0:Y:S02]  /*1c70*/  ATOMS.CAST.SPIN P0, [R0], R2, R3 ;  /* 0x000000020000758d */ /* 0x000e240001800003 */
[----:B0-----:R-:W-:Y:S05]  /*1c80*/  @!P0 BRA `(.L_x_2156) ;  /* 0xfffffffc00f08947 */ /* 0x001fea000383ffff */
[----:B------:R-:W-:Y:S05]  /*1c90*/  BRA `(.L_x_2154) ;  /* 0x00000000002c7947 */ /* 0x000fea0003800000 */
.L_x_2155:
[----:B------:R-:W0:Y:S02]  /*1ca0*/  QSPC.E.D P0, RZ, [R2] ;  /* 0x0000000002ff73aa */ /* 0x000e240000000700 */
[----:B0-----:R-:W-:Y:S05]  /*1cb0*/  @!P0 BRA `(.L_x_2157) ;  /* 0x0000000000188947 */ /* 0x001fea0003800000 */
.L_x_2158:
[----:B------:R-:W2:Y:S02]  /*1cc0*/  LD.E R10, [R2] ;  /* 0x00000000020a7980 */ /* 0x000ea40000100900 */
[----:B--2---:R-:W-:-:S06]  /*1cd0*/  FADD R11, R15, R10 ;  /* 0x0000000a0f0b7221 */ /* 0x004fcc0000000000 */
[----:B------:R-:W2:Y:S02]  /*1ce0*/  ATOM.E.CAST.SPIN PT, R11, [R2], R10, R11 ;  /* 0x0000000a020b738b */ /* 0x000ea400019e010b */
[----:B--2---:R-:W-:-:S13]  /*1cf0*/  ISETP.EQ.U32.AND P0, PT, R11, 0x1, PT ;  /* 0x000000010b00780c */ /* 0x004fda0003f02070 */
[----:B------:R-:W-:Y:S05]  /*1d00*/  @!P0 BRA `(.L_x_2158) ;  /* 0xfffffffc00ec8947 */ /* 0x000fea000383ffff */
[----:B------:R-:W-:Y:S05]  /*1d10*/  BRA `(.L_x_2154) ;  /* 0x00000000000c7947 */ /* 0x000fea0003800000 */
.L_x_2157:
[----:B------:R-:W2:Y:S02]  /*1d20*/  LD.E R0, desc[UR36][R2.64] ;  /* 0x0000002402007980 */ /* 0x000ea4000c101900 */
[----:B--2---:R-:W-:-:S05]  /*1d30*/  FADD R11, R15, R0 ;  /* 0x000000000f0b7221 */ /* 0x004fca0000000000 */
[----:B------:R0:W-:Y:S02]  /*1d40*/  ST.E desc[UR36][R2.64], R11 ;  /* 0x0000000b02007985 */ /* 0x0001e4000c101924 */
.L_x_2154:
[----:B------:R-:W-:Y:S05]  /*1d50*/  BSYNC.RECONVERGENT B1 ;  /* 0x0000000000017941 */ /* 0x000fea0003800200 */
.L_x_2153:
[----:B0-----:R-:W0:Y:S02]  /*1d60*/  LDS.64 R2, [R12+0x10] ;  /* 0x000010000c027984 */ /* 0x001e240000000a00 */
[----:B0-----:R-:W-:-:S06]  /*1d70*/  IMAD.WIDE R2, R21, 0x4, R2 ;  /* 0x0000000415027825 */ /* 0x001fcc00078e0202 */
[----:B------:R-:W2:Y:S02]  /*1d80*/  LD.E R2, desc[UR36][R2.64] ;  /* 0x0000002402027980 */ /* 0x000ea4000c101900 */
[----:B--2---:R-:W-:-:S13]  /*1d90*/  ISETP.NE.AND P0, PT, R2, 0x1, PT ;  /* 0x000000010200780c */ /* 0x004fda0003f05270 */
[----:B------:R-:W-:Y:S05]  /*1da0*/  @P0 BRA `(.L_x_2142) ;  /* 0x0000000000dc0947 */ /* 0x000fea0003800000 */
[----:B------:R-:W0:Y:S04]  /*1db0*/  LDS R2, [R12+0x4] ;  /* 0x000004000c027984 */ /* 0x000e280000000800 */
[----:B------:R-:W1:Y:S01]  /*1dc0*/  LDS R0, [R12+0x8] ;  /* 0x000008000c007984 */ /* 0x000e620000000800 */
[----:B0-----:R-:W-:Y:S02]  /*1dd0*/  ISETP.NE.AND P0, PT, R19, R2, PT ;  /* 0x000000021300720c */ /* 0x001fe40003f05270 */
[----:B-1----:R-:W-:-:S13]  /*1de0*/  ISETP.EQ.AND P1, PT, R21, R0, PT ;  /* 0x000000001500720c */ /* 0x002fda0003f22270 */
[----:B------:R-:W-:Y:S05]  /*1df0*/  @!P0 BRA P1, `(.L_x_2142) ;  /* 0x0000000000c88947 */ /* 0x000fea0000800000 */
[----:B------:R-:W-:-:S06]  /*1e00*/  IMAD.WIDE R10, R19, 0x8, R4 ;  /* 0x00000008130a7825 */ /* 0x000fcc00078e0204 */
[----:B------:R-:W2:Y:S01]  /*1e10*/  LDG.E.64 R10, desc[UR36][R10.64] ;  /* 0x000000240a0a7981 */ /* 0x000ea2000c1e1b00 */
[----:B------:R-:W-:-:S06]  /*1e20*/  IMAD.WIDE R2, R21, 0x8, R4 ;  /* 0x0000000815027825 */ /* 0x000fcc00078e0204 */
        /* <DEDUP_REMOVED lines=14> */
[----:B------:R-:W-:Y:S05]  /*1f10*/  CALL.REL.NOINC `($__internal_10_$__cuda_sm3x_div_rn_noftz_f32_slowpath) ;  /* 0x0000005800e87944 */ /* 0x000fea0003c00000 */
.L_x_2160:
[----:B------:R-:W-:Y:S05]  /*1f20*/  BSYNC.RECONVERGENT B1 ;  /* 0x0000000000017941 */ /* 0x000fea0003800200 */
.L_x_2159:
[----:B------:R-:W-:-:S06]  /*1f30*/  IMAD.WIDE R2, R19, 0x4, R6 ;  /* 0x0000000413027825 */ /* 0x000fcc00078e0206 */
[----:B------:R-:W2:Y:S01]  /*1f40*/  LDG.E R2, desc[UR36][R2.64] ;  /* 0x0000002402027981 */ /* 0x000ea2000c1e1900 */
[----:B------:R-:W0:Y:S01]  /*1f50*/  S2UR UR5, SR_CgaCtaId ;  /* 0x00000000000579c3 */ /* 0x000e220000008800 */
[----:B------:R-:W-:Y:S02]  /*1f60*/  UMOV UR4, 0x400 ;  /* 0x0000040000047882 */ /* 0x000fe40000000000 */
[----:B0-----:R-:W-:-:S09]  /*1f70*/  ULEA UR4, UR5, UR4, 0x18 ;  /* 0x0000000405047291 */ /* 0x001fd2000f8ec0ff */
[----:B------:R-:W0:Y:S02]  /*1f80*/  LDS.64 R10, [UR4+0x28] ;  /* 0x00002804ff0a7984 */ /* 0x000e240008000a00 */
[----:B0-----:R-:W-:-:S04]  /*1f90*/  IMAD.WIDE R10, R21, 0x4, R10 ;  /* 0x00000004150a7825 */ /* 0x001fc800078e020a */
[----:B--2---:R-:W-:-:S04]  /*1fa0*/  FADD R13, R2, 1 ;  /* 0x3f800000020d7421 */ /* 0x004fc80000000000 */
[----:B------:R-:W-:-:S05]  /*1fb0*/  FMUL R13, R13, -R12 ;  /* 0x8000000c0d0d7220 */ /* 0x000fca0000400000 */
[----:B------:R0:W-:Y:S02]  /*1fc0*/  ATOM.E.ADD.F32.FTZ.RN.STRONG.GPU P0, RZ, desc[UR36][R10.64], R13 ;  /* 0x8000000d0aff79a2 */ /* 0x0001e4000c10f324 */
[----:B0-----:R-:W-:Y:S05]  /*1fd0*/  @P0 BRA `(.L_x_2142) ;  /* 0x0000000000500947 */ /* 0x001fea0003800000 */
[----:B------:R-:W0:Y:S02]  /*1fe0*/  QSPC.E.S P0, RZ, [R10] ;  /* 0x000000000aff73aa */ /* 0x000e240000000500 */
[----:B0-----:R-:W-:Y:S05]  /*1ff0*/  @!P0 BRA `(.L_x_2161) ;  /* 0x00000000001c8947 */ /* 0x001fea0003800000 */
[----:B------:R-:W-:-:S05]  /*2000*/  IMAD.MOV.U32 R2, RZ, RZ, R10 ;  /* 0x000000ffff027224 */ /* 0x000fca00078e000a */
[----:B------:R-:W-:-:S07]  /*2010*/  MOV R0, R2 ;  /* 0x0000000200007202 */ /* 0x000fce0000000f00 */
.L_x_2162:
[----:B------:R-:W0:Y:S02]  /*2020*/  LDS R2, [R0] ;  /* 0x0000000000027984 */ /* 0x000e240000000800 */
[----:B0-----:R-:W-:-:S05]  /*2030*/  FADD R3, R13, R2 ;  /* 0x000000020d037221 */ /* 0x001fca0000000000 */
[----:B------:R-:W0:Y:S02]  /*2040*/  ATOMS.CAST.SPIN P0, [R0], R2, R3 ;  /* 0x000000020000758d */ /* 0x000e240001800003 */
[----:B0-----:R-:W-:Y:S05]  /*2050*/  @!P0 BRA `(.L_x_2162) ;  /* 0xfffffffc00f08947 */ /* 0x001fea000383ffff */
[----:B------:R-:W-:Y:S05]  /*2060*/  BRA `(.L_x_2142) ;  /* 0x00000000002c7947 */ /* 0x000fea0003800000 */
.L_x_2161:
[----:B------:R-:W0:Y:S02]  /*2070*/  QSPC.E.D P0, RZ, [R10] ;  /* 0x000000000aff73aa */ /* 0x000e240000000700 */
[----:B0-----:R-:W-:Y:S05]  /*2080*/  @!P0 BRA `(.L_x_2163) ;  /* 0x0000000000188947 */ /* 0x001fea0003800000 */
.L_x_2164:
[----:B------:R-:W2:Y:S02]  /*2090*/  LD.E R2, [R10] ;  /* 0x000000000a027980 */ /* 0x000ea40000100900 */
[----:B--2---:R-:W-:-:S06]  /*20a0*/  FADD R3, R13, R2 ;  /* 0x000000020d037221 */ /* 0x004fcc0000000000 */
[----:B------:R-:W2:Y:S02]  /*20b0*/  ATOM.E.CAST.SPIN PT, R3, [R10], R2, R3 ;  /* 0x000000020a03738b */ /* 0x000ea400019e0103 */
[----:B--2---:R-:W-:-:S13]  /*20c0*/  ISETP.EQ.U32.AND P0, PT, R3, 0x1, PT ;  /* 0x000000010300780c */ /* 0x004fda0003f02070 */
[----:B------:R-:W-:Y:S05]  /*20d0*/  @!P0 BRA `(.L_x_2164) ;  /* 0xfffffffc00ec8947 */ /* 0x000fea000383ffff */
[----:B------:R-:W-:Y:S05]  /*20e0*/  BRA `(.L_x_2142) ;  /* 0x00000000000c7947 */ /* 0x000fea0003800000 */
.L_x_2163:
[----:B------:R-:W2:Y:S02]  /*20f0*/  LD.E R0, desc[UR36][R10.64] ;  /* 0x000000240a007980 */ /* 0x000ea4000c101900 */
[----:B--2---:R-:W-:-:S05]  /*2100*/  FADD R3, R13, R0 ;  /* 0x000000000d037221 */ /* 0x004fca0000000000 */
[----:B------:R0:W-:Y:S02]  /*2110*/  ST.E desc[UR36][R10.64], R3 ;  /* 0x000000030a007985 */ /* 0x0001e4000c101924 */
.L_x_2142:
[----:B------:R-:W-:Y:S05]  /*2120*/  BSYNC.RECONVERGENT B0 ;  /* 0x0000000000007941 */ /* 0x000fea0003800200 */
.L_x_2141:
[----:B------:R-:W-:-:S05]  /*2130*/  VIADD R14, R14, UR43 ;  /* 0x0000002b0e0e7c36 */ /* 0x000fca0008000000 */
[----:B------:R-:W-:-:S13]  /*2140*/  ISETP.GE.AND P0, PT, R14, UR40, PT ;  /* 0x000000280e007c0c */ /* 0x000fda000bf06270 */
[----:B------:R-:W-:Y:S05]  /*2150*/  @!P0 BRA `(.L_x_2165) ;  /* 0xfffffff400048947 */ /* 0x000fea000383ffff */
.L_x_2140:
[----:B------:R-:W-:Y:S01]  /*2160*/  ISETP.GT.AND P0, PT, R8, 0x2, PT ;  /* 0x000000020800780c */ /* 0x000fe20003f04270 */
[----:B------:R-:W-:Y:S05]  /*2170*/  WARPSYNC.ALL ;  /* 0x0000000000007948 */ /* 0x000fea0003800000 */
[----:B------:R-:W-:Y:S01]  /*2180*/  BAR.SYNC.DEFER_BLOCKING 0x0 ;  /* 0x0000000000007b1d */ /* 0x000fe20000010000 */
[----:B------:R-:W-:-:S06]  /*2190*/  MOV R8, R9 ;  /* 0x0000000900087202 */ /* 0x000fcc0000000f00 */
[----:B------:R-:W-:Y:S05]  /*21a0*/  @P0 BRA `(.L_x_2166) ;  /* 0xfffffff000e00947 */ /* 0x000fea000383ffff */
.L_x_2139:
[----:B------:R-:W-:Y:S05]  /*21b0*/  @P2 BRA `(.L_x_2167) ;  /* 0x0000000000d42947 */ /* 0x000fea0003800000 */
[----:B------:R-:W1:Y:S01]  /*21c0*/  LDC.64 R12, c[0x0][0x380] ;  /* 0x0000e000ff0c7b82 */ /* 0x000e620000000a00 */
[----:B------:R-:W-:Y:S01]  /*21d0*/  BSSY B0, `(.L_x_2168) ;  /* 0x000001b000007945 */ /* 0x000fe20003800000 */
[----:B------:R-:W-:-:S07]  /*21e0*/  IMAD.MOV.U32 R15, RZ, RZ, R16 ;  /* 0x000000ffff0f7224 */ /* 0x000fce00078e0010 */
.L_x_2171:
[----:B------:R-:W-:Y:S01]  /*21f0*/  ISETP.NE.AND P0, PT, R15, R18, PT ;  /* 0x000000120f00720c */ /* 0x000fe20003f05270 */
[----:B------:R-:W-:Y:S05]  /*2200*/  YIELD ;  /* 0x0000000000007946 */ /* 0x000fea0003800000 */
[----:B------:R-:W-:Y:S07]  /*2210*/  BSSY.RECONVERGENT B1, `(.L_x_2169) ;  /* 0x0000012000017945 */ /* 0x000fee0003800200 */
[----:B---3--:R-:W-:Y:S05]  /*2220*/  @!P0 BRA `(.L_x_2170) ;  /* 0x0000000000408947 */ /* 0x008fea0003800000 */
[----:B0-----:R-:W0:Y:S01]  /*2230*/  S2R R3, SR_CgaCtaId ;  /* 0x0000000000037919 */ /* 0x001e220000008800 */
[----:B------:R-:W-:-:S04]  /*2240*/  MOV R0, 0x400 ;  /* 0x0000040000007802 */ /* 0x000fc80000000f00 */
[----:B0-----:R-:W-:-:S05]  /*2250*/  LEA R0, R3, R0, 0x18 ;  /* 0x0000000003007211 */ /* 0x001fca00078ec0ff */
[----:B------:R-:W0:Y:S02]  /*2260*/  LDS.64 R2, [R0+0x10] ;  /* 0x0000100000027984 */ /* 0x000e240000000a00 */
[----:B0-----:R-:W-:-:S06]  /*2270*/  IMAD.WIDE R2, R15, 0x4, R2 ;  /* 0x000000040f027825 */ /* 0x001fcc00078e0202 */
[----:B------:R-:W3:Y:S02]  /*2280*/  LD.E R2, desc[UR36][R2.64] ;  /* 0x0000002402027980 */ /* 0x000ee4000c101900 */
[----:B---3--:R-:W-:-:S13]  /*2290*/  ISETP.NE.AND P0, PT, R2, RZ, PT ;  /* 0x000000ff0200720c */ /* 0x008fda0003f05270 */
[----:B------:R-:W-:Y:S05]  /*22a0*/  @!P0 BRA `(.L_x_2170) ;  /* 0x0000000000208947 */ /* 0x000fea0003800000 */
[----:B------:R-:W0:Y:S01]  /*22b0*/  LDS.64 R2, [R0+0x28] ;  /* 0x0000280000027984 */ /* 0x000e220000000a00 */
[----:B------:R-:W-:-:S06]  /*22c0*/  IMAD.WIDE R8, R15, 0x4, R6 ;  /* 0x000000040f087825 */ /* 0x000fcc00078e0206 */
[----:B------:R-:W3:Y:S01]  /*22d0*/  LDG.E R9, desc[UR36][R8.64] ;  /* 0x0000002408097981 */ /* 0x000ee2000c1e1900 */
[----:B0-----:R-:W-:-:S06]  /*22e0*/  IMAD.WIDE R2, R15, 0x4, R2 ;  /* 0x000000040f027825 */ /* 0x001fcc00078e0202 */
[----:B------:R-:W3:Y:S01]  /*22f0*/  LD.E R2, desc[UR36][R2.64] ;  /* 0x0000002402027980 */ /* 0x000ee2000c101900 */
[----:B-1----:R-:W-:-:S04]  /*2300*/  IMAD.WIDE R10, R15, 0x4, R12 ;  /* 0x000000040f0a7825 */ /* 0x002fc800078e020c */
[----:B---3--:R-:W-:-:S05]  /*2310*/  FADD R19, R2, -R9 ;  /* 0x8000000902137221 */ /* 0x008fca0000000000 */
[----:B------:R3:W-:Y:S02]  /*2320*/  REDG.E.ADD.F32.FTZ.RN.STRONG.GPU desc[UR36][R10.64], R19 ;  /* 0x000000130a0079a6 */ /* 0x0007e4000c12f324 */
.L_x_2170:
[----:B------:R-:W-:Y:S05]  /*2330*/  BSYNC.RECONVERGENT B1 ;  /* 0x0000000000017941 */ /* 0x000fea0003800200 */
.L_x_2169:
[----:B------:R-:W4:Y:S01]  /*2340*/  LDCU UR4, c[0x0][0x3a0] ;  /* 0x00007400ff0477ac */ /* 0x000f220008000800 */
[----:B------:R-:W-:-:S05]  /*2350*/  VIADD R15, R15, UR43 ;  /* 0x0000002b0f0f7c36 */ /* 0x000fca0008000000 */
[----:B----4-:R-:W-:-:S13]  /*2360*/  ISETP.GE.AND P0, PT, R15, UR4, PT ;  /* 0x000000040f007c0c */ /* 0x010fda000bf06270 */
[----:B------:R-:W-:Y:S05]  /*2370*/  @!P0 BRA `(.L_x_2171) ;  /* 0xfffffffc009c8947 */ /* 0x000fea000383ffff */
[----:B------:R-:W-:Y:S05]  /*2380*/  BSYNC B0 ;  /* 0x0000000000007941 */ /* 0x000fea0003800000 */
.L_x_2168:
[----:B------:R-:W4:Y:S01]  /*2390*/  S2UR UR5, SR_CgaCtaId ;  /* 0x00000000000579c3 */ /* 0x000f220000008800 */
[----:B------:R-:W-:Y:S01]  /*23a0*/  UMOV UR4, 0x400 ;  /* 0x0000040000047882 */ /* 0x000fe20000000000 */
[----:B--2---:R-:W-:Y:S01]  /*23b0*/  MOV R21, R16 ;  /* 0x0000001000157202 */ /* 0x004fe20000000f00 */
[----:B----4-:R-:W-:-:S09]  /*23c0*/  ULEA UR4, UR5, UR4, 0x18 ;  /* 0x0000000405047291 */ /* 0x010fd2000f8ec0ff */
[----:B---3--:R-:W2:Y:S04]  /*23d0*/  LDS.64 R18, [UR4+0x10] ;  /* 0x00001004ff127984 */ /* 0x008ea80008000a00 */
[----:B0-----:R-:W0:Y:S02]  /*23e0*/  LDS.128 R8, [UR4+0x20] ;  /* 0x00002004ff087984 */ /* 0x001e240008000c00 */
.L_x_2174:
[----:B0-----:R-:W-:-:S06]  /*23f0*/  IMAD.WIDE R2, R21, 0x8, R8 ;  /* 0x0000000815027825 */ /* 0x001fcc00078e0208 */
[----:B------:R-:W3:Y:S01]  /*2400*/  LD.E.64 R2, desc[UR36][R2.64] ;  /* 0x0000002402027980 */ /* 0x000ee2000c101b00 */
[----:B-1----:R-:W-:-:S04]  /*2410*/  IMAD.WIDE R12, R21, 0x8, R4 ;  /* 0x00000008150c7825 */ /* 0x002fc800078e0204 */
[----:B--2---:R-:W-:Y:S01]  /*2420*/  IMAD.WIDE R14, R21, 0x4, R18 ;  /* 0x00000004150e7825 */ /* 0x004fe200078e0212 */
[----:B---3--:R0:W-:Y:S05]  /*2430*/  STG.E.64 desc[UR36][R12.64], R2 ;  /* 0x000000020c007986 */ /* 0x0081ea000c101b24 */
[----:B------:R-:W2:Y:S01]  /*2440*/  LD.E R14, desc[UR36][R14.64] ;  /* 0x000000240e0e7980 */ /* 0x000ea2000c101900 */
[----:B------:R-:W-:Y:S01]  /*2450*/  BSSY.RECONVERGENT B0, `(.L_x_2172) ;  /* 0x0000007000007945 */ /* 0x000fe20003800200 */
[----:B--2---:R-:W-:-:S13]  /*2460*/  ISETP.NE.AND P0, PT, R14, RZ, PT ;  /* 0x000000ff0e00720c */ /* 0x004fda0003f05270 */
[----:B0-----:R-:W-:Y:S05]  /*2470*/  @!P0 BRA `(.L_x_2173) ;  /* 0x0000000000108947 */ /* 0x001fea0003800000 */
[----:B------:R-:W-:-:S06]  /*2480*/  IMAD.WIDE R2, R21, 0x4, R10 ;  /* 0x0000000415027825 */ /* 0x000fcc00078e020a */
[----:B------:R-:W2:Y:S01]  /*2490*/  LD.E R3, desc[UR36][R2.64] ;  /* 0x0000002402037980 */ /* 0x000ea2000c101900 */
[----:B------:R-:W-:-:S05]  /*24a0*/  IMAD.WIDE R12, R21, 0x4, R6 ;  /* 0x00000004150c7825 */ /* 0x000fca00078e0206 */
[----:B--2---:R0:W-:Y:S02]  /*24b0*/  STG.E desc[UR36][R12.64], R3 ;  /* 0x000000030c007986 */ /* 0x0041e4000c101924 */
.L_x_2173:
[----:B------:R-:W-:Y:S05]  /*24c0*/  BSYNC.RECONVERGENT B0 ;  /* 0x0000000000007941 */ /* 0x000fea0003800200 */
.L_x_2172:
[----:B------:R-:W1:Y:S01]  /*24d0*/  LDCU UR4, c[0x0][0x3a0] ;  /* 0x00007400ff0477ac */ /* 0x000e620008000800 */
[----:B------:R-:W-:-:S05]  /*24e0*/  VIADD R21, R21, UR43 ;  /* 0x0000002b15157c36 */ /* 0x000fca0008000000 */
[----:B-1----:R-:W-:-:S13]  /*24f0*/  ISETP.GE.AND P0, PT, R21, UR4, PT ;  /* 0x0000000415007c0c */ /* 0x002fda000bf06270 */
[----:B------:R-:W-:Y:S05]  /*2500*/  @!P0 BRA `(.L_x_2174) ;  /* 0xfffffffc00b88947 */ /* 0x000fea000383ffff */
.L_x_2167:
[----:B------:R-:W-:Y:S01]  /*2510*/  ISETP.NE.AND P0, PT, R16, RZ, PT ;  /* 0x000000ff1000720c */ /* 0x000fe20003f05270 */
[----:B------:R-:W-:Y:S05]  /*2520*/  WARPSYNC.ALL ;  /* 0x0000000000007948 */ /* 0x000fea0003800000 */
[----:B------:R-:W-:Y:S06]  /*2530*/  BAR.SYNC.DEFER_BLOCKING 0x0 ;  /* 0x0000000000007b1d */ /* 0x000fec0000010000 */
[----:B------:R-:W-:Y:S04]  /*2540*/  BSSY.RECONVERGENT B6, `(.L_x_2175) ;  /* 0x0000026000067945 */ /* 0x000fe80003800200 */
[----:B------:R-:W-:Y:S05]  /*2550*/  @P0 BRA `(.L_x_2176) ;  /* 0x0000000000900947 */ /* 0x000fea0003800000 */
[----:B------:R-:W1:Y:S01]  /*2560*/  S2UR UR5, SR_CgaCtaId ;  /* 0x00000000000579c3 */ /* 0x000e620000008800 */
[----:B------:R-:W-:Y:S01]  /*2570*/  UMOV UR4, 0x400 ;  /* 0x0000040000047882 */ /* 0x000fe20000000000 */
[----:B------:R-:W-:-:S06]  /*2580*/  MOV R2, 0x8 ;  /* 0x0000000800027802 */ /* 0x000fcc0000000f00 */
[----:B------:R3:W4:Y:S01]  /*2590*/  LDC.64 R6, c[0x4][R2] ;  /* 0x0100000002067b82 */ /* 0x0007220000000a00 */
[----:B-1----:R-:W-:-:S09]  /*25a0*/  ULEA UR4, UR5, UR4, 0x18 ;  /* 0x0000000405047291 */ /* 0x002fd2000f8ec0ff */
[----:B---3--:R-:W1:Y:S03]  /*25b0*/  LDS.64 R4, [UR4+0x10] ;  /* 0x00001004ff047984 */ /* 0x008e660008000a00 */
[----:B--2---:R-:W-:-:S07]  /*25c0*/  LEPC R20, `(.L_x_2177) ;  /* 0x000000001014794e */ /* 0x004fce0000000000 */
[----:B01--4-:R-:W-:Y:S05]  /*25d0*/  CALL.ABS.NOINC R6 ;  /* 0x0000000006007343 */ /* 0x013fea0003c00000 */
.L_x_2177:
[----:B------:R-:W0:Y:S01]  /*25e0*/  S2UR UR5, SR_CgaCtaId ;  /* 0x00000000000579c3 */ /* 0x000e220000008800 */
[----:B------:R-:W-:-:S07]  /*25f0*/  UMOV UR4, 0x400 ;  /* 0x0000040000047882 */ /* 0x000fce0000000000 */
[----:B------:R1:W2:Y:S01]  /*2600*/  LDC.64 R6, c[0x4][R2] ;  /* 0x0100000002067b82 */ /* 0x0002a20000000a00 */
[----:B0-----:R-:W-:-:S09]  /*2610*/  ULEA UR4, UR5, UR4, 0x18 ;  /* 0x0000000405047291 */ /* 0x001fd2000f8ec0ff */
[----:B-1----:R-:W0:Y:S03]  /*2620*/  LDS.64 R4, [UR4+0x18] ;  /* 0x00001804ff047984 */ /* 0x002e260008000a00 */
[----:B------:R-:W-:-:S07]  /*2630*/  LEPC R20, `(.L_x_2178) ;  /* 0x000000001014794e */ /* 0x000fce0000000000 */
[----:B0-2---:R-:W-:Y:S05]  /*2640*/  CALL.ABS.NOINC R6 ;  /* 0x0000000006007343 */ /* 0x005fea0003c00000 */
.L_x_2178:
[----:B------:R-:W0:Y:S01]  /*2650*/  S2UR UR5, SR_CgaCtaId ;  /* 0x00000000000579c3 */ /* 0x000e220000008800 */
[----:B------:R-:W-:-:S07]  /*2660*/  UMOV UR4, 0x400 ;  /* 0x0000040000047882 */ /* 0x000fce0000000000 */
[----:B------:R1:W2:Y:S01]  /*2670*/  LDC.64 R6, c[0x4][R2] ;  /* 0x0100000002067b82 */ /* 0x0002a20000000a00 */
[----:B0-----:R-:W-:-:S09]  /*2680*/  ULEA UR4, UR5, UR4, 0x18 ;  /* 0x0000000405047291 */ /* 0x001fd2000f8ec0ff */
[----:B-1----:R-:W0:Y:S03]  /*2690*/  LDS.64 R4, [UR4+0x20] ;  /* 0x00002004ff047984 */ /* 0x002e260008000a00 */
[----:B------:R-:W-:-:S07]  /*26a0*/  LEPC R20, `(.L_x_2179) ;  /* 0x000000001014794e */ /* 0x000fce0000000000 */
[----:B0-2---:R-:W-:Y:S05]  /*26b0*/  CALL.ABS.NOINC R6 ;  /* 0x0000000006007343 */ /* 0x005fea0003c00000 */
.L_x_2179:
[----:B------:R-:W0:Y:S01]  /*26c0*/  S2UR UR5, SR_CgaCtaId ;  /* 0x00000000000579c3 */ /* 0x000e220000008800 */
[----:B------:R-:W-:-:S07]  /*26d0*/  UMOV UR4, 0x400 ;  /* 0x0000040000047882 */ /* 0x000fce0000000000 */
[----:B------:R1:W2:Y:S01]  /*26e0*/  LDC.64 R6, c[0x4][R2] ;  /* 0x0100000002067b82 */ /* 0x0002a20000000a00 */
[----:B0-----:R-:W-:-:S09]  /*26f0*/  ULEA UR4, UR5, UR4, 0x18 ;  /* 0x0000000405047291 */ /* 0x001fd2000f8ec0ff */
[----:B-1----:R-:W0:Y:S03]  /*2700*/  LDS.64 R4, [UR4+0x28] ;  /* 0x00002804ff047984 */ /* 0x002e260008000a00 */
[----:B------:R-:W-:-:S07]  /*2710*/  LEPC R20, `(.L_x_2180) ;  /* 0x000000001014794e */ /* 0x000fce0000000000 */
[----:B0-2---:R-:W-:Y:S05]  /*2720*/  CALL.ABS.NOINC R6 ;  /* 0x0000000006007343 */ /* 0x005fea0003c00000 */
.L_x_2180:
[----:B------:R-:W0:Y:S01]  /*2730*/  S2UR UR5, SR_CgaCtaId ;  /* 0x00000000000579c3 */ /* 0x000e220000008800 */
[----:B------:R-:W-:-:S07]  /*2740*/  UMOV UR4, 0x400 ;  /* 0x0000040000047882 */ /* 0x000fce0000000000 */
[----:B------:R-:W1:Y:S01]  /*2750*/  LDC.64 R2, c[0x4][R2] ;  /* 0x0100000002027b82 */ /* 0x000e620000000a00 */
[----:B0-----:R-:W-:-:S09]  /*2760*/  ULEA UR4, UR5, UR4, 0x18 ;  /* 0x0000000405047291 */ /* 0x001fd2000f8ec0ff */
[----:B------:R-:W0:Y:S03]  /*2770*/  LDS.64 R4, [UR4+0x30] ;  /* 0x00003004ff047984 */ /* 0x000e260008000a00 */
[----:B------:R-:W-:-:S07]  /*2780*/  LEPC R20, `(.L_x_2176) ;  /* 0x000000001014794e */ /* 0x000fce0000000000 */
[----:B01----:R-:W-:Y:S05]  /*2790*/  CALL.ABS.NOINC R2 ;  /* 0x0000000002007343 */ /* 0x003fea0003c00000 */
.L_x_2176:
[----:B------:R-:W-:Y:S05]  /*27a0*/  BSYNC.RECONVERGENT B6 ;  /* 0x0000000000067941 */ /* 0x000fea0003800200 */
.L_x_2175:
[----:B------:R-:W-:Y:S05]  /*27b0*/  BRA `(.L_x_2114) ;  /* 0x0000005000ac7947 */ /* 0x000fea0003800000 */
.L_x_2121:
[----:B0-----:R-:W-:Y:S05]  /*27c0*/  BPT.TRAP 0x1 ;  /* 0x000000040000795c */ /* 0x001fea0000300000 */
.L_x_2113:
[----:B------:R-:W-:Y:S01]  /*27d0*/  ISETP.NE.AND P0, PT, R16, RZ, PT ;  /* 0x000000ff1000720c */ /* 0x000fe20003f05270 */
[----:B------:R-:W0:-:S12]  /*27e0*/  LDCU UR46, c[0x0][0x3a0] ;  /* 0x00007400ff2e77ac */ /* 0x000e180008000800 */
[----:B------:R-:W-:Y:S05]  /*27f0*/  @P0 BRA `(.L_x_2181) ;  /* 0x0000000400a00947 */ /* 0x000fea0003800000 */
[----:B------:R-:W-:Y:S01]  /*2800*/  MOV R28, 0x0 ;  /* 0x00000000001c7802 */ /* 0x000fe20000000f00 */
[----:B------:R-:W-:Y:S01]  /*2810*/  IMAD.MOV.U32 R4, RZ, RZ, R23 ;  /* 0x000000ffff047224 */ /* 0x000fe200078e0017 */
[----:B------:R-:W-:Y:S02]  /*2820*/  MOV R5, R22 ;  /* 0x0000001600057202 */ /* 0x000fe40000000f00 */
[----:B------:R1:W2:Y:S05]  /*2830*/  LDC.64 R6, c[0x4][R28] ;  /* 0x010000001c067b82 */ /* 0x0002aa0000000a00 */
[----:B------:R-:W-:-:S07]  /*2840*/  LEPC R20, `(.L_x_2182) ;  /* 0x000000001014794e */ /* 0x000fce0000000000 */
[----:B012--5:R-:W-:Y:S05]  /*2850*/  CALL.ABS.NOINC R6 ;  /* 0x0000000006007343 */ /* 0x027fea0003c00000 */
.L_x_2182:
[----:B------:R-:W0:Y:S01]  /*2860*/  S2UR UR5, SR_CgaCtaId ;  /* 0x00000000000579c3 */ /* 0x000e220000008800 */
[----:B------:R-:W-:Y:S01]  /*2870*/  UMOV UR4, 0x400 ;  /* 0x0000040000047882 */ /* 0x000fe20000000000 */
[----:B------:R-:W-:Y:S01]  /*2880*/  IMAD.U32 R9, RZ, RZ, UR39 ;  /* 0x00000027ff097e24 */ /* 0x000fe2000f8e00ff */
[----:B------:R-:W-:-:S05]  /*2890*/  MOV R8, UR38 ;  /* 0x0000002600087c02 */ /* 0x000fca0008000f00 */
[----:B------:R1:W2:Y:S01]  /*28a0*/  LDC.64 R6, c[0x4][R28] ;  /* 0x010000001c067b82 */ /* 0x0002a20000000a00 */
[----:B0-----:R-:W-:-:S09]  /*28b0*/  ULEA UR4, UR5, UR4, 0x18 ;  /* 0x0000000405047291 */ /* 0x001fd2000f8ec0ff */
[----:B------:R0:W-:Y:S02]  /*28c0*/  STS.64 [UR4+0x40], R4 ;  /* 0x00004004ff007988 */ /* 0x0001e40008000a04 */
[----:B0-----:R-:W-:Y:S02]  /*28d0*/  IMAD.U32 R5, RZ, RZ, UR39 ;  /* 0x00000027ff057e24 */ /* 0x001fe4000f8e00ff */
[----:B------:R-:W-:Y:S02]  /*28e0*/  IMAD.U32 R4, RZ, RZ, UR38 ;  /* 0x00000026ff047e24 */ /* 0x000fe4000f8e00ff */
[----:B-1----:R-:W-:-:S07]  /*28f0*/  IMAD.MOV.U32 R5, RZ, RZ, R9 ;  /* 0x000000ffff057224 */ /* 0x002fce00078e0009 */
[----:B------:R-:W-:-:S07]  /*2900*/  LEPC R20, `(.L_x_2183) ;  /* 0x000000001014794e */ /* 0x000fce0000000000 */
[----:B--2---:R-:W-:Y:S05]  /*2910*/  CALL.ABS.NOINC R6 ;  /* 0x0000000006007343 */ /* 0x004fea0003c00000 */
.L_x_2183:
        /* <DEDUP_REMOVED lines=9> */
.L_x_2184:
[----:B------:R-:W0:Y:S01]  /*29b0*/  S2UR UR5, SR_CgaCtaId ;  /* 0x00000000000579c3 */ /* 0x000e220000008800 */
[----:B------:R-:W-:-:S07]  /*29c0*/  UMOV UR4, 0x400 ;  /* 0x0000040000047882 */ /* 0x000fce0000000000 */
[----:B------:R1:W2:Y:S01]  /*29d0*/  LDC.64 R6, c[0x4][R28] ;  /* 0x010000001c067b82 */ /* 0x0002a20000000a00 */
[----:B0-----:R-:W-:-:S09]  /*29e0*/  ULEA UR4, UR5, UR4, 0x18 ;  /* 0x0000000405047291 */ /* 0x001fd2000f8ec0ff */
[----:B------:R0:W-:Y:S02]  /*29f0*/  STS.64 [UR4+0x50], R4 ;  /* 0x00005004ff007988 */ /* 0x0001e40008000a04 */
[----:B0-----:R-:W-:Y:S01]  /*2a00*/  IMAD.MOV.U32 R4, RZ, RZ, R23 ;  /* 0x000000ffff047224 */ /* 0x001fe200078e0017 */
[----:B-1----:R-:W-:-:S07]  /*2a10*/  MOV R5, R22 ;  /* 0x0000001600057202 */ /* 0x002fce0000000f00 */
[----:B------:R-:W-:-:S07]  /*2a20*/  LEPC R20, `(.L_x_2185) ;  /* 0x000000001014794e */ /* 0x000fce0000000000 */
[----:B--2---:R-:W-:Y:S05]  /*2a30*/  CALL.ABS.NOINC R6 ;  /* 0x0000000006007343 */ /* 0x004fea0003c00000 */
.L_x_2185:
        /* <DEDUP_REMOVED lines=9> */
.L_x_2186:
[----:B------:R-:W0:Y:S01]  /*2ad0*/  S2UR UR5, SR_CgaCtaId ;  /* 0x00000000000579c3 */ /* 0x000e220000008800 */
[----:B------:R-:W-:Y:S01]  /*2ae0*/  UMOV UR4, 0x400 ;  /* 0x0000040000047882 */ /* 0x000fe20000000000 */
[----:B------:R-:W-:Y:S01]  /*2af0*/  MOV R9, UR39 ;  /* 0x0000002700097c02 */ /* 0x000fe20008000f00 */
[----:B------:R-:W-:-:S05]  /*2b00*/  IMAD.U32 R8, RZ, RZ, UR38 ;  /* 0x00000026ff087e24 */ /* 0x000fca000f8e00ff */
[----:B------:R1:W2:Y:S01]  /*2b10*/  LDC.64 R6, c[0x4][R28] ;  /* 0x010000001c067b82 */ /* 0x0002a20000000a00 */
[----:B0-----:R-:W-:-:S09]  /*2b20*/  ULEA UR4, UR5, UR4, 0x18 ;  /* 0x0000000405047291 */ /* 0x001fd2000f8ec0ff */
[----:B------:R0:W-:Y:S02]  /*2b30*/  STS.64 [UR4+0x60], R4 ;  /* 0x00006004ff007988 */ /* 0x0001e40008000a04 */
[----:B0-----:R-:W-:Y:S01]  /*2b40*/  IMAD.U32 R5, RZ, RZ, UR39 ;  /* 0x00000027ff057e24 */ /* 0x001fe2000f8e00ff */
[----:B------:R-:W-:Y:S01]  /*2b50*/  MOV R4, UR38 ;  /* 0x0000002600047c02 */ /* 0x000fe20008000f00 */
[----:B-1----:R-:W-:-:S07]  /*2b60*/  IMAD.MOV.U32 R5, RZ, RZ, R9 ;  /* 0x000000ffff057224 */ /* 0x002fce00078e0009 */
[----:B------:R-:W-:-:S07]  /*2b70*/  LEPC R20, `(.L_x_2187) ;  /* 0x000000001014794e */ /* 0x000fce0000000000 */
[----:B--2---:R-:W-:Y:S05]  /*2b80*/  CALL.ABS.NOINC R6 ;  /* 0x0000000006007343 */ /* 0x004fea0003c00000 */
.L_x_2187:
        /* <DEDUP_REMOVED lines=9> */
.L_x_2188:
        /* <DEDUP_REMOVED lines=9> */
.L_x_2189:
[----:B------:R-:W0:Y:S01]  /*2cb0*/  S2UR UR5, SR_CgaCtaId ;  /* 0x00000000000579c3 */ /* 0x000e220000008800 */
[----:B------:R-:W-:-:S07]  /*2cc0*/  UMOV UR4, 0x400 ;  /* 0x0000040000047882 */ /* 0x000fce0000000000 */
[----:B------:R-:W1:Y:S01]  /*2cd0*/  LDC.64 R28, c[0x4][R28] ;  /* 0x010000001c1c7b82 */ /* 0x000e620000000a00 */
[----:B0-----:R-:W-:-:S09]  /*2ce0*/  ULEA UR4, UR5, UR4, 0x18 ;  /* 0x0000000405047291 */ /* 0x001fd2000f8ec0ff */
[----:B------:R0:W-:Y:S02]  /*2cf0*/  STS.64 [UR4+0x78], R4 ;  /* 0x00007804ff007988 */ /* 0x0001e40008000a04 */
[----:B0-----:R-:W-:Y:S01]  /*2d00*/  MOV R4, R23 ;  /* 0x0000001700047202 */ /* 0x001fe20000000f00 */
[----:B------:R-:W-:-:S07]  /*2d10*/  IMAD.MOV.U32 R5, RZ, RZ, R22 ;  /* 0x000000ffff057224 */ /* 0x000fce00078e0016 */
[----:B------:R-:W-:-:S07]  /*2d20*/  LEPC R20, `(.L_x_2190) ;  /* 0x000000001014794e */ /* 0x000fce0000000000 */
[----:B-1----:R-:W-:Y:S05]  /*2d30*/  CALL.ABS.NOINC R28 ;  /* 0x000000001c007343 */ /* 0x002fea0003c00000 */
.L_x_2190:
[----:B------:R-:W0:Y:S01]  /*2d40*/  S2UR UR5, SR_CgaCtaId ;  /* 0x00000000000579c3 */ /* 0x000e220000008800 */
[----:B------:R-:W1:Y:S01]  /*2d50*/  LDCU.128 UR8, c[0x0][0x3c0] ;  /* 0x00007800ff0877ac */ /* 0x000e620008000c00 */
[----:B------:R-:W-:-:S06]  /*2d60*/  UMOV UR4, 0x400 ;  /* 0x0000040000047882 */ /* 0x000fcc0000000000 */
[----:B------:R-:W2:Y:S08]  /*2d70*/  LDC.64 R8, c[0x0][0x3b0] ;  /* 0x0000ec00ff087b82 */ /* 0x000eb00000000a00 */
[----:B------:R-:W3:Y:S01]  /*2d80*/  LDC.64 R6, c[0x0][0x3a8] ;  /* 0x0000ea00ff067b82 */ /* 0x000ee20000000a00 */
[C---:B-1----:R-:W-:Y:S02]  /*2d90*/  IMAD R0, R19.reuse, UR8, RZ ;  /* 0x0000000813007c24 */ /* 0x042fe4000f8e02ff */
[----:B------:R-:W-:-:S02]  /*2da0*/  IMAD R12, R19, UR10, RZ ;  /* 0x0000000a130c7c24 */ /* 0x000fc4000f8e02ff */
[----:B------:R-:W-:-:S03]  /*2db0*/  IMAD R3, R17, UR9, R0 ;  /* 0x0000000911037c24 */ /* 0x000fc6000f8e0200 */
[----:B------:R-:W1:Y:S01]  /*2dc0*/  LDC.64 R10, c[0x0][0x3b8] ;  /* 0x0000ee00ff0a7b82 */ /* 0x000e620000000a00 */
[----:B0-----:R-:W-:Y:S01]  /*2dd0*/  ULEA UR4, UR5, UR4, 0x18 ;  /* 0x0000000405047291 */ /* 0x001fe2000f8ec0ff */
[C---:B------:R-:W-:Y:S02]  /*2de0*/  IMAD R13, R17.reuse, UR11, R12 ;  /* 0x0000000b110d7c24 */ /* 0x040fe4000f8e020c */
[----:B--2---:R-:W-:-:S05]  /*2df0*/  IMAD.WIDE.U32 R8, R17, UR10, R8 ;  /* 0x0000000a11087c25 */ /* 0x004fca000f8e0008 */
[----:B------:R-:W-:Y:S01]  /*2e00*/  IADD3 R9, PT, PT, R9, R13, RZ ;  /* 0x0000000d09097210 */ /* 0x000fe20007ffe0ff */
[----:B---3--:R-:W-:-:S04]  /*2e10*/  IMAD.WIDE.U32 R6, R17, UR8, R6 ;  /* 0x0000000811067c25 */ /* 0x008fc8000f8e0006 */
[----:B------:R-:W-:Y:S02]  /*2e20*/  IMAD.IADD R7, R7, 0x1, R3 ;  /* 0x0000000107077824 */ /* 0x000fe400078e0203 */
[----:B-1----:R-:W-:-:S04]  /*2e30*/  IMAD.WIDE.U32 R10, R17, UR8, R10 ;  /* 0x00000008110a7c25 */ /* 0x002fc8000f8e000a */
[----:B------:R-:W-:Y:S02]  /*2e40*/  IMAD.IADD R11, R3, 0x1, R11 ;  /* 0x00000001030b7824 */ /* 0x000fe400078e020b */
[----:B------:R-:W-:-:S05]  /*2e50*/  IMAD.U32 R3, RZ, RZ, UR4 ;  /* 0x00000004ff037e24 */ /* 0x000fca000f8e00ff */
[----:B------:R1:W-:Y:S04]  /*2e60*/  STS.128 [R3+0x80], R4 ;  /* 0x0000800403007388 */ /* 0x0003e80000000c00 */
[----:B------:R1:W-:Y:S02]  /*2e70*/  STS.128 [R3+0x90], R8 ;  /* 0x0000900803007388 */ /* 0x0003e40000000c00 */
.L_x_2181:
[----:B------:R-:W-:Y:S05]  /*2e80*/  WARPSYNC.ALL ;  /* 0x0000000000007948 */ /* 0x000fea0003800000 */
[----:B------:R-:W-:Y:S06]  /*2e90*/  BAR.SYNC.DEFER_BLOCKING 0x0 ;  /* 0x0000000000007b1d */ /* 0x000fec0000010000 */
[----:B-1----:R-:W1:Y:S04]  /*2ea0*/  LDS.128 R4, [R3+0x60] ;  /* 0x0000600003047984 */ /* 0x002e680000000c00 */
[----:B------:R-:W2:Y:S04]  /*2eb0*/  LDS.128 R8, [R3+0x40] ;  /* 0x0000400003087984 */ /* 0x000ea80000000c00 */
[----:B------:R-:W-:Y:S04]  /*2ec0*/  LDS.128 R12, [R3+0x50] ;  /* 0x00005000030c7984 */ /* 0x000fe80000000c00 */
[----:B------:R-:W3:Y:S01]  /*2ed0*/  LDS.128 R20, [R3+0x70] ;  /* 0x0000700003147984 */ /* 0x000ee20000000c00 */
[----:B-1----:R-:W-:-:S04]  /*2ee0*/  ISETP.NE.U32.AND P0, PT, R6, RZ, PT ;  /* 0x000000ff0600720c */ /* 0x002fc80003f05070 */
[----:B------:R-:W-:Y:S02]  /*2ef0*/  ISETP.NE.AND.EX P0, PT, R7, RZ, PT, P0 ;  /* 0x000000ff0700720c */ /* 0x000fe40003f05300 */
[----:B------:R-:W1:Y:S01]  /*2f00*/  LDS.64 R6, [R3+0x80] ;  /* 0x0000800003067984 */ /* 0x000e620000000a00 */
[----:B--2---:R-:W-:-:S04]  /*2f10*/  ISETP.NE.U32.AND P1, PT, R8, RZ, PT ;  /* 0x000000ff0800720c */ /* 0x004fc80003f25070 */
[----:B------:R-:W-:Y:S02]  /*2f20*/  ISETP.NE.AND.EX P0, PT, R9, RZ, P0, P1 ;  /* 0x000000ff0900720c */ /* 0x000fe40000705310 */
[----:B------:R-:W-:Y:S02]  /*2f30*/  ISETP.NE.U32.AND P1, PT, R10, RZ, PT ;  /* 0x000000ff0a00720c */ /* 0x000fe40003f25070 */
[----:B---3--:R-:W-:Y:S02]  /*2f40*/  ISETP.NE.U32.AND P2, PT, R20, RZ, PT ;  /* 0x000000ff1400720c */ /* 0x008fe40003f45070 */
[----:B------:R-:W-:Y:S02]  /*2f50*/  ISETP.NE.AND.EX P0, PT, R11, RZ, P0, P1 ;  /* 0x000000ff0b00720c */ /* 0x000fe40000705310 */
[----:B------:R-:W-:-:S04]  /*2f60*/  ISETP.NE.U32.AND P1, PT, R12, RZ, PT ;  /* 0x000000ff0c00720c */ /* 0x000fc80003f25070 */
[----:B------:R-:W-:Y:S02]  /*2f70*/  ISETP.NE.AND.EX P0, PT, R13, RZ, P0, P1 ;  /* 0x000000ff0d00720c */ /* 0x000fe40000705310 */
[----:B------:R-:W-:-:S04]  /*2f80*/  ISETP.NE.U32.AND P1, PT, R14, RZ, PT ;  /* 0x000000ff0e00720c */ /* 0x000fc80003f25070 */
[----:B------:R-:W-:Y:S02]  /*2f90*/  ISETP.NE.AND.EX P0, PT, R15, RZ, P0, P1 ;  /* 0x000000ff0f00720c */ /* 0x000fe40000705310 */
[----:B------:R-:W-:-:S04]  /*2fa0*/  ISETP.NE.U32.AND P1, PT, R4, RZ, PT ;  /* 0x000000ff0400720c */ /* 0x000fc80003f25070 */
[----:B------:R-:W-:Y:S02]  /*2fb0*/  ISETP.NE.AND.EX P0, PT, R5, RZ, P0, P1 ;  /* 0x000000ff0500720c */ /* 0x000fe40000705310 */
[----:B------:R-:W-:Y:S02]  /*2fc0*/  ISETP.NE.U32.AND P1, PT, R22, RZ, PT ;  /* 0x000000ff1600720c */ /* 0x000fe40003f25070 */
[----:B------:R-:W-:-:S04]  /*2fd0*/  ISETP.NE.AND.EX P0, PT, R21, RZ, P0, P2 ;  /* 0x000000ff1500720c */ /* 0x000fc80000705320 */
[----:B------:R-:W-:Y:S02]  /*2fe0*/  ISETP.NE.AND.EX P0, PT, R23, RZ, P0, P1 ;  /* 0x000000ff1700720c */ /* 0x000fe40000705310 */
[----:B-1----:R-:W-:-:S04]  /*2ff0*/  ISETP.NE.U32.AND P2, PT, R6, RZ, PT ;  /* 0x000000ff0600720c */ /* 0x002fc80003f45070 */
[----:B------:R-:W-:-:S13]  /*3000*/  ISETP.NE.AND.EX P0, PT, R7, RZ, P0, P2 ;  /* 0x000000ff0700720c */ /* 0x000fda0000705320 */
[----:B------:R-:W-:Y:S05]  /*3010*/  @!P0 BRA `(.L_x_2191) ;  /* 0x0000003c00988947 */ /* 0x000fea0003800000 */
[----:B------:R-:W1:Y:S01]  /*3020*/  LDCU UR4, c[0x0][0x3a0] ;  /* 0x00007400ff0477ac */ /* 0x000e620008000800 */
[----:B------:R-:W-:Y:S01]  /*3030*/  BSSY.RECONVERGENT B0, `(.L_x_2192) ;  /* 0x0000055000007945 */ /* 0x000fe20003800200 */
[----:B-1----:R-:W-:-:S13]  /*3040*/  ISETP.GE.AND P2, PT, R16, UR4, PT ;  /* 0x0000000410007c0c */ /* 0x002fda000bf46270 */
[----:B------:R-:W-:Y:S05]  /*3050*/  @P2 BRA `(.L_x_2193) ;  /* 0x0000000400482947 */ /* 0x000fea0003800000 */
[----:B------:R-:W-:-:S07]  /*3060*/  MOV R0, R16 ;  /* 0x0000001000007202 */ /* 0x000fce0000000f00 */
.L_x_2197:
[----:B------:R-:W1:Y:S01]  /*3070*/  LDS R3, [R3+0x4] ;  /* 0x0000040003037984 */ /* 0x000e620000000800 */
[----:B------:R-:W-:Y:S01]  /*3080*/  BSSY.RECONVERGENT B1, `(.L_x_2194) ;  /* 0x0000043000017945 */ /* 0x000fe20003800200 */
[----:B-1----:R-:W-:-:S13]  /*3090*/  ISETP.NE.AND P0, PT, R0, R3, PT ;  /* 0x000000030000720c */ /* 0x002fda0003f05270 */
[----:B------:R-:W-:Y:S05]  /*30a0*/  @P0 BRA `(.L_x_2195) ;  /* 0x0000000000a80947 */ /* 0x000fea0003800000 */
[----:B------:R-:W1:Y:S01]  /*30b0*/  S2UR UR5, SR_CgaCtaId ;  /* 0x00000000000579c3 */ /* 0x000e620000008800 */
[----:B------:R-:W-:Y:S01]  /*30c0*/  UMOV UR4, 0x400 ;  /* 0x0000040000047882 */ /* 0x000fe20000000000 */
[----:B------:R-:W-:Y:S01]  /*30d0*/  IMAD.MOV.U32 R13, RZ, RZ, -0x1 ;  /* 0xffffffffff0d7424 */ /* 0x000fe200078e00ff */
[----:B-1----:R-:W-:-:S06]  /*30e0*/  ULEA UR4, UR5, UR4, 0x18 ;  /* 0x0000000405047291 */ /* 0x002fcc000f8ec0ff */
[----:B------:R-:W-:-:S05]  /*30f0*/  IMAD.U32 R3, RZ, RZ, UR4 ;  /* 0x00000004ff037e24 */ /* 0x000fca000f8e00ff */
[----:B------:R-:W1:Y:S02]  /*3100*/  LDS.64 R4, [R3+0x40] ;  /* 0x0000400003047984 */ /* 0x000e640000000a00 */
[----:B-1----:R-:W-:-:S05]  /*3110*/  IMAD.WIDE R4, R0, 0x4, R4 ;  /* 0x0000000400047825 */ /* 0x002fca00078e0204 */
[----:B------:R-:W-:Y:S04]  /*3120*/  ST.E desc[UR36][R4.64], R13 ;  /* 0x0000000d04007985 */ /* 0x000fe8000c101924 */
[----:B------:R-:W-:Y:S04]  /*3130*/  LDS R9, [R3+0x8] ;  /* 0x0000080003097984 */ /* 0x000fe80000000800 */
[----:B------:R-:W1:Y:S02]  /*3140*/  LDS.64 R6, [R3+0x90] ;  /* 0x0000900003067984 */ /* 0x000e640000000a00 */
[----:B-1----:R-:W-:-:S02]  /*3150*/  IMAD.WIDE R6, R9, 0x8, R6 ;  /* 0x0000000809067825 */ /* 0x002fc400078e0206 */
[----:B------:R-:W1:Y:S04]  /*3160*/  LDS.64 R8, [R3+0x48] ;  /* 0x0000480003087984 */ /* 0x000e680000000a00 */
[----:B------:R-:W2:Y:S01]  /*3170*/  LD.E.64 R6, desc[UR36][R6.64] ;  /* 0x0000002406067980 */ /* 0x000ea2000c101b00 */
[----:B------:R-:W-:Y:S02]  /*3180*/  HFMA2 R19, -RZ, RZ, 0, 5.9604644775390625e-08 ;  /* 0x00000001ff137431 */ /* 0x000fe400000001ff */
[----:B-1----:R-:W-:-:S05]  /*3190*/  IMAD.WIDE R8, R0, 0x8, R8 ;  /* 0x0000000800087825 */ /* 0x002fca00078e0208 */
[----:B--2---:R-:W-:Y:S04]  /*31a0*/  ST.E.64 desc[UR36][R8.64], R6 ;  /* 0x0000000608007985 */ /* 0x004fe8000c101b24 */
[----:B------:R-:W1:Y:S02]  /*31b0*/  LDS.64 R10, [R3+0x58] ;  /* 0x00005800030a7984 */ /* 0x000e640000000a00 */
[----:B-1----:R-:W-:-:S05]  /*31c0*/  IMAD.WIDE R10, R0, 0x4, R10 ;  /* 0x00000004000a7825 */ /* 0x002fca00078e020a */
[----:B------:R-:W-:Y:S04]  /*31d0*/  ST.E desc[UR36][R10.64], R19 ;  /* 0x000000130a007985 */ /* 0x000fe8000c101924 */
[----:B------:R-:W-:Y:S04]  /*31e0*/  LDS R13, [R3+0x8] ;  /* 0x00000800030d7984 */ /* 0x000fe80000000800 */
[----:B------:R-:W1:Y:S04]  /*31f0*/  LDS.64 R4, [R3+0x88] ;  /* 0x0000880003047984 */ /* 0x000e680000000a00 */
[----:B------:R-:W2:Y:S04]  /*3200*/  LDS R15, [R3+0x4] ;  /* 0x00000400030f7984 */ /* 0x000ea80000000800 */
[----:B------:R-:W3:Y:S01]  /*3210*/  LDS.64 R6, [R3+0x60] ;  /* 0x0000600003067984 */ /* 0x000ee20000000a00 */
[----:B-1----:R-:W-:-:S04]  /*3220*/  IMAD.WIDE R12, R13, 0x4, R4 ;  /* 0x000000040d0c7825 */ /* 0x002fc800078e0204 */
[----:B--2---:R-:W-:Y:S02]  /*3230*/  IMAD.WIDE R4, R15, 0x4, R4 ;  /* 0x000000040f047825 */ /* 0x004fe400078e0204 */
[----:B------:R-:W2:Y:S04]  /*3240*/  LD.E R12, desc[UR36][R12.64] ;  /* 0x000000240c0c7980 */ /* 0x000ea8000c101900 */
[----:B------:R-:W4:Y:S01]  /*3250*/  LD.E R4, desc[UR36][R4.64] ;  /* 0x0000002404047980 */ /* 0x000f22000c101900 */
[----:B---3--:R-:W-:Y:S01]  /*3260*/  IMAD.WIDE R6, R0, 0x4, R6 ;  /* 0x0000000400067825 */ /* 0x008fe200078e0206 */
[----:B--2---:R-:W-:-:S05]  /*3270*/  LOP3.LUT R9, RZ, R12, RZ, 0x33, !PT ;  /* 0x0000000cff097212 */ /* 0x004fca00078e33ff */
[----:B----4-:R-:W-:-:S05]  /*3280*/  IMAD.IADD R15, R4, 0x1, R9 ;  /* 0x00000001040f7824 */ /* 0x010fca00078e0209 */
[----:B------:R-:W-:Y:S04]  /*3290*/  ST.E desc[UR36][R6.64], R15 ;  /* 0x0000000f06007985 */ /* 0x000fe8000c101924 */
[----:B------:R-:W-:Y:S04]  /*32a0*/  LDS R11, [R3+0x8] ;  /* 0x00000800030b7984 */ /* 0x000fe80000000800 */
[----:B------:R-:W1:Y:S02]  /*32b0*/  LDS.64 R8, [R3+0x90] ;  /* 0x0000900003087984 */ /* 0x000e640000000a00 */
[----:B-1----:R-:W-:-:S02]  /*32c0*/  IMAD.WIDE R8, R11, 0x8, R8 ;  /* 0x000000080b087825 */ /* 0x002fc400078e0208 */
[----:B------:R-:W1:Y:S04]  /*32d0*/  LDS.64 R10, [R3+0x68] ;  /* 0x00006800030a7984 */ /* 0x000e680000000a00 */
[----:B------:R-:W2:Y:S01]  /*32e0*/  LD.E.64 R8, desc[UR36][R8.64] ;  /* 0x0000002408087980 */ /* 0x000ea2000c101b00 */
[----:B-1----:R-:W-:-:S05]  /*32f0*/  IMAD.WIDE R10, R0, 0x8, R10 ;  /* 0x00000008000a7825 */ /* 0x002fca00078e020a */
[----:B--2---:R-:W-:Y:S04]  /*3300*/  ST.E.64 desc[UR36][R10.64], R8 ;  /* 0x000000080a007985 */ /* 0x004fe8000c101b24 */
[----:B------:R-:W1:Y:S02]  /*3310*/  LDS.64 R4, [R3+0x70] ;  /* 0x0000700003047984 */ /* 0x000e640000000a00 */
[----:B-1----:R-:W-:-:S05]  /*3320*/  IMAD.WIDE R4, R0, 0x4, R4 ;  /* 0x0000000400047825 */ /* 0x002fca00078e0204 */
[----:B------:R2:W-:Y:S01]  /*3330*/  ST.E desc[UR36][R4.64], R19 ;  /* 0x0000001304007985 */ /* 0x0005e2000c101924 */
[----:B------:R-:W-:Y:S05]  /*3340*/  BRA `(.L_x_2196) ;  /* 0x0000000000587947 */ /* 0x000fea0003800000 */
.L_x_2195:
[----:B------:R-:W1:Y:S01]  /*3350*/  S2UR UR5, SR_CgaCtaId ;  /* 0x00000000000579c3 */ /* 0x000e620000008800 */
[----:B------:R-:W-:Y:S02]  /*3360*/  UMOV UR4, 0x400 ;  /* 0x0000040000047882 */ /* 0x000fe40000000000 */
[----:B-1----:R-:W-:-:S06]  /*3370*/  ULEA UR4, UR5, UR4, 0x18 ;  /* 0x0000000405047291 */ /* 0x002fcc000f8ec0ff */
[----:B------:R-:W-:-:S05]  /*3380*/  IMAD.U32 R3, RZ, RZ, UR4 ;  /* 0x00000004ff037e24 */ /* 0x000fca000f8e00ff */
[----:B------:R-:W1:Y:S02]  /*3390*/  LDS.64 R4, [R3+0x40] ;  /* 0x0000400003047984 */ /* 0x000e640000000a00 */
[----:B-1----:R-:W-:-:S05]  /*33a0*/  IMAD.WIDE R4, R0, 0x4, R4 ;  /* 0x0000000400047825 */ /* 0x002fca00078e0204 */
[----:B------:R-:W-:Y:S04]  /*33b0*/  ST.E desc[UR36][R4.64], RZ ;  /* 0x000000ff04007985 */ /* 0x000fe8000c101924 */
[----:B------:R-:W1:Y:S02]  /*33c0*/  LDS.64 R6, [R3+0x48] ;  /* 0x0000480003067984 */ /* 0x000e640000000a00 */
[----:B-1----:R-:W-:-:S05]  /*33d0*/  IMAD.WIDE R6, R0, 0x8, R6 ;  /* 0x0000000800067825 */ /* 0x002fca00078e0206 */
[----:B------:R-:W-:Y:S04]  /*33e0*/  ST.E.64 desc[UR36][R6.64], RZ ;  /* 0x000000ff06007985 */ /* 0x000fe8000c101b24 */
[----:B------:R-:W1:Y:S02]  /*33f0*/  LDS.64 R8, [R3+0x58] ;  /* 0x0000580003087984 */ /* 0x000e640000000a00 */
[----:B-1----:R-:W-:-:S05]  /*3400*/  IMAD.WIDE R8, R0, 0x4, R8 ;  /* 0x0000000400087825 */ /* 0x002fca00078e0208 */
[----:B------:R-:W-:Y:S04]  /*3410*/  ST.E desc[UR36][R8.64], RZ ;  /* 0x000000ff08007985 */ /* 0x000fe8000c101924 */
        /* <DEDUP_REMOVED lines=8> */
[----:B------:R1:W-:Y:S02]  /*34a0*/  ST.E desc[UR36][R4.64], RZ ;  /* 0x000000ff04007985 */ /* 0x0003e4000c101924 */
.L_x_2196:
[----:B0-----:R-:W-:Y:S05]  /*34b0*/  BSYNC.RECONVERGENT B1 ;  /* 0x0000000000017941 */ /* 0x001fea0003800200 */
.L_x_2194:
[----:B-12---:R-:W0:Y:S02]  /*34c0*/  LDS.64 R4, [R3+0x50] ;  /* 0x0000500003047984 */ /* 0x006e240000000a00 */
        /* <DEDUP_REMOVED lines=9> */
[----:B------:R-:W-:-:S13]  /*3560*/  ISETP.GE.AND P0, PT, R0, UR46, PT ;  /* 0x0000002e00007c0c */ /* 0x000fda000bf06270 */
[----:B-1----:R-:W-:Y:S05]  /*3570*/  @!P0 BRA `(.L_x_2197) ;  /* 0xfffffff800bc8947 */ /* 0x002fea000383ffff */
.L_x_2193:
[----:B0-----:R-:W-:Y:S05]  /*3580*/  BSYNC.RECONVERGENT B0 ;  /* 0x0000000000007941 */ /* 0x001fea0003800200 */
.L_x_2192:
[----:B------:R-:W-:Y:S01]  /*3590*/  ISETP.NE.AND P0, PT, R16, RZ, PT ;  /* 0x000000ff1000720c */ /* 0x000fe20003f05270 */
[----:B------:R-:W-:-:S12]  /*35a0*/  BSSY.RECONVERGENT B0, `(.L_x_2198) ;  /* 0x0000008000007945 */ /* 0x000fd80003800200 */
[----:B------:R-:W-:Y:S05]  /*35b0*/  @P0 BRA `(.L_x_2199) ;  /* 0x0000000000180947 */ /* 0x000fea0003800000 */
[----:B------:R-:W-:Y:S04]  /*35c0*/  LDS R7, [R3+0x4] ;  /* 0x0000040003077984 */ /* 0x000fe80000000800 */
[----:B------:R-:W0:Y:S02]  /*35d0*/  LDS.64 R4, [R3+0x88] ;  /* 0x0000880003047984 */ /* 0x000e240000000a00 */
[----:B0-----:R-:W-:-:S06]  /*35e0*/  IMAD.WIDE R4, R7, 0x4, R4 ;  /* 0x0000000407047825 */ /* 0x001fcc00078e0204 */
[----:B------:R-:W2:Y:S04]  /*35f0*/  LD.E R4, desc[UR36][R4.64] ;  /* 0x0000002404047980 */ /* 0x000ea8000c101900 */
[----:B------:R0:W-:Y:S04]  /*3600*/  STS.U8 [R3+0xa4], RZ ;  /* 0x0000a4ff03007388 */ /* 0x0001e80000000000 */
[----:B--2---:R0:W-:Y:S02]  /*3610*/  STS [R3+0xa0], R4 ;  /* 0x0000a00403007388 */ /* 0x0041e40000000800 */
.L_x_2199:
[----:B------:R-:W-:Y:S05]  /*3620*/  BSYNC.RECONVERGENT B0 ;  /* 0x0000000000007941 */ /* 0x000fea0003800200 */
.L_x_2198:
[----:B------:R-:W-:Y:S06]  /*3630*/  BAR.SYNC.DEFER_BLOCKING 0x0 ;  /* 0x0000000000007b1d */ /* 0x000fec0000010000 */
[----:B------:R-:W1:Y:S02]  /*3640*/  LDS.U8 R0, [R3+0xa4] ;  /* 0x0000a40003007984 */ /* 0x000e640000000000 */
[----:B-1----:R-:W-:-:S13]  /*3650*/  ISETP.NE.AND P0, PT, R0, RZ, PT ;  /* 0x000000ff0000720c */ /* 0x002fda0003f05270 */
[----:B------:R-:W-:Y:S05]  /*3660*/  @P0 BRA `(.L_x_2200) ;  /* 0x0000001000b00947 */ /* 0x000fea0003800000 */
.L_x_2242:
[----:B0-----:R-:W0:Y:S01]  /*3670*/  S2R R3, SR_CgaCtaId ;  /* 0x0000000000037919 */ /* 0x001e220000008800 */
[----:B------:R-:W-:Y:S01]  /*3680*/  MOV R0, 0x400 ;  /* 0x0000040000007802 */ /* 0x000fe20000000f00 */
[----:B------:R-:W-:Y:S01]  /*3690*/  IMAD.MOV.U32 R2, RZ, RZ, 0x1 ;  /* 0x00000001ff027424 */ /* 0x000fe200078e00ff */
[----:B------:R-:W-:Y:S02]  /*36a0*/  BAR.SYNC.DEFER_BLOCKING 0x0 ;  /* 0x0000000000007b1d */ /* 0x000fe40000010000 */
[----:B0-----:R-:W-:Y:S02]  /*36b0*/  LEA R3, R3, R0, 0x18 ;  /* 0x0000000003037211 */ /* 0x001fe400078ec0ff */
[----:B------:R-:W-:-:S05]  /*36c0*/  PRMT R0, R2, 0x7610, R0 ;  /* 0x0000761002007816 */ /* 0x000fca0000000000 */
[----:B------:R0:W-:Y:S01]  /*36d0*/  STS.U8 [R3+0xa4], R0 ;  /* 0x0000a40003007388 */ /* 0x0001e20000000000 */
[----:B------:R-:W-:Y:S06]  /*36e0*/  BAR.SYNC.DEFER_BLOCKING 0x0 ;  /* 0x0000000000007b1d */ /* 0x000fec0000010000 */
[----:B------:R-:W-:Y:S05]  /*36f0*/  @P2 BRA `(.L_x_2201) ;  /* 0x0000000c00e02947 */ /* 0x000fea0003800000 */
[----:B0-----:R-:W0:Y:S01]  /*3700*/  LDS.64 R2, [R3+0x70] ;  /* 0x0000700003027984 */ /* 0x001e220000000a00 */
[----:B------:R-:W-:-:S07]  /*3710*/  IMAD.MOV.U32 R0, RZ, RZ, R16 ;  /* 0x000000ffff007224 */ /* 0x000fce00078e0010 */
.L_x_2236:
[----:B01----:R-:W-:-:S06]  /*3720*/  IMAD.WIDE R4, R0, 0x4, R2 ;  /* 0x0000000400047825 */ /* 0x003fcc00078e0202 */
[----:B------:R-:W2:Y:S01]  /*3730*/  LD.E R4, desc[UR36][R4.64] ;  /* 0x0000002404047980 */ /* 0x000ea2000c101900 */
[----:B------:R-:W-:Y:S01]  /*3740*/  BSSY B0, `(.L_x_2202) ;  /* 0x00000ef000007945 */ /* 0x000fe20003800000 */
[----:B--2---:R-:W-:-:S13]  /*3750*/  ISETP.NE.AND P0, PT, R4, RZ, PT ;  /* 0x000000ff0400720c */ /* 0x004fda0003f05270 */
[----:B------:R-:W-:Y:S05]  /*3760*/  @!P0 BRA `(.L_x_2203) ;  /* 0x0000000c00b08947 */ /* 0x000fea0003800000 */
[----:B------:R-:W0:Y:S02]  /*3770*/  LDC.64 R4, c[0x0][0x388] ;  /* 0x0000e200ff047b82 */ /* 0x000e240000000a00 */
[----:B0-----:R-:W-:-:S05]  /*3780*/  IMAD.WIDE R4, R0, 0x4, R4 ;  /* 0x0000000400047825 */ /* 0x001fca00078e0204 */
[----:B------:R-:W2:Y:S04]  /*3790*/  LDG.E.CONSTANT R3, desc[UR36][R4.64] ;  /* 0x0000002404037981 */ /* 0x000ea8000c1e9900 */
[----:B------:R-:W2:Y:S01]  /*37a0*/  LDG.E.CONSTANT R2, desc[UR36][R4.64+0x4] ;  /* 0x0000042404027981 */ /* 0x000ea2000c1e9900 */
[----:B------:R-:W-:Y:S01]  /*37b0*/  BSSY B1, `(.L_x_2204) ;  /* 0x00000d4000017945 */ /* 0x000fe20003800000 */
[----:B--2---:R-:W-:-:S13]  /*37c0*/  ISETP.GE.AND P0, PT, R3, R2, PT ;  /* 0x000000020300720c */ /* 0x004fda0003f06270 */
[----:B------:R-:W-:Y:S05]  /*37d0*/  @P0 BRA `(.L_x_2205) ;  /* 0x0000000c00440947 */ /* 0x000fea0003800000 */
[----:B------:R-:W0:Y:S01]  /*37e0*/  S2UR UR5, SR_CgaCtaId ;  /* 0x00000000000579c3 */ /* 0x000e220000008800 */
[----:B------:R-:W-:Y:S02]  /*37f0*/  UMOV UR4, 0x400 ;  /* 0x0000040000047882 */ /* 0x000fe40000000000 */
[----:B0-----:R-:W-:-:S06]  /*3800*/  ULEA UR4, UR5, UR4, 0x18 ;  /* 0x0000000405047291 */ /* 0x001fcc000f8ec0ff */
[----:B------:R-:W-:-:S07]  /*3810*/  MOV R8, UR4 ;  /* 0x0000000400087c02 */ /* 0x000fce0008000f00 */
.L_x_2235:
[----:B01----:R-:W0:Y:S01]  /*3820*/  LDC.64 R10, c[0x0][0x398] ;  /* 0x0000e600ff0a7b82 */ /* 0x003e220000000a00 */
[----:B------:R-:W1:Y:S04]  /*3830*/  LDS.64 R20, [R8+0x88] ;  /* 0x0000880008147984 */ /* 0x000e680000000a00 */
[----:B--2---:R-:W2:Y:S01]  /*3840*/  LDS.128 R4, [R8+0x60] ;  /* 0x0000600008047984 */ /* 0x004ea20000000c00 */
[----:B0-----:R-:W-:-:S05]  /*3850*/  IMAD.WIDE R10, R3, 0x4, R10 ;  /* 0x00000004030a7825 */ /* 0x001fca00078e020a */
        /* <DEDUP_REMOVED lines=18> */
[----:B------:R-:W-:-:S06]  /*3980*/  IMAD.WIDE R10, R0, 0x8, R6 ;  /* 0x00000008000a7825 */ /* 0x000fcc00078e0206 */
[----:B------:R-:W2:Y:S01]  /*3990*/  LD.E.64 R10, desc[UR36][R10.64] ;  /* 0x000000240a0a7980 */ /* 0x000ea2000c101b00 */
[----:B------:R-:W-:Y:S01]  /*39a0*/  IMAD.WIDE R12, R9, 0x8, R6 ;  /* 0x00000008090c7825 */ /* 0x000fe200078e0206 */
[----:B------:R-:W0:Y:S01]  /*39b0*/  S2UR UR5, SR_CgaCtaId ;  /* 0x00000000000579c3 */ /* 0x000e220000008800 */
[----:B------:R-:W-:-:S03]  /*39c0*/  UMOV UR4, 0x400 ;  /* 0x0000040000047882 */ /* 0x000fc60000000000 */
[----:B--2---:R1:W-:Y:S01]  /*39d0*/  ATOM.E.ADD.64.STRONG.GPU P0, RZ, desc[UR36][R12.64], R10 ;  /* 0x8000000a0cff798a */ /* 0x0043e2000810f524 */
[----:B0-----:R-:W-:Y:S01]  /*39e0*/  ULEA UR4, UR5, UR4, 0x18 ;  /* 0x0000000405047291 */ /* 0x001fe2000f8ec0ff */
[----:B------:R-:W-:Y:S05]  /*39f0*/  BSSY.RECONVERGENT B3, `(.L_x_2208) ;  /* 0x0000011000037945 */ /* 0x000fea0003800200 */
[----:B------:R-:W-:Y:S01]  /*3a00*/  MOV R8, UR4 ;  /* 0x0000000400087c02 */ /* 0x000fe20008000f00 */
[----:B-1----:R-:W-:Y:S06]  /*3a10*/  @P0 BRA `(.L_x_2209) ;  /* 0x0000000000380947 */ /* 0x002fec0003800000 */
[----:B------:R-:W0:Y:S02]  /*3a20*/  QSPC.E.S P0, RZ, [R12] ;  /* 0x000000000cff73aa */ /* 0x000e240000000500 */
[----:B0-----:R-:W-:Y:S05]  /*3a30*/  @!P0 BRA `(.L_x_2210) ;  /* 0x0000000000208947 */ /* 0x001fea0003800000 */
[----:B------:R-:W-:-:S05]  /*3a40*/  IMAD.MOV.U32 R6, RZ, RZ, R12 ;  /* 0x000000ffff067224 */ /* 0x000fca00078e000c */
[----:B------:R-:W-:-:S07]  /*3a50*/  MOV R7, R6 ;  /* 0x0000000600077202 */ /* 0x000fce0000000f00 */
.L_x_2211:
[----:B------:R-:W0:Y:S02]  /*3a60*/  LDS.64 R12, [R7] ;  /* 0x00000000070c7984 */ /* 0x000e240000000a00 */
[----:B0-----:R-:W-:-:S05]  /*3a70*/  IADD3 R14, P0, PT, R10, R12, RZ ;  /* 0x0000000c0a0e7210 */ /* 0x001fca0007f1e0ff */
[----:B------:R-:W-:-:S07]  /*3a80*/  IMAD.X R15, R11, 0x1, R13, P0 ;  /* 0x000000010b0f7824 */ /* 0x000fce00000e060d */
[----:B------:R-:W0:Y:S02]  /*3a90*/  ATOMS.CAST.SPIN.64 P0, [R7], R12, R14 ;  /* 0x0000000c0700758d */ /* 0x000e24000180040e */
[----:B0-----:R-:W-:Y:S05]  /*3aa0*/  @!P0 BRA `(.L_x_2211) ;  /* 0xfffffffc00ec8947 */ /* 0x001fea000383ffff */
[----:B------:R-:W-:Y:S05]  /*3ab0*/  BRA `(.L_x_2209) ;  /* 0x0000000000107947 */ /* 0x000fea0003800000 */
.L_x_2210:
[----:B------:R-:W2:Y:S02]  /*3ac0*/  LD.E.64 R6, desc[UR36][R12.64] ;  /* 0x000000240c067980 */ /* 0x000ea4000c101b00 */
[----:B--2---:R-:W-:-:S04]  /*3ad0*/  IADD3 R6, P0, PT, R10, R6, RZ ;  /* 0x000000060a067210 */ /* 0x004fc80007f1e0ff */
[----:B------:R-:W-:-:S05]  /*3ae0*/  IADD3.X R7, PT, PT, R11, R7, RZ, P0, !PT ;  /* 0x000000070b077210 */ /* 0x000fca00007fe4ff */
[----:B------:R0:W-:Y:S04]  /*3af0*/  ST.E.64 desc[UR36][R12.64], R6 ;  /* 0x000000060c007985 */ /* 0x0001e8000c101b24 */
.L_x_2209:
[----:B------:R-:W-:Y:S05]  /*3b00*/  BSYNC.RECONVERGENT B3 ;  /* 0x0000000000037941 */ /* 0x000fea0003800200 */
.L_x_2208:
[----:B0-----:R-:W0:Y:S02]  /*3b10*/  LDS.64 R6, [R8+0x68] ;  /* 0x0000680008067984 */ /* 0x001e240000000a00 */
[----:B0-----:R-:W-:Y:S02]  /*3b20*/  IMAD.WIDE R10, R0, 0x8, R6 ;  /* 0x00000008000a7825 */ /* 0x001fe400078e0206 */
[----:B------:R-:W0:Y:S04]  /*3b30*/  LDS.64 R6, [R8+0x48] ;  /* 0x0000480008067984 */ /* 0x000e280000000a00 */
[----:B------:R-:W2:Y:S01]  /*3b40*/  LD.E.64 R10, desc[UR36][R10.64] ;  /* 0x000000240a0a7980 */ /* 0x000ea2000c101b00 */
[----:B0-----:R-:W-:-:S05]  /*3b50*/  IMAD.WIDE R12, R9, 0x8, R6 ;  /* 0x00000008090c7825 */ /* 0x001fca00078e0206 */
[----:B--2---:R0:W-:Y:S01]  /*3b60*/  ATOM.E.ADD.64.STRONG.GPU P0, RZ, desc[UR36][R12.64], R10 ;  /* 0x8000000a0cff798a */ /* 0x0041e2000810f524 */
[----:B------:R-:W-:Y:S04]  /*3b70*/  BSSY.RECONVERGENT B3, `(.L_x_2212) ;  /* 0x0000010000037945 */ /* 0x000fe80003800200 */
[----:B0-----:R-:W-:Y:S05]  /*3b80*/  @P0 BRA `(.L_x_2213) ;  /* 0x0000000000380947 */ /* 0x001fea0003800000 */
[----:B------:R-:W0:Y:S02]  /*3b90*/  QSPC.E.S P0, RZ, [R12] ;  /* 0x000000000cff73aa */ /* 0x000e240000000500 */
[----:B0-----:R-:W-:Y:S05]  /*3ba0*/  @!P0 BRA `(.L_x_2214) ;  /* 0x0000000000208947 */ /* 0x001fea0003800000 */
[----:B------:R-:W-:-:S05]  /*3bb0*/  IMAD.MOV.U32 R6, RZ, RZ, R12 ;  /* 0x000000ffff067224 */ /* 0x000fca00078e000c */
[----:B------:R-:W-:-:S07]  /*3bc0*/  MOV R7, R6 ;  /* 0x0000000600077202 */ /* 0x000fce0000000f00 */
.L_x_2215:
[----:B------:R-:W0:Y:S02]  /*3bd0*/  LDS.64 R12, [R7] ;  /* 0x00000000070c7984 */ /* 0x000e240000000a00 */
[----:B0-----:R-:W-:-:S05]  /*3be0*/  IADD3 R14, P0, PT, R10, R12, RZ ;  /* 0x0000000c0a0e7210 */ /* 0x001fca0007f1e0ff */
[----:B------:R-:W-:-:S07]  /*3bf0*/  IMAD.X R15, R11, 0x1, R13, P0 ;  /* 0x000000010b0f7824 */ /* 0x000fce00000e060d */
[----:B------:R-:W0:Y:S02]  /*3c00*/  ATOMS.CAST.SPIN.64 P0, [R7], R12, R14 ;  /* 0x0000000c0700758d */ /* 0x000e24000180040e */
[----:B0-----:R-:W-:Y:S05]  /*3c10*/  @!P0 BRA `(.L_x_2215) ;  /* 0xfffffffc00ec8947 */ /* 0x001fea000383ffff */
[----:B------:R-:W-:Y:S05]  /*3c20*/  BRA `(.L_x_2213) ;  /* 0x0000000000107947 */ /* 0x000fea0003800000 */
.L_x_2214:
[----:B------:R-:W2:Y:S02]  /*3c30*/  LD.E.64 R6, desc[UR36][R12.64] ;  /* 0x000000240c067980 */ /* 0x000ea4000c101b00 */
[----:B--2---:R-:W-:-:S04]  /*3c40*/  IADD3 R6, P0, PT, R10, R6, RZ ;  /* 0x000000060a067210 */ /* 0x004fc80007f1e0ff */
[----:B------:R-:W-:-:S05]  /*3c50*/  IADD3.X R7, PT, PT, R11, R7, RZ, P0, !PT ;  /* 0x000000070b077210 */ /* 0x000fca00007fe4ff */
[----:B------:R0:W-:Y:S04]  /*3c60*/  ST.E.64 desc[UR36][R12.64], R6 ;  /* 0x000000060c007985 */ /* 0x0001e8000c101b24 */
.L_x_2213:
[----:B------:R-:W-:Y:S05]  /*3c70*/  BSYNC.RECONVERGENT B3 ;  /* 0x0000000000037941 */ /* 0x000fea0003800200 */
.L_x_2212:
        /* <DEDUP_REMOVED lines=19> */
.L_x_2217:
[----:B------:R-:W-:Y:S05]  /*3db0*/  BSYNC.RECONVERGENT B3 ;  /* 0x0000000000037941 */ /* 0x000fea0003800200 */
.L_x_2216:
[----:B------:R-:W-:Y:S05]  /*3dc0*/  BRA `(.L_x_2218) ;  /* 0x0000000400c07947 */ /* 0x000fea0003800000 */
.L_x_2207:
[----:B------:R-:W0:Y:S01]  /*3dd0*/  S2UR UR5, SR_CgaCtaId ;  /* 0x00000000000579c3 */ /* 0x000e220000008800 */
[----:B------:R-:W-:Y:S01]  /*3de0*/  UMOV UR4, 0x400 ;  /* 0x0000040000047882 */ /* 0x000fe20000000000 */
[----:B------:R-:W-:Y:S01]  /*3df0*/  ISETP.NE.AND P0, PT, R4, RZ, PT ;  /* 0x000000ff0400720c */ /* 0x000fe20003f05270 */
[----:B0-----:R-:W-:-:S06]  /*3e00*/  ULEA UR4, UR5, UR4, 0x18 ;  /* 0x0000000405047291 */ /* 0x001fcc000f8ec0ff */
[----:B------:R-:W-:-:S05]  /*3e10*/  MOV R8, UR4 ;  /* 0x0000000400087c02 */ /* 0x000fca0008000f00 */
[----:B------:R0:W1:Y:S01]  /*3e20*/  LDS.64 R6, [R8+0x40] ;  /* 0x0000400008067984 */ /* 0x0000620000000a00 */
[----:B------:R-:W-:Y:S05]  /*3e30*/  @P0 BRA `(.L_x_2219) ;  /* 0x0000000000e40947 */ /* 0x000fea0003800000 */
[----:B-1----:R-:W-:-:S04]  /*3e40*/  IMAD.WIDE R6, R9, 0x4, R6 ;  /* 0x0000000409067825 */ /* 0x002fc800078e0206 */
[----:B------:R-:W-:-:S05]  /*3e50*/  IMAD.MOV.U32 R5, RZ, RZ, -0x1 ;  /* 0xffffffffff057424 */ /* 0x000fca00078e00ff */
[----:B------:R-:W2:Y:S02]  /*3e60*/  ATOM.E.EXCH.STRONG.GPU PT, R6, desc[UR36][R6.64], R5 ;  /* 0x800000050606798a */ /* 0x000ea4000c1ef124 */
[----:B--2---:R-:W-:-:S13]  /*3e70*/  ISETP.NE.AND P0, PT, R6, RZ, PT ;  /* 0x000000ff0600720c */ /* 0x004fda0003f05270 */
[----:B------:R-:W-:Y:S05]  /*3e80*/  @P0 BRA `(.L_x_2220) ;  /* 0x0000000000cc0947 */ /* 0x000fea0003800000 */
[----:B------:R-:W1:Y:S02]  /*3e90*/  LDS.64 R4, [R8+0x68] ;  /* 0x0000680008047984 */ /* 0x000e640000000a00 */
[----:B-1----:R-:W-:-:S05]  /*3ea0*/  IMAD.WIDE R6, R0, 0x8, R4 ;  /* 0x0000000800067825 */ /* 0x002fca00078e0204 */
        /* <DEDUP_REMOVED lines=9> */
.L_x_2224:
[----:B------:R-:W1:Y:S02]  /*3f40*/  LDS.64 R4, [R11] ;  /* 0x000000000b047984 */ /* 0x000e640000000a00 */
[----:B-1----:R-:W-:-:S04]  /*3f50*/  IADD3 R6, P0, PT, R12, R4, RZ ;  /* 0x000000040c067210 */ /* 0x002fc80007f1e0ff */
[----:B------:R-:W-:-:S08]  /*3f60*/  IADD3.X R7, PT, PT, R13, R5, RZ, P0, !PT ;  /* 0x000000050d077210 */ /* 0x000fd000007fe4ff */
[----:B------:R-:W1:Y:S02]  /*3f70*/  ATOMS.CAST.SPIN.64 P0, [R11], R4, R6 ;  /* 0x000000040b00758d */ /* 0x000e640001800406 */
[----:B-1----:R-:W-:Y:S05]  /*3f80*/  @!P0 BRA `(.L_x_2224) ;  /* 0xfffffffc00ec8947 */ /* 0x002fea000383ffff */
[----:B------:R-:W-:Y:S05]  /*3f90*/  BRA `(.L_x_2222) ;  /* 0x0000000000107947 */ /* 0x000fea0003800000 */
.L_x_2223:
[----:B------:R-:W2:Y:S02]  /*3fa0*/  LD.E.64 R4, desc[UR36][R10.64] ;  /* 0x000000240a047980 */ /* 0x000ea4000c101b00 */
[----:B--2---:R-:W-:-:S05]  /*3fb0*/  IADD3 R4, P0, PT, R12, R4, RZ ;  /* 0x000000040c047210 */ /* 0x004fca0007f1e0ff */
[----:B------:R-:W-:-:S05]  /*3fc0*/  IMAD.X R5, R13, 0x1, R5, P0 ;  /* 0x000000010d057824 */ /* 0x000fca00000e0605 */
[----:B------:R1:W-:Y:S03]  /*3fd0*/  ST.E.64 desc[UR36][R10.64], R4 ;  /* 0x000000040a007985 */ /* 0x0003e6000c101b24 */
.L_x_2222:
[----:B------:R-:W-:Y:S05]  /*3fe0*/  BSYNC.RECONVERGENT B3 ;  /* 0x0000000000037941 */ /* 0x000fea0003800200 */
.L_x_2221:
[----:B-1----:R-:W1:Y:S02]  /*3ff0*/  LDS.64 R4, [R8+0x68] ;  /* 0x0000680008047984 */ /* 0x002e640000000a00 */
[----:B-1----:R-:W-:Y:S02]  /*4000*/  IMAD.WIDE R6, R0, 0x8, R4 ;  /* 0x0000000800067825 */ /* 0x002fe400078e0204 */
[----:B------:R-:W1:Y:S04]  /*4010*/  LDS.64 R4, [R8+0x48] ;  /* 0x0000480008047984 */ /* 0x000e680000000a00 */
[----:B------:R-:W2:Y:S01]  /*4020*/  LD.E.64 R12, desc[UR36][R6.64] ;  /* 0x00000024060c7980 */ /* 0x000ea2000c101b00 */
[----:B-1----:R-:W-:-:S05]  /*4030*/  IMAD.WIDE R10, R9, 0x8, R4 ;  /* 0x00000008090a7825 */ /* 0x002fca00078e0204 */
[----:B--2---:R1:W-:Y:S01]  /*4040*/  ATOM.E.ADD.64.STRONG.GPU P0, RZ, desc[UR36][R10.64], R12 ;  /* 0x8000000c0aff798a */ /* 0x0043e2000810f524 */
[----:B------:R-:W-:Y:S04]  /*4050*/  BSSY.RECONVERGENT B3, `(.L_x_2225) ;  /* 0x0000010000037945 */ /* 0x000fe80003800200 */
[----:B-1----:R-:W-:Y:S05]  /*4060*/  @P0 BRA `(.L_x_2226) ;  /* 0x0000000000380947 */ /* 0x002fea0003800000 */
[----:B------:R-:W1:Y:S02]  /*4070*/  QSPC.E.S P0, RZ, [R10] ;  /* 0x000000000aff73aa */ /* 0x000e640000000500 */
[----:B-1----:R-:W-:Y:S05]  /*4080*/  @!P0 BRA `(.L_x_2227) ;  /* 0x0000000000208947 */ /* 0x002fea0003800000 */
[----:B------:R-:W-:-:S05]  /*4090*/  IMAD.MOV.U32 R4, RZ, RZ, R10 ;  /* 0x000000ffff047224 */ /* 0x000fca00078e000a */
[----:B------:R-:W-:-:S07]  /*40a0*/  MOV R11, R4 ;  /* 0x00000004000b7202 */ /* 0x000fce0000000f00 */
.L_x_2228:
[----:B------:R-:W1:Y:S02]  /*40b0*/  LDS.64 R4, [R11] ;  /* 0x000000000b047984 */ /* 0x000e640000000a00 */
[----:B-1----:R-:W-:-:S04]  /*40c0*/  IADD3 R6, P0, PT, R12, R4, RZ ;  /* 0x000000040c067210 */ /* 0x002fc80007f1e0ff */
[----:B------:R-:W-:-:S08]  /*40d0*/  IADD3.X R7, PT, PT, R13, R5, RZ, P0, !PT ;  /* 0x000000050d077210 */ /* 0x000fd000007fe4ff */
[----:B------:R-:W1:Y:S02]  /*40e0*/  ATOMS.CAST.SPIN.64 P0, [R11], R4, R6 ;  /* 0x000000040b00758d */ /* 0x000e640001800406 */
[----:B-1----:R-:W-:Y:S05]  /*40f0*/  @!P0 BRA `(.L_x_2228) ;  /* 0xfffffffc00ec8947 */ /* 0x002fea000383ffff */
[----:B------:R-:W-:Y:S05]  /*4100*/  BRA `(.L_x_2226) ;  /* 0x0000000000107947 */ /* 0x000fea0003800000 */
.L_x_2227:
[----:B------:R-:W2:Y:S02]  /*4110*/  LD.E.64 R4, desc[UR36][R10.64] ;  /* 0x000000240a047980 */ /* 0x000ea4000c101b00 */
[----:B--2---:R-:W-:-:S05]  /*4120*/  IADD3 R4, P0, PT, R12, R4, RZ ;  /* 0x000000040c047210 */ /* 0x004fca0007f1e0ff */
[----:B------:R-:W-:-:S05]  /*4130*/  IMAD.X R5, R13, 0x1, R5, P0 ;  /* 0x000000010d057824 */ /* 0x000fca00000e0605 */
[----:B------:R1:W-:Y:S03]  /*4140*/  ST.E.64 desc[UR36][R10.64], R4 ;  /* 0x000000040a007985 */ /* 0x0003e6000c101b24 */
.L_x_2226:
[----:B------:R-:W-:Y:S05]  /*4150*/  BSYNC.RECONVERGENT B3 ;  /* 0x0000000000037941 */ /* 0x000fea0003800200 */
.L_x_2225:
[----:B-1----:R-:W1:Y:S01]  /*4160*/  LDS.64 R4, [R8+0x78] ;  /* 0x0000780008047984 */ /* 0x002e620000000a00 */
[----:B------:R-:W-:-:S03]  /*4170*/  IMAD.MOV.U32 R7, RZ, RZ, 0x1 ;  /* 0x00000001ff077424 */ /* 0x000fc600078e00ff */
[----:B------:R2:W-:Y:S01]  /*4180*/  STS.U8 [R8+0xa4], RZ ;  /* 0x0000a4ff08007388 */ /* 0x0005e20000000000 */
[----:B-1----:R-:W-:-:S05]  /*4190*/  IMAD.WIDE R4, R9, 0x4, R4 ;  /* 0x0000000409047825 */ /* 0x002fca00078e0204 */
[----:B------:R2:W-:Y:S01]  /*41a0*/  ST.E desc[UR36][R4.64], R7 ;  /* 0x0000000704007985 */ /* 0x0005e2000c101924 */
[----:B------:R-:W-:Y:S05]  /*41b0*/  BRA `(.L_x_2218) ;  /* 0x0000000000c47947 */ /* 0x000fea0003800000 */
.L_x_2220:
[----:B------:R2:W3:Y:S02]  /*41c0*/  LDS.64 R6, [R8+0x40] ;  /* 0x0000400008067984 */ /* 0x0004e40000000a00 */
.L_x_2219:
[----:B-1-3--:R-:W-:-:S06]  /*41d0*/  IMAD.WIDE R6, R9, 0x4, R6 ;  /* 0x0000000409067825 */ /* 0x00afcc00078e0206 */
[----:B------:R-:W3:Y:S02]  /*41e0*/  LD.E R6, desc[UR36][R6.64] ;  /* 0x0000002406067980 */ /* 0x000ee4000c101900 */
[----:B---3--:R-:W-:-:S04]  /*41f0*/  ISETP.NE.AND P0, PT, R6, -0x1, PT ;  /* 0xffffffff0600780c */ /* 0x008fc80003f05270 */
[----:B------:R-:W-:-:S13]  /*4200*/  ISETP.NE.OR P0, PT, R4, RZ, P0 ;  /* 0x000000ff0400720c */ /* 0x000fda0000705670 */
[----:B------:R-:W-:Y:S05]  /*4210*/  @P0 BRA `(.L_x_2218) ;  /* 0x0000000000ac0947 */ /* 0x000fea0003800000 */
[----:B------:R-:W1:Y:S04]  /*4220*/  LDS.64 R4, [R8+0x68] ;  /* 0x0000680008047984 */ /* 0x000e680000000a00 */
[----:B------:R-:W3:Y:S01]  /*4230*/  LDS.64 R6, [R8+0x48] ;  /* 0x0000480008067984 */ /* 0x000ee20000000a00 */
[----:B-1----:R-:W-:-:S05]  /*4240*/  IMAD.WIDE R4, R0, 0x8, R4 ;  /* 0x0000000800047825 */ /* 0x002fca00078e0204 */
[----:B------:R-:W4:Y:S01]  /*4250*/  LD.E.64 R10, desc[UR36][R4.64] ;  /* 0x00000024040a7980 */ /* 0x000f22000c101b00 */
[----:B---3--:R-:W-:-:S05]  /*4260*/  IMAD.WIDE R6, R9, 0x8, R6 ;  /* 0x0000000809067825 */ /* 0x008fca00078e0206 */
[----:B----4-:R1:W-:Y:S01]  /*4270*/  ATOM.E.ADD.64.STRONG.GPU P0, RZ, desc[UR36][R6.64], R10 ;  /* 0x8000000a06ff798a */ /* 0x0103e2000810f524 */
[----:B------:R-:W-:Y:S04]  /*4280*/  BSSY.RECONVERGENT B3, `(.L_x_2229) ;  /* 0x0000010000037945 */ /* 0x000fe80003800200 */
[----:B-1----:R-:W-:Y:S05]  /*4290*/  @P0 BRA `(.L_x_2230) ;  /* 0x0000000000380947 */ /* 0x002fea0003800000 */
[----:B------:R-:W1:Y:S02]  /*42a0*/  QSPC.E.S P0, RZ, [R6] ;  /* 0x0000000006ff73aa */ /* 0x000e640000000500 */
[----:B-1----:R-:W-:Y:S05]  /*42b0*/  @!P0 BRA `(.L_x_2231) ;  /* 0x0000000000208947 */ /* 0x002fea0003800000 */
[----:B------:R-:W-:-:S04]  /*42c0*/  MOV R4, R6 ;  /* 0x0000000600047202 */ /* 0x000fc80000000f00 */
[----:B------:R-:W-:-:S07]  /*42d0*/  MOV R13, R4 ;  /* 0x00000004000d7202 */ /* 0x000fce0000000f00 */
.L_x_2232:
[----:B------:R-:W1:Y:S02]  /*42e0*/  LDS.64 R4, [R13] ;  /* 0x000000000d047984 */ /* 0x000e640000000a00 */
[----:B-1----:R-:W-:-:S05]  /*42f0*/  IADD3 R6, P0, PT, R10, R4, RZ ;  /* 0x000000040a067210 */ /* 0x002fca0007f1e0ff */
[----:B------:R-:W-:-:S07]  /*4300*/  IMAD.X R7, R11, 0x1, R5, P0 ;  /* 0x000000010b077824 */ /* 0x000fce00000e0605 */
[----:B------:R-:W1:Y:S02]  /*4310*/  ATOMS.CAST.SPIN.64 P0, [R13], R4, R6 ;  /* 0x000000040d00758d */ /* 0x000e640001800406 */
[----:B-1----:R-:W-:Y:S05]  /*4320*/  @!P0 BRA `(.L_x_2232) ;  /* 0xfffffffc00ec8947 */ /* 0x002fea000383ffff */
[----:B------:R-:W-:Y:S05]  /*4330*/  BRA `(.L_x_2230) ;  /* 0x0000000000107947 */ /* 0x000fea0003800000 */
.L_x_2231:
[----:B------:R-:W3:Y:S02]  /*4340*/  LD.E.64 R4, desc[UR36][R6.64] ;  /* 0x0000002406047980 */ /* 0x000ee4000c101b00 */
[----:B---3--:R-:W-:-:S05]  /*4350*/  IADD3 R4, P0, PT, R10, R4, RZ ;  /* 0x000000040a047210 */ /* 0x008fca0007f1e0ff */
[----:B------:R-:W-:-:S05]  /*4360*/  IMAD.X R5, R11, 0x1, R5, P0 ;  /* 0x000000010b057824 */ /* 0x000fca00000e0605 */
[----:B------:R1:W-:Y:S03]  /*4370*/  ST.E.64 desc[UR36][R6.64], R4 ;  /* 0x0000000406007985 */ /* 0x0003e6000c101b24 */
.L_x_2230:
[----:B------:R-:W-:Y:S05]  /*4380*/  BSYNC.RECONVERGENT B3 ;  /* 0x0000000000037941 */ /* 0x000fea0003800200 */
.L_x_2229:
[----:B-1----:R-:W1:Y:S02]  /*4390*/  LDS.64 R4, [R8+0x68] ;  /* 0x0000680008047984 */ /* 0x002e640000000a00 */
[----:B-1----:R-:W-:-:S05]  /*43a0*/  IMAD.WIDE R6, R0, 0x8, R4 ;  /* 0x0000000800067825 */ /* 0x002fca00078e0204 */
[----:B------:R-:W3:Y:S01]  /*43b0*/  LD.E.64 R12, desc[UR36][R6.64] ;  /* 0x00000024060c7980 */ /* 0x000ee2000c101b00 */
[----:B------:R-:W-:-:S05]  /*43c0*/  IMAD.WIDE R10, R9, 0x8, R4 ;  /* 0x00000008090a7825 */ /* 0x000fca00078e0204 */
[----:B---3--:R1:W-:Y:S02]  /*43d0*/  ATOM.E.ADD.64.STRONG.GPU P0, RZ, desc[UR36][R10.64], R12 ;  /* 0x8000000c0aff798a */ /* 0x0083e4000810f524 */
[----:B-1----:R-:W-:Y:S05]  /*43e0*/  @P0 BRA `(.L_x_2218) ;  /* 0x0000000000380947 */ /* 0x002fea0003800000 */
[----:B------:R-:W1:Y:S02]  /*43f0*/  QSPC.E.S P0, RZ, [R10] ;  /* 0x000000000aff73aa */ /* 0x000e640000000500 */
[----:B-1----:R-:W-:Y:S05]  /*4400*/  @!P0 BRA `(.L_x_2233) ;  /* 0x0000000000208947 */ /* 0x002fea0003800000 */
[----:B------:R-:W-:-:S04]  /*4410*/  MOV R4, R10 ;  /* 0x0000000a00047202 */ /* 0x000fc80000000f00 */
[----:B------:R-:W-:-:S07]  /*4420*/  MOV R9, R4 ;  /* 0x0000000400097202 */ /* 0x000fce0000000f00 */
.L_x_2234:
[----:B------:R-:W1:Y:S02]  /*4430*/  LDS.64 R4, [R9] ;  /* 0x0000000009047984 */ /* 0x000e640000000a00 */
[----:B-1----:R-:W-:-:S05]  /*4440*/  IADD3 R6, P0, PT, R12, R4, RZ ;  /* 0x000000040c067210 */ /* 0x002fca0007f1e0ff */
[----:B------:R-:W-:-:S07]  /*4450*/  IMAD.X R7, R13, 0x1, R5, P0 ;  /* 0x000000010d077824 */ /* 0x000fce00000e0605 */
[----:B------:R-:W1:Y:S02]  /*4460*/  ATOMS.CAST.SPIN.64 P0, [R9], R4, R6 ;  /* 0x000000040900758d */ /* 0x000e640001800406 */
[----:B-1----:R-:W-:Y:S05]  /*4470*/  @!P0 BRA `(.L_x_2234) ;  /* 0xfffffffc00ec8947 */ /* 0x002fea000383ffff */
[----:B------:R-:W-:Y:S05]  /*4480*/  BRA `(.L_x_2218) ;  /* 0x0000000000107947 */ /* 0x000fea0003800000 */
.L_x_2233:
[----:B------:R-:W3:Y:S02]  /*4490*/  LD.E.64 R4, desc[UR36][R10.64] ;  /* 0x000000240a047980 */ /* 0x000ee4000c101b00 */
[----:B---3--:R-:W-:-:S04]  /*44a0*/  IADD3 R4, P0, PT, R12, R4, RZ ;  /* 0x000000040c047210 */ /* 0x008fc80007f1e0ff */
[----:B------:R-:W-:-:S05]  /*44b0*/  IADD3.X R5, PT, PT, R13, R5, RZ, P0, !PT ;  /* 0x000000050d057210 */ /* 0x000fca00007fe4ff */
[----:B------:R1:W-:Y:S04]  /*44c0*/  ST.E.64 desc[UR36][R10.64], R4 ;  /* 0x000000040a007985 */ /* 0x0003e8000c101b24 */
.L_x_2218:
[----:B------:R-:W-:Y:S05]  /*44d0*/  BSYNC.RECONVERGENT B2 ;  /* 0x0000000000027941 */ /* 0x000fea0003800200 */
.L_x_2206:
[----:B------:R-:W-:Y:S05]  /*44e0*/  @!P1 BRA `(.L_x_2235) ;  /* 0xfffffff000cc9947 */ /* 0x000fea000383ffff */
.L_x_2205:
[----:B------:R-:W-:Y:S05]  /*44f0*/  BSYNC B1 ;  /* 0x0000000000017941 */ /* 0x000fea0003800000 */
.L_x_2204:
[----:B------:R-:W3:Y:S01]  /*4500*/  S2UR UR5, SR_CgaCtaId ;  /* 0x00000000000579c3 */ /* 0x000ee20000008800 */
[----:B------:R-:W-:Y:S02]  /*4510*/  UMOV UR4, 0x400 ;  /* 0x0000040000047882 */ /* 0x000fe40000000000 */
[----:B---3--:R-:W-:-:S09]  /*4520*/  ULEA UR4, UR5, UR4, 0x18 ;  /* 0x0000000405047291 */ /* 0x008fd2000f8ec0ff */
[----:B------:R-:W3:Y:S04]  /*4530*/  LDS.64 R2, [UR4+0x60] ;  /* 0x00006004ff027984 */ /* 0x000ee80008000a00 */
[----:B-12---:R-:W1:Y:S01]  /*4540*/  LDS.64 R4, [UR4+0x88] ;  /* 0x00008804ff047984 */ /* 0x006e620008000a00 */
[----:B---3--:R-:W-:-:S04]  /*4550*/  IMAD.WIDE R2, R0, 0x4, R2 ;  /* 0x0000000400027825 */ /* 0x008fc800078e0202 */
[----:B-1----:R-:W-:Y:S02]  /*4560*/  IMAD.WIDE R4, R0, 0x4, R4 ;  /* 0x0000000400047825 */ /* 0x002fe400078e0204 */
[----:B------:R-:W2:Y:S04]  /*4570*/  LD.E R2, desc[UR36][R2.64] ;  /* 0x0000002402027980 */ /* 0x000ea8000c101900 */
[----:B------:R-:W2:Y:S01]  /*4580*/  LD.E R7, desc[UR36][R4.64] ;  /* 0x0000002404077980 */ /* 0x000ea2000c101900 */
[----:B------:R-:W-:Y:S02]  /*4590*/  HFMA2 R13, -RZ, RZ, 0, 5.9604644775390625e-08 ;  /* 0x00000001ff0d7431 */ /* 0x000fe400000001ff */
[----:B--2---:R-:W-:-:S05]  /*45a0*/  IMAD.IADD R11, R7, 0x1, -R2 ;  /* 0x00000001070b7824 */ /* 0x004fca00078e0a02 */
[----:B------:R-:W-:Y:S04]  /*45b0*/  ST.E desc[UR36][R4.64], R11 ;  /* 0x0000000b04007985 */ /* 0x000fe8000c101924 */
[----:B------:R-:W1:Y:S02]  /*45c0*/  LDS.64 R6, [UR4+0x70] ;  /* 0x00007004ff067984 */ /* 0x000e640008000a00 */
[----:B-1----:R-:W-:-:S05]  /*45d0*/  IMAD.WIDE R6, R0, 0x4, R6 ;  /* 0x0000000400067825 */ /* 0x002fca00078e0206 */
[----:B------:R-:W-:Y:S04]  /*45e0*/  ST.E desc[UR36][R6.64], RZ ;  /* 0x000000ff06007985 */ /* 0x000fe8000c101924 */
[----:B0-----:R-:W0:Y:S02]  /*45f0*/  LDS.64 R8, [UR4+0x80] ;  /* 0x00008004ff087984 */ /* 0x001e240008000a00 */
[----:B0-----:R-:W-:-:S05]  /*4600*/  IMAD.WIDE R8, R0, 0x4, R8 ;  /* 0x0000000400087825 */ /* 0x001fca00078e0208 */
[----:B------:R0:W-:Y:S04]  /*4610*/  ST.E desc[UR36][R8.64], R13 ;  /* 0x0000000d08007985 */ /* 0x0001e8000c101924 */
[----:B------:R-:W1:Y:S02]  /*4620*/  LDS.64 R2, [UR4+0x70] ;  /* 0x00007004ff027984 */ /* 0x000e640008000a00 */
.L_x_2203:
[----:B------:R-:W-:Y:S05]  /*4630*/  BSYNC B0 ;  /* 0x0000000000007941 */ /* 0x000fea0003800000 */
.L_x_2202:
[----:B------:R-:W2:Y:S01]  /*4640*/  LDCU UR4, c[0x0][0x3a0] ;  /* 0x00007400ff0477ac */ /* 0x000ea20008000800 */
[----:B------:R-:W-:-:S05]  /*4650*/  VIADD R0, R0, UR43 ;  /* 0x0000002b00007c36 */ /* 0x000fca0008000000 */
[----:B--2---:R-:W-:-:S13]  /*4660*/  ISETP.GE.AND P0, PT, R0, UR4, PT ;  /* 0x0000000400007c0c */ /* 0x004fda000bf06270 */
[----:B------:R-:W-:Y:S05]  /*4670*/  @!P0 BRA `(.L_x_2236) ;  /* 0xfffffff000288947 */ /* 0x000fea000383ffff */
.L_x_2201:
[----:B------:R-:W-:Y:S05]  /*4680*/  WARPSYNC.ALL ;  /* 0x0000000000007948 */ /* 0x000fea0003800000 */
[----:B------:R-:W-:Y:S06]  /*4690*/  BAR.SYNC.DEFER_BLOCKING 0x0 ;  /* 0x0000000000007b1d */ /* 0x000fec0000010000 */
[----:B------:R-:W-:Y:S04]  /*46a0*/  BSSY.RECONVERGENT B0, `(.L_x_2237) ;  /* 0x000001c000007945 */ /* 0x000fe80003800200 */
[----:B------:R-:W-:Y:S05]  /*46b0*/  @P2 BRA `(.L_x_2238) ;  /* 0x0000000000682947 */ /* 0x000fea0003800000 */
[----:B------:R-:W2:Y:S01]  /*46c0*/  S2UR UR5, SR_CgaCtaId ;  /* 0x00000000000579c3 */ /* 0x000ea20000008800 */
[----:B------:R-:W-:Y:S01]  /*46d0*/  UMOV UR4, 0x400 ;  /* 0x0000040000047882 */ /* 0x000fe20000000000 */
[----:B0-----:R-:W-:Y:S01]  /*46e0*/  MOV R9, R16 ;  /* 0x0000001000097202 */ /* 0x001fe20000000f00 */
[----:B--2---:R-:W-:-:S09]  /*46f0*/  ULEA UR4, UR5, UR4, 0x18 ;  /* 0x0000000405047291 */ /* 0x004fd2000f8ec0ff */
[----:B-1----:R-:W0:Y:S03]  /*4700*/  LDS.64 R2, [UR4+0x78] ;  /* 0x00007804ff027984 */ /* 0x002e260008000a00 */
.L_x_2241:
        /* <DEDUP_REMOVED lines=16> */
.L_x_2240:
[----:B------:R-:W-:Y:S05]  /*4810*/  BSYNC.RECONVERGENT B1 ;  /* 0x0000000000017941 */ /* 0x000fea0003800200 */
.L_x_2239:
[----:B------:R-:W2:Y:S01]  /*4820*/  LDCU UR4, c[0x0][0x3a0] ;  /* 0x00007400ff0477ac */ /* 0x000ea20008000800 */
[----:B------:R-:W-:-:S04]  /*4830*/  IADD3 R9, PT, PT, R9, UR43, RZ ;  /* 0x0000002b09097c10 */ /* 0x000fc8000fffe0ff */
[----:B--2---:R-:W-:-:S13]  /*4840*/  ISETP.GE.AND P0, PT, R9, UR4, PT ;  /* 0x0000000409007c0c */ /* 0x004fda000bf06270 */
[----:B------:R-:W-:Y:S05]  /*4850*/  @!P0 BRA `(.L_x_2241) ;  /* 0xfffffffc00ac8947 */ /* 0x000fea000383ffff */
.L_x_2238:
[----:B------:R-:W-:Y:S05]  /*4860*/  BSYNC.RECONVERGENT B0 ;  /* 0x0000000000007941 */ /* 0x000fea0003800200 */
.L_x_2237:
[----:B------:R-:W2:Y:S08]  /*4870*/  S2UR UR5, SR_CgaCtaId ;  /* 0x00000000000579c3 */ /* 0x000eb00000008800 */
[----:B------:R-:W-:Y:S01]  /*4880*/  BAR.SYNC.DEFER_BLOCKING 0x0 ;  /* 0x0000000000007b1d */ /* 0x000fe20000010000 */
[----:B------:R-:W-:-:S05]  /*4890*/  ISETP.NE.AND P0, PT, R16, RZ, PT ;  /* 0x000000ff1000720c */ /* 0x000fca0003f05270 */
[----:B------:R-:W-:Y:S02]  /*48a0*/  UMOV UR4, 0x400 ;  /* 0x0000040000047882 */ /* 0x000fe40000000000 */
[----:B--2---:R-:W-:-:S06]  /*48b0*/  ULEA UR4, UR5, UR4, 0x18 ;  /* 0x0000000405047291 */ /* 0x004fcc000f8ec0ff */
[----:B01----:R-:W-:-:S03]  /*48c0*/  MOV R3, UR4 ;  /* 0x0000000400037c02 */ /* 0x003fc60008000f00 */
[----:B------:R-:W0:Y:S02]  /*48d0*/  @!P0 LDS R0, [UR4+0xa0] ;  /* 0x0000a004ff008984 */ /* 0x000e240008000800 */
[----:B0-----:R-:W-:-:S05]  /*48e0*/  @!P0 VIADD R0, R0, 0x1 ;  /* 0x0000000100008836 */ /* 0x001fca0000000000 */
[----:B------:R-:W-:Y:S04]  /*48f0*/  @!P0 STS [UR4+0xa0], R0 ;  /* 0x0000a000ff008988 */ /* 0x000fe80008000804 */
[----:B------:R-:W0:Y:S02]  /*4900*/  LDS.U8 R2, [R3+0xa4] ;  /* 0x0000a40003027984 */ /* 0x000e240000000000 */
[----:B0-----:R-:W-:-:S13]  /*4910*/  ISETP.NE.AND P0, PT, R2, RZ, PT ;  /* 0x000000ff0200720c */ /* 0x001fda0003f05270 */
[----:B------:R-:W-:Y:S05]  /*4920*/  @!P0 BRA `(.L_x_2242) ;  /* 0xffffffec00508947 */ /* 0x000fea000383ffff */
.L_x_2200:
[----:B------:R-:W-:Y:S06]  /*4930*/  BAR.SYNC.DEFER_BLOCKING 0x0 ;  /* 0x0000000000007b1d */ /* 0x000fec0000010000 */
[----:B------:R-:W-:Y:S04]  /*4940*/  BSSY.RECONVERGENT B0, `(.L_x_2243) ;  /* 0x000002d000007945 */ /* 0x000fe80003800200 */
[----:B------:R-:W-:Y:S05]  /*4950*/  @P2 BRA `(.L_x_2244) ;  /* 0x0000000000ac2947 */ /* 0x000fea0003800000 */
[----:B------:R-:W-:-:S07]  /*4960*/  IMAD.MOV.U32 R11, RZ, RZ, R16 ;  /* 0x000000ffff0b7224 */ /* 0x000fce00078e0010 */
.L_x_2250:
[----:B------:R-:W1:Y:S01]  /*4970*/  LDS R0, [R3+0x4] ;  /* 0x0000040003007984 */ /* 0x000e620000000800 */
[----:B------:R-:W-:Y:S04]  /*4980*/  BSSY.RECONVERGENT B1, `(.L_x_2245) ;  /* 0x0000021000017945 */ /* 0x000fe80003800200 */
[----:B------:R-:W-:Y:S01]  /*4990*/  BSSY.RELIABLE B2, `(.L_x_2246) ;  /* 0x0000016000027945 */ /* 0x000fe20003800100 */
[----:B-1----:R-:W-:-:S13]  /*49a0*/  ISETP.NE.AND P0, PT, R11, R0, PT ;  /* 0x000000000b00720c */ /* 0x002fda0003f05270 */
[----:B0-----:R-:W-:Y:S05]  /*49b0*/  @!P0 BRA `(.L_x_2247) ;  /* 0x0000000000248947 */ /* 0x001fea0003800000 */
[----:B------:R-:W1:Y:S01]  /*49c0*/  S2UR UR5, SR_CgaCtaId ;  /* 0x00000000000579c3 */ /* 0x000e620000008800 */
[----:B------:R-:W-:Y:S02]  /*49d0*/  UMOV UR4, 0x400 ;  /* 0x0000040000047882 */ /* 0x000fe40000000000 */
[----:B-1----:R-:W-:-:S06]  /*49e0*/  ULEA UR4, UR5, UR4, 0x18 ;  /* 0x0000000405047291 */ /* 0x002fcc000f8ec0ff */
[----:B0-----:R-:W-:-:S05]  /*49f0*/  MOV R3, UR4 ;  /* 0x0000000400037c02 */ /* 0x001fca0008000f00 */
[----:B------:R-:W0:Y:S02]  /*4a00*/  LDS.64 R4, [R3+0x58] ;  /* 0x0000580003047984 */ /* 0x000e240000000a00 */
[----:B0-----:R-:W-:-:S06]  /*4a10*/  IMAD.WIDE R4, R11, 0x4, R4 ;  /* 0x000000040b047825 */ /* 0x001fcc00078e0204 */
[----:B------:R-:W2:Y:S02]  /*4a20*/  LD.E R4, desc[UR36][R4.64] ;  /* 0x0000002404047980 */ /* 0x000ea4000c101900 */
[----:B--2---:R-:W-:-:S13]  /*4a30*/  ISETP.NE.AND P0, PT, R4, RZ, PT ;  /* 0x000000ff0400720c */ /* 0x004fda0003f05270 */
[----:B------:R-:W-:Y:S05]  /*4a40*/  @!P0 BRA `(.L_x_2248) ;  /* 0x0000000000288947 */ /* 0x000fea0003800000 */
.L_x_2247:
[----:B------:R-:W1:Y:S01]  /*4a50*/  S2UR UR5, SR_CgaCtaId ;  /* 0x00000000000579c3 */ /* 0x000e620000008800 */
[----:B------:R-:W-:Y:S02]  /*4a60*/  UMOV UR4, 0x400 ;  /* 0x0000040000047882 */ /* 0x000fe40000000000 */
[----:B-1----:R-:W-:-:S06]  /*4a70*/  ULEA UR4, UR5, UR4, 0x18 ;  /* 0x0000000405047291 */ /* 0x002fcc000f8ec0ff */
[----:B0-----:R-:W-:-:S05]  /*4a80*/  IMAD.U32 R3, RZ, RZ, UR4 ;  /* 0x00000004ff037e24 */ /* 0x001fca000f8e00ff */
[----:B------:R-:W0:Y:S02]  /*4a90*/  LDS.64 R4, [R3+0x40] ;  /* 0x0000400003047984 */ /* 0x000e240000000a00 */
[----:B0-----:R-:W-:-:S06]  /*4aa0*/  IMAD.WIDE R4, R11, 0x4, R4 ;  /* 0x000000040b047825 */ /* 0x001fcc00078e0204 */
[----:B------:R-:W2:Y:S02]  /*4ab0*/  LD.E R4, desc[UR36][R4.64] ;  /* 0x0000002404047980 */ /* 0x000ea4000c101900 */
[----:B--2---:R-:W-:-:S13]  /*4ac0*/  ISETP.NE.AND P0, PT, R4, RZ, PT ;  /* 0x000000ff0400720c */ /* 0x004fda0003f05270 */
[----:B------:R-:W-:Y:S05]  /*4ad0*/  @P0 BREAK.RELIABLE B2 ;  /* 0x0000000000020942 */ /* 0x000fea0003800100 */
[----:B------:R-:W-:Y:S05]  /*4ae0*/  @P0 BRA `(.L_x_2249) ;  /* 0x0000000000280947 */ /* 0x000fea0003800000 */
.L_x_2248:
[----:B------:R-:W-:Y:S05]  /*4af0*/  BSYNC.RELIABLE B2 ;  /* 0x0000000000027941 */ /* 0x000fea0003800100 */
.L_x_2246:
[----:B------:R-:W0:Y:S04]  /*4b00*/  LDS.64 R4, [R3+0x90] ;  /* 0x0000900003047984 */ /* 0x000e280000000a00 */
[----:B------:R-:W1:Y:S01]  /*4b10*/  LDS.64 R6, [R3+0x48] ;  /* 0x0000480003067984 */ /* 0x000e620000000a00 */
[----:B0-----:R-:W-:-:S04]  /*4b20*/  IMAD.WIDE R4, R11, 0x8, R4 ;  /* 0x000000080b047825 */ /* 0x001fc800078e0204 */
[----:B-1----:R-:W-:Y:S02]  /*4b30*/  IMAD.WIDE R6, R11, 0x8, R6 ;  /* 0x000000080b067825 */ /* 0x002fe400078e0206 */
[----:B------:R-:W2:Y:S04]  /*4b40*/  LD.E.64 R4, desc[UR36][R4.64] ;  /* 0x0000002404047980 */ /* 0x000ea8000c101b00 */
[----:B------:R-:W2:Y:S02]  /*4b50*/  LD.E.64 R8, desc[UR36][R6.64] ;  /* 0x0000002406087980 */ /* 0x000ea4000c101b00 */
[----:B--2---:R-:W-:-:S04]  /*4b60*/  IADD3 R8, P0, PT, R4, R8, RZ ;  /* 0x0000000804087210 */ /* 0x004fc80007f1e0ff */
[----:B------:R-:W-:-:S05]  /*4b70*/  IADD3.X R9, PT, PT, R5, R9, RZ, P0, !PT ;  /* 0x0000000905097210 */ /* 0x000fca00007fe4ff */
[----:B------:R0:W-:Y:S04]  /*4b80*/  ST.E.64 desc[UR36][R6.64], R8 ;  /* 0x0000000806007985 */ /* 0x0001e8000c101b24 */
.L_x_2249:
[----:B------:R-:W-:Y:S05]  /*4b90*/  BSYNC.RECONVERGENT B1 ;  /* 0x0000000000017941 */ /* 0x000fea0003800200 */
.L_x_2245:
[----:B------:R-:W1:Y:S01]  /*4ba0*/  LDS.64 R4, [R3+0x78] ;  /* 0x0000780003047984 */ /* 0x000e620000000a00 */
[----:B------:R-:W2:Y:S01]  /*4bb0*/  LDCU UR4, c[0x0][0x3a0] ;  /* 0x00007400ff0477ac */ /* 0x000ea20008000800 */
[----:B-1----:R-:W-:-:S04]  /*4bc0*/  IMAD.WIDE R4, R11, 0x4, R4 ;  /* 0x000000040b047825 */ /* 0x002fc800078e0204 */
[----:B------:R-:W-:Y:S01]  /*4bd0*/  VIADD R11, R11, UR43 ;  /* 0x0000002b0b0b7c36 */ /* 0x000fe20008000000 */
[----:B------:R1:W-:Y:S04]  /*4be0*/  ST.E desc[UR36][R4.64], RZ ;  /* 0x000000ff04007985 */ /* 0x0003e8000c101924 */
[----:B--2---:R-:W-:-:S13]  /*4bf0*/  ISETP.GE.AND P0, PT, R11, UR4, PT ;  /* 0x000000040b007c0c */ /* 0x004fda000bf06270 */
[----:B-1----:R-:W-:Y:S05]  /*4c00*/  @!P0 BRA `(.L_x_2250) ;  /* 0xfffffffc00588947 */ /* 0x002fea000383ffff */
.L_x_2244:
[----:B------:R-:W-:Y:S05]  /*4c10*/  BSYNC.RECONVERGENT B0 ;  /* 0x0000000000007941 */ /* 0x000fea0003800200 */
.L_x_2243:
[----:B------:R-:W-:Y:S01]  /*4c20*/  BAR.SYNC.DEFER_BLOCKING 0x0 ;  /* 0x0000000000007b1d */ /* 0x000fe20000010000 */
[----:B------:R-:W-:-:S05]  /*4c30*/  ISETP.NE.AND P0, PT, R16, RZ, PT ;  /* 0x000000ff1000720c */ /* 0x000fca0003f05270 */
[----:B------:R-:W1:Y:S08]  /*4c40*/  LDS R0, [R3+0xa0] ;  /* 0x0000a00003007984 */ /* 0x000e700000000800 */
[----:B------:R-:W-:Y:S01]  /*4c50*/  @!P0 STS.U8 [R3+0xa5], RZ ;  /* 0x0000a5ff03008388 */ /* 0x000fe20000000000 */
[----:B-1----:R-:W-:-:S05]  /*4c60*/  IADD3 R0, PT, PT, R0, -0x1, RZ ;  /* 0xffffffff00007810 */ /* 0x002fca0007ffe0ff */
[----:B------:R-:W-:Y:S01]  /*4c70*/  STS [R3+0xa0], R0 ;  /* 0x0000a00003007388 */ /* 0x000fe20000000800 */
[----:B------:R-:W-:Y:S06]  /*4c80*/  BAR.SYNC.DEFER_BLOCKING 0x0 ;  /* 0x0000000000007b1d */ /* 0x000fec0000010000 */
[----:B------:R-:W1:Y:S02]  /*4c90*/  LDS R2, [R3+0xa0] ;  /* 0x0000a00003027984 */ /* 0x000e640000000800 */
[----:B-1----:R-:W-:-:S13]  /*4ca0*/  ISETP.GE.AND P0, PT, R2, 0x1, PT ;  /* 0x000000010200780c */ /* 0x002fda0003f06270 */
[----:B------:R-:W-:Y:S05]  /*4cb0*/  @!P0 BRA `(.L_x_2251) ;  /* 0x0000001800188947 */ /* 0x000fea0003800000 */
.L_x_2295:
[----:B------:R-:W-:-:S13]  /*4cc0*/  ISETP.GE.AND P0, PT, R16, UR40, PT ;  /* 0x0000002810007c0c */ /* 0x000fda000bf06270 */
[----:B-1----:R-:W-:Y:S05]  /*4cd0*/  @P0 BRA `(.L_x_2252) ;  /* 0x0000000c00a40947 */ /* 0x002fea0003800000 */
[----:B0-----:R-:W-:-:S07]  /*4ce0*/  IMAD.MOV.U32 R8, RZ, RZ, R16 ;  /* 0x000000ffff087224 */ /* 0x001fce00078e0010 */
.L_x_2276:
[----:B0-----:R-:W0:Y:S02]  /*4cf0*/  LDC.64 R10, c[0x0][0x390] ;  /* 0x0000e400ff0a7b82 */ /* 0x001e240000000a00 */
[----:B0-----:R-:W-:-:S05]  /*4d00*/  IMAD.WIDE R10, R8, 0x4, R10 ;  /* 0x00000004080a7825 */ /* 0x001fca00078e020a */
[----:B------:R-:W2:Y:S01]  /*4d10*/  LDG.E.CONSTANT R9, desc[UR36][R10.64] ;  /* 0x000000240a097981 */ /* 0x000ea2000c1e9900 */
[----:B------:R-:W-:Y:S01]  /*4d20*/  MOV R2, 0x400 ;  /* 0x0000040000027802 */ /* 0x000fe20000000f00 */
[----:B-1----:R-:W0:Y:S03]  /*4d30*/  S2R R3, SR_CgaCtaId ;  /* 0x0000000000037919 */ /* 0x002e260000008800 */
[----:B0-----:R-:W-:-:S05]  /*4d40*/  LEA R2, R3, R2, 0x18 ;  /* 0x0000000203027211 */ /* 0x001fca00078ec0ff */
[----:B------:R-:W2:Y:S02]  /*4d50*/  LDS.128 R4, [R2+0x80] ;  /* 0x0000800002047984 */ /* 0x000ea40000000c00 */
[----:B--2---:R-:W-:-:S06]  /*4d60*/  IMAD.WIDE R4, R9, 0x4, R4 ;  /* 0x0000000409047825 */ /* 0x004fcc00078e0204 */
[----:B------:R-:W2:Y:S01]  /*4d70*/  LD.E R4, desc[UR36][R4.64] ;  /* 0x0000002404047980 */ /* 0x000ea2000c101900 */
[----:B------:R-:W-:Y:S05]  /*4d80*/  YIELD ;  /* 0x0000000000007946 */ /* 0x000fea0003800000 */
[----:B------:R-:W-:Y:S01]  /*4d90*/  BSSY.RECONVERGENT B0, `(.L_x_2253) ;  /* 0x00000da000007945 */ /* 0x000fe20003800200 */
[----:B--2---:R-:W-:-:S13]  /*4da0*/  ISETP.NE.AND P0, PT, R4, RZ, PT ;  /* 0x000000ff0400720c */ /* 0x004fda0003f05270 */
[----:B------:R-:W-:Y:S05]  /*4db0*/  @!P0 BRA `(.L_x_2254) ;  /* 0x0000000c005c8947 */ /* 0x000fea0003800000 */
[----:B------:R-:W-:Y:S01]  /*4dc0*/  IMAD.WIDE R4, R9, 0x4, R6 ;  /* 0x0000000409047825 */ /* 0x000fe200078e0206 */
[----:B------:R-:W0:Y:S04]  /*4dd0*/  LDS R0, [R2+0xa0] ;  /* 0x0000a00002007984 */ /* 0x000e280000000800 */
[----:B------:R-:W0:Y:S02]  /*4de0*/  LD.E R3, desc[UR36][R4.64] ;  /* 0x0000002404037980 */ /* 0x000e24000c101900 */
[----:B0-----:R-:W-:-:S13]  /*4df0*/  ISETP.NE.AND P0, PT, R3, R0, PT ;  /* 0x000000000300720c */ /* 0x001fda0003f05270 */
        /* <DEDUP_REMOVED lines=16> */
[----:B------:R-:W-:-:S05]  /*4f00*/  HFMA2 R3, -RZ, RZ, 0, 5.9604644775390625e-08 ;  /* 0x00000001ff037431 */ /* 0x000fca00000001ff */
[----:B------:R-:W2:Y:S04]  /*4f10*/  ATOM.E.EXCH.STRONG.GPU PT, R4, desc[UR36][R4.64], R3 ;  /* 0x800000030404798a */ /* 0x000ea8000c1ef124 */
[----:B------:R0:W1:Y:S01]  /*4f20*/  LDS.64 R6, [R2+0x40] ;  /* 0x0000400002067984 */ /* 0x0000620000000a00 */
[----:B--2---:R-:W-:-:S13]  /*4f30*/  ISETP.NE.AND P0, PT, R4, RZ, PT ;  /* 0x000000ff0400720c */ /* 0x004fda0003f05270 */
[----:B01----:R-:W-:Y:S05]  /*4f40*/  @P0 BRA `(.L_x_2257) ;  /* 0x0000000000240947 */ /* 0x003fea0003800000 */
        /* <DEDUP_REMOVED lines=8> */
[----:B------:R0:W1:Y:S02]  /*4fd0*/  LDS.64 R6, [R2+0x40] ;  /* 0x0000400002067984 */ /* 0x0000640000000a00 */
.L_x_2257:
[----:B------:R-:W-:Y:S05]  /*4fe0*/  BSYNC.RECONVERGENT B1 ;  /* 0x0000000000017941 */ /* 0x000fea0003800200 */
.L_x_2256:
[----:B0-----:R-:W0:Y:S02]  /*4ff0*/  LDS.64 R2, [R2+0x48] ;  /* 0x0000480002027984 */ /* 0x001e240000000a00 */
[----:B0-----:R-:W-:-:S06]  /*5000*/  IMAD.WIDE R10, R9, 0x8, R2 ;  /* 0x00000008090a7825 */ /* 0x001fcc00078e0202 */
[----:B------:R-:W2:Y:S01]  /*5010*/  LD.E.64 R10, desc[UR36][R10.64] ;  /* 0x000000240a0a7980 */ /* 0x000ea2000c101b00 */
[----:B------:R-:W-:-:S06]  /*5020*/  IMAD.WIDE R4, R19, 0x8, R2 ;  /* 0x0000000813047825 */ /* 0x000fcc00078e0202 */
        /* <DEDUP_REMOVED lines=12> */
[----:B------:R-:W-:Y:S01]  /*50f0*/  IMAD.MOV.U32 R3, RZ, RZ, R15 ;  /* 0x000000ffff037224 */ /* 0x000fe200078e000f */
[----:B------:R-:W-:-:S07]  /*5100*/  MOV R10, 0x5120 ;  /* 0x00005120000a7802 */ /* 0x000fce0000000f00 */
[----:B-1---5:R-:W-:Y:S05]  /*5110*/  CALL.REL.NOINC `($__internal_10_$__cuda_sm3x_div_rn_noftz_f32_slowpath) ;  /* 0x0000002800687944 */ /* 0x022fea0003c00000 */
[----:B------:R-:W-:-:S07]  /*5120*/  MOV R13, R12 ;  /* 0x0000000c000d7202 */ /* 0x000fce0000000f00 */
.L_x_2259:
[----:B------:R-:W-:Y:S05]  /*5130*/  BSYNC.RECONVERGENT B1 ;  /* 0x0000000000017941 */ /* 0x000fea0003800200 */
.L_x_2258:
        /* <DEDUP_REMOVED lines=13> */
[----:B------:R-:W0:Y:S04]  /*5210*/  LDS R2, [R12+0x4] ;  /* 0x000004000c027984 */ /* 0x000e280000000800 */
[----:B------:R-:W1:Y:S01]  /*5220*/  LDS R0, [R12+0x8] ;  /* 0x000008000c007984 */ /* 0x000e620000000800 */
[----:B0-----:R-:W-:Y:S02]  /*5230*/  ISETP.NE.AND P0, PT, R9, R2, PT ;  /* 0x000000020900720c */ /* 0x001fe40003f05270 */
[----:B-1----:R-:W-:-:S13]  /*5240*/  ISETP.EQ.AND P1, PT, R19, R0, PT ;  /* 0x000000001300720c */ /* 0x002fda0003f22270 */
        /* <DEDUP_REMOVED lines=20> */
[----:B------:R-:W-:-:S07]  /*5390*/  MOV R6, R12 ;  /* 0x0000000c00067202 */ /* 0x000fce0000000f00 */
.L_x_2263:
[----:B------:R-:W-:Y:S05]  /*53a0*/  BSYNC.RECONVERGENT B2 ;  /* 0x0000000000027941 */ /* 0x000fea0003800200 */
.L_x_2262:
        /* <DEDUP_REMOVED lines=8> */
.L_x_2261:
[----:B------:R-:W-:Y:S05]  /*5430*/  BSYNC.RECONVERGENT B1 ;  /* 0x0000000000017941 */ /* 0x000fea0003800200 */
.L_x_2260:
[----:B------:R-:W-:-:S05]  /*5440*/  IMAD.WIDE R2, R19, 0x4, R4 ;  /* 0x0000000413027825 */ /* 0x000fca00078e0204 */
[----:B------:R0:W-:Y:S02]  /*5450*/  ATOM.E.ADD.F32.FTZ.RN.STRONG.GPU P0, RZ, desc[UR36][R2.64], R7 ;  /* 0x8000000702ff79a2 */ /* 0x0001e4000c10f324 */
[----:B0-----:R-:W-:Y:S05]  /*5460*/  @P0 BRA `(.L_x_2254) ;  /* 0x0000000400b00947 */ /* 0x001fea0003800000 */
[----:B------:R-:W0:Y:S02]  /*5470*/  QSPC.E.S P0, RZ, [R2] ;  /* 0x0000000002ff73aa */ /* 0x000e240000000500 */
[----:B0-----:R-:W-:Y:S05]  /*5480*/  @!P0 BRA `(.L_x_2264) ;  /* 0x0000000000188947 */ /* 0x001fea0003800000 */
[----:B------:R-:W-:-:S07]  /*5490*/  MOV R0, R2 ;  /* 0x0000000200007202 */ /* 0x000fce0000000f00 */
.L_x_2265:
[----:B------:R-:W0:Y:S02]  /*54a0*/  LDS R2, [R0] ;  /* 0x0000000000027984 */ /* 0x000e240000000800 */
[----:B0-----:R-:W-:-:S05]  /*54b0*/  FADD R3, R7, R2 ;  /* 0x0000000207037221 */ /* 0x001fca0000000000 */
[----:B------:R-:W0:Y:S02]  /*54c0*/  ATOMS.CAST.SPIN P0, [R0], R2, R3 ;  /* 0x000000020000758d */ /* 0x000e240001800003 */
[----:B0-----:R-:W-:Y:S05]  /*54d0*/  @!P0 BRA `(.L_x_2265) ;  /* 0xfffffffc00f08947 */ /* 0x001fea000383ffff */
[----:B------:R-:W-:Y:S05]  /*54e0*/  BRA `(.L_x_2254) ;  /* 0x0000000400907947 */ /* 0x000fea0003800000 */
.L_x_2264:
[----:B------:R-:W0:Y:S02]  /*54f0*/  QSPC.E.D P0, RZ, [R2] ;  /* 0x0000000002ff73aa */ /* 0x000e240000000700 */
[----:B0-----:R-:W-:Y:S05]  /*5500*/  @!P0 BRA `(.L_x_2266) ;  /* 0x0000000000188947 */ /* 0x001fea0003800000 */
.L_x_2267:
[----:B------:R-:W2:Y:S02]  /*5510*/  LD.E R4, [R2] ;  /* 0x0000000002047980 */ /* 0x000ea40000100900 */
[----:B--2---:R-:W-:-:S06]  /*5520*/  FADD R5, R7, R4 ;  /* 0x0000000407057221 */ /* 0x004fcc0000000000 */
[----:B------:R-:W2:Y:S02]  /*5530*/  ATOM.E.CAST.SPIN PT, R5, [R2], R4, R5 ;  /* 0x000000040205738b */ /* 0x000ea400019e0105 */
[----:B--2---:R-:W-:-:S13]  /*5540*/  ISETP.EQ.U32.AND P0, PT, R5, 0x1, PT ;  /* 0x000000010500780c */ /* 0x004fda0003f02070 */
[----:B------:R-:W-:Y:S05]  /*5550*/  @!P0 BRA `(.L_x_2267) ;  /* 0xfffffffc00ec8947 */ /* 0x000fea000383ffff */
[----:B------:R-:W-:Y:S05]  /*5560*/  BRA `(.L_x_2254) ;  /* 0x0000000400707947 */ /* 0x000fea0003800000 */
.L_x_2266:
[----:B------:R-:W2:Y:S02]  /*5570*/  LD.E R0, desc[UR36][R2.64] ;  /* 0x0000002402007980 */ /* 0x000ea4000c101900 */
[----:B--2---:R-:W-:-:S05]  /*5580*/  FADD R7, R7, R0 ;  /* 0x0000000007077221 */ /* 0x004fca0000000000 */
[----:B------:R0:W-:Y:S01]  /*5590*/  ST.E desc[UR36][R2.64], R7 ;  /* 0x0000000702007985 */ /* 0x0001e2000c101924 */
[----:B------:R-:W-:Y:S05]  /*55a0*/  BRA `(.L_x_2254) ;  /* 0x0000000400607947 */ /* 0x000fea0003800000 */
.L_x_2255:
        /* <DEDUP_REMOVED lines=19> */
[----:B------:R-:W2:Y:S02]  /*56e0*/  ATOM.E.EXCH.STRONG.GPU PT, R6, desc[UR36][R6.64], R3 ;  /* 0x800000030606798a */ /* 0x000ea4000c1ef124 */
[----:B--2---:R-:W-:-:S13]  /*56f0*/  ISETP.NE.AND P0, PT, R6, RZ, PT ;  /* 0x000000ff0600720c */ /* 0x004fda0003f05270 */
[----:B------:R-:W-:Y:S05]  /*5700*/  @P0 BRA `(.L_x_2269) ;  /* 0x0000000000300947 */ /* 0x000fea0003800000 */
[----:B------:R-:W0:Y:S04]  /*5710*/  LDS.64 R4, [R2+0x98] ;  /* 0x0000980002047984 */ /* 0x000e280000000a00 */
[----:B------:R-:W1:Y:S01]  /*5720*/  LDS.64 R6, [R2+0x40] ;  /* 0x0000400002067984 */ /* 0x000e620000000a00 */
[----:B0-----:R-:W-:-:S04]  /*5730*/  IMAD.WIDE R4, R19, 0x4, R4 ;  /* 0x0000000413047825 */ /* 0x001fc800078e0204 */
[C---:B-1----:R-:W-:Y:S02]  /*5740*/  IMAD.WIDE R6, R19.reuse, 0x4, R6 ;  /* 0x0000000413067825 */ /* 0x042fe400078e0206 */
[----:B------:R0:W5:Y:S01]  /*5750*/  LD.E R4, desc[UR36][R4.64] ;  /* 0x0000002404047980 */ /* 0x000162000c101900 */
[----:B------:R-:W-:Y:S01]  /*5760*/  MOV R13, 0x2 ;  /* 0x00000002000d7802 */ /* 0x000fe20000000f00 */
[----:B------:R-:W-:Y:S02]  /*5770*/  IMAD.MOV.U32 R0, RZ, RZ, 0x1 ;  /* 0x00000001ff007424 */ /* 0x000fe400078e00ff */
[----:B------:R-:W-:Y:S04]  /*5780*/  ST.E desc[UR36][R6.64], R3 ;  /* 0x0000000306007985 */ /* 0x000fe8000c101924 */
[----:B------:R-:W1:Y:S02]  /*5790*/  LDS.64 R10, [R2+0x80] ;  /* 0x00008000020a7984 */ /* 0x000e640000000a00 */
[----:B-1----:R-:W-:-:S05]  /*57a0*/  IMAD.WIDE R10, R19, 0x4, R10 ;  /* 0x00000004130a7825 */ /* 0x002fca00078e020a */
[----:B------:R0:W-:Y:S04]  /*57b0*/  ST.E desc[UR36][R10.64], R13 ;  /* 0x0000000d0a007985 */ /* 0x0001e8000c101924 */
[----:B------:R0:W-:Y:S02]  /*57c0*/  STS.U8 [R2+0xa5], R0 ;  /* 0x0000a50002007388 */ /* 0x0001e40000000000 */
.L_x_2269:
[----:B------:R-:W-:Y:S05]  /*57d0*/  BSYNC.RECONVERGENT B1 ;  /* 0x0000000000017941 */ /* 0x000fea0003800200 */
.L_x_2268:
        /* <DEDUP_REMOVED lines=18> */
[----:B-----5:R-:W-:Y:S05]  /*5900*/  CALL.REL.NOINC `($__internal_10_$__cuda_sm3x_div_rn_noftz_f32_slowpath) ;  /* 0x00000020006c7944 */ /* 0x020fea0003c00000 */
[----:B------:R-:W-:-:S07]  /*5910*/  MOV R5, R12 ;  /* 0x0000000c00057202 */ /* 0x000fce0000000f00 */
.L_x_2271:
[----:B------:R-:W-:Y:S05]  /*5920*/  BSYNC.RECONVERGENT B1 ;  /* 0x0000000000017941 */ /* 0x000fea0003800200 */
.L_x_2270:
        /* <DEDUP_REMOVED lines=16> */
.L_x_2273:
[----:B------:R-:W0:Y:S02]  /*5a30*/  LDS R2, [R0] ;  /* 0x0000000000027984 */ /* 0x000e240000000800 */
[----:B0-----:R-:W-:-:S05]  /*5a40*/  FADD R3, R5, R2 ;  /* 0x0000000205037221 */ /* 0x001fca0000000000 */
[----:B------:R-:W0:Y:S02]  /*5a50*/  ATOMS.CAST.SPIN P0, [R0], R2, R3 ;  /* 0x000000020000758d */ /* 0x000e240001800003 */
[----:B0-----:R-:W-:Y:S05]  /*5a60*/  @!P0 BRA `(.L_x_2273) ;  /* 0xfffffffc00f08947 */ /* 0x001fea000383ffff */
[----:B------:R-:W-:Y:S05]  /*5a70*/  BRA `(.L_x_2254) ;  /* 0x00000000002c7947 */ /* 0x000fea0003800000 */
.L_x_2272:
[----:B------:R-:W0:Y:S02]  /*5a80*/  QSPC.E.D P0, RZ, [R6] ;  /* 0x0000000006ff73aa */ /* 0x000e240000000700 */
[----:B0-----:R-:W-:Y:S05]  /*5a90*/  @!P0 BRA `(.L_x_2274) ;  /* 0x0000000000188947 */ /* 0x001fea0003800000 */
.L_x_2275:
[----:B------:R-:W2:Y:S02]  /*5aa0*/  LD.E R2, [R6] ;  /* 0x0000000006027980 */ /* 0x000ea40000100900 */
[----:B--2---:R-:W-:-:S06]  /*5ab0*/  FADD R3, R5, R2 ;  /* 0x0000000205037221 */ /* 0x004fcc0000000000 */
[----:B------:R-:W2:Y:S02]  /*5ac0*/  ATOM.E.CAST.SPIN PT, R3, [R6], R2, R3 ;  /* 0x000000020603738b */ /* 0x000ea400019e0103 */
[----:B--2---:R-:W-:-:S13]  /*5ad0*/  ISETP.EQ.U32.AND P0, PT, R3, 0x1, PT ;  /* 0x000000010300780c */ /* 0x004fda0003f02070 */
[----:B------:R-:W-:Y:S05]  /*5ae0*/  @!P0 BRA `(.L_x_2275) ;  /* 0xfffffffc00ec8947 */ /* 0x000fea000383ffff */
[----:B------:R-:W-:Y:S05]  /*5af0*/  BRA `(.L_x_2254) ;  /* 0x00000000000c7947 */ /* 0x000fea0003800000 */
.L_x_2274:
[----:B------:R-:W2:Y:S02]  /*5b00*/  LD.E R0, desc[UR36][R6.64] ;  /* 0x0000002406007980 */ /* 0x000ea4000c101900 */
[----:B--2---:R-:W-:-:S05]  /*5b10*/  FADD R3, R5, R0 ;  /* 0x0000000005037221 */ /* 0x004fca0000000000 */
[----:B------:R1:W-:Y:S02]  /*5b20*/  ST.E desc[UR36][R6.64], R3 ;  /* 0x0000000306007985 */ /* 0x0003e4000c101924 */
.L_x_2254:
[----:B------:R-:W-:Y:S05]  /*5b30*/  BSYNC.RECONVERGENT B0 ;  /* 0x0000000000007941 */ /* 0x000fea0003800200 */
.L_x_2253:
[----:B------:R-:W-:-:S04]  /*5b40*/  IADD3 R8, PT, PT, R8, UR43, RZ ;  /* 0x0000002b08087c10 */ /* 0x000fc8000fffe0ff */
[----:B------:R-:W-:-:S13]  /*5b50*/  ISETP.GE.AND P0, PT, R8, UR40, PT ;  /* 0x0000002808007c0c */ /* 0x000fda000bf06270 */
[----:B------:R-:W-:Y:S05]  /*5b60*/  @!P0 BRA `(.L_x_2276) ;  /* 0xfffffff000608947 */ /* 0x000fea000383ffff */
.L_x_2252:
[----:B------:R-:W-:Y:S05]  /*5b70*/  WARPSYNC.ALL ;  /* 0x0000000000007948 */ /* 0x000fea0003800000 */
[----:B------:R-:W2:Y:S08]  /*5b80*/  S2UR UR5, SR_CgaCtaId ;  /* 0x00000000000579c3 */ /* 0x000eb00000008800 */
[----:B------:R-:W-:Y:S06]  /*5b90*/  BAR.SYNC.DEFER_BLOCKING 0x0 ;  /* 0x0000000000007b1d */ /* 0x000fec0000010000 */
[----:B------:R-:W-:Y:S01]  /*5ba0*/  UMOV UR4, 0x400 ;  /* 0x0000040000047882 */ /* 0x000fe20000000000 */
[----:B------:R-:W-:Y:S01]  /*5bb0*/  BSSY.RECONVERGENT B0, `(.L_x_2277) ;  /* 0x0000090000007945 */ /* 0x000fe20003800200 */
[----:B--2---:R-:W-:-:S06]  /*5bc0*/  ULEA UR4, UR5, UR4, 0x18 ;  /* 0x0000000405047291 */ /* 0x004fcc000f8ec0ff */
[----:B01----:R-:W-:-:S05]  /*5bd0*/  IMAD.U32 R3, RZ, RZ, UR4 ;  /* 0x00000004ff037e24 */ /* 0x003fca000f8e00ff */
[----:B------:R-:W0:Y:S02]  /*5be0*/  LDS.U8 R0, [R3+0xa5] ;  /* 0x0000a50003007984 */ /* 0x000e240000000000 */
[----:B0-----:R-:W-:-:S04]  /*5bf0*/  ISETP.NE.AND P0, PT, R0, RZ, PT ;  /* 0x000000ff0000720c */ /* 0x001fc80003f05270 */
[----:B------:R-:W-:-:S13]  /*5c00*/  ISETP.NE.OR P0, PT, R16, RZ, !P0 ;  /* 0x000000ff1000720c */ /* 0x000fda0004705670 */
[----:B------:R-:W-:Y:S05]  /*5c10*/  @P0 BRA `(.L_x_2278) ;  /* 0x0000000800240947 */ /* 0x000fea0003800000 */
[----:B------:R-:W0:Y:S02]  /*5c20*/  LDCU UR4, c[0x0][0x3a0] ;  /* 0x00007400ff0477ac */ /* 0x000e240008000800 */
[----:B0-----:R-:W-:-:S09]  /*5c30*/  UISETP.GE.AND UP0, UPT, UR4, 0x1, UPT ;  /* 0x000000010400788c */ /* 0x001fd2000bf06270 */
[----:B------:R-:W-:Y:S05]  /*5c40*/  BRA.U !UP0, `(.L_x_2279) ;  /* 0x0000000508f87547 */ /* 0x000fea000b800000 */
[----:B------:R-:W-:Y:S01]  /*5c50*/  UISETP.GE.U32.AND UP0, UPT, UR4, 0x4, UPT ;  /* 0x000000040400788c */ /* 0x000fe2000bf06070 */
[----:B------:R-:W-:-:S08]  /*5c60*/  HFMA2 R9, -RZ, RZ, 0, 0 ;  /* 0x00000000ff097431 */ /* 0x000fd000000001ff */
[----:B------:R-:W-:Y:S05]  /*5c70*/  BRA.U !UP0, `(.L_x_2280) ;  /* 0x0000000508287547 */ /* 0x000fea000b800000 */
[----:B------:R-:W0:Y:S01]  /*5c80*/  LDS.64 R2, [R3+0x80] ;  /* 0x0000800003027984 */ /* 0x000e220000000a00 */
[----:B------:R-:W-:-:S07]  /*5c90*/  IMAD.MOV.U32 R5, RZ, RZ, RZ ;  /* 0x000000ffff057224 */ /* 0x000fce00078e00ff */
.L_x_2289:
[----:B01----:R-:W-:-:S05]  /*5ca0*/  IMAD.WIDE.U32 R8, R5, 0x4, R2 ;  /* 0x0000000405087825 */ /* 0x003fca00078e0002 */
        /* <DEDUP_REMOVED lines=14> */
[----:B------:R-:W1:Y:S02]  /*5d90*/  @!P0 LDS.64 R2, [UR4+0x80] ;  /* 0x00008004ff028984 */ /* 0x000e640008000a00 */
.L_x_2282:
[----:B------:R-:W-:Y:S05]  /*5da0*/  BSYNC.RECONVERGENT B1 ;  /* 0x0000000000017941 */ /* 0x000fea0003800200 */
.L_x_2281:
        /* <DEDUP_REMOVED lines=15> */
[----:B------:R-:W1:Y:S02]  /*5ea0*/  @!P0 LDS.64 R2, [UR4+0x80] ;  /* 0x00008004ff028984 */ /* 0x000e640008000a00 */
.L_x_2284:
[----:B------:R-:W-:Y:S05]  /*5eb0*/  BSYNC.RECONVERGENT B1 ;  /* 0x0000000000017941 */ /* 0x000fea0003800200 */
.L_x_2283:
        /* <DEDUP_REMOVED lines=16> */
.L_x_2286:
[----:B------:R-:W-:Y:S05]  /*5fc0*/  BSYNC.RECONVERGENT B1 ;  /* 0x0000000000017941 */ /* 0x000fea0003800200 */
.L_x_2285:
        /* <DEDUP_REMOVED lines=16> */
.L_x_2288:
[----:B------:R-:W-:Y:S05]  /*60d0*/  BSYNC.RECONVERGENT B1 ;  /* 0x0000000000017941 */ /* 0x000fea0003800200 */
.L_x_2287:
[----:B------:R-:W-:-:S04]  /*60e0*/  IADD3 R5, PT, PT, R5, 0x4, RZ ;  /* 0x0000000405057810 */ /* 0x000fc80007ffe0ff */
[----:B------:R-:W-:-:S13]  /*60f0*/  ISETP.NE.AND P0, PT, R5, UR41, PT ;  /* 0x0000002905007c0c */ /* 0x000fda000bf05270 */
[----:B------:R-:W-:Y:S05]  /*6100*/  @P0 BRA `(.L_x_2289) ;  /* 0xfffffff800e40947 */ /* 0x000fea000383ffff */
[----:B0-----:R-:W-:-:S07]  /*6110*/  IMAD.U32 R9, RZ, RZ, UR41 ;  /* 0x00000029ff097e24 */ /* 0x001fce000f8e00ff */
.L_x_2280:
[----:B------:R-:W-:Y:S01]  /*6120*/  UISETP.NE.AND UP0, UPT, UR44, URZ, UPT ;  /* 0x000000ff2c00728c */ /* 0x000fe2000bf05270 */
[----:B------:R-:W-:Y:S08]  /*6130*/  BSSY.RECONVERGENT B1, `(.L_x_2279) ;  /* 0x000002f000017945 */ /* 0x000ff00003800200 */
[----:B------:R-:W-:Y:S05]  /*6140*/  BRA.U !UP0, `(.L_x_2290) ;  /* 0x0000000108b47547 */ /* 0x000fea000b800000 */
[----:B-1----:R-:W0:Y:S01]  /*6150*/  S2R R3, SR_CgaCtaId ;  /* 0x0000000000037919 */ /* 0x002e220000008800 */
[----:B------:R-:W-:-:S04]  /*6160*/  MOV R0, 0x400 ;  /* 0x0000040000007802 */ /* 0x000fc80000000f00 */
[----:B0-----:R-:W-:-:S05]  /*6170*/  LEA R8, R3, R0, 0x18 ;  /* 0x0000000003087211 */ /* 0x001fca00078ec0ff */
[----:B------:R-:W0:Y:S02]  /*6180*/  LDS.64 R4, [R8+0x80] ;  /* 0x0000800008047984 */ /* 0x000e240000000a00 */
[----:B0-----:R-:W-:-:S05]  /*6190*/  IMAD.WIDE.U32 R4, R9, 0x4, R4 ;  /* 0x0000000409047825 */ /* 0x001fca00078e0004 */
[----:B------:R-:W2:Y:S01]  /*61a0*/  LD.E R0, desc[UR36][R4.64] ;  /* 0x0000002404007980 */ /* 0x000ea2000c101900 */
[----:B------:R-:W-:Y:S01]  /*61b0*/  BSSY.RECONVERGENT B2, `(.L_x_2291) ;  /* 0x000000a000027945 */ /* 0x000fe20003800200 */
[----:B--2---:R-:W-:-:S13]  /*61c0*/  ISETP.GE.AND P0, PT, R0, 0x1, PT ;  /* 0x000000010000780c */ /* 0x004fda0003f06270 */
[----:B------:R-:W-:Y:S05]  /*61d0*/  @!P0 BRA `(.L_x_2292) ;  /* 0x00000000001c8947 */ /* 0x000fea0003800000 */
[----:B------:R-:W0:Y:S04]  /*61e0*/  LDS.64 R2, [R8+0x88] ;  /* 0x0000880008027984 */ /* 0x000e280000000a00 */
[----:B------:R-:W1:Y:S01]  /*61f0*/  LDS R7, [R8+0xa0] ;  /* 0x0000a00008077984 */ /* 0x000e620000000800 */
[----:B0-----:R-:W-:-:S06]  /*6200*/  IMAD.WIDE.U32 R2, R9, 0x4, R2 ;  /* 0x0000000409027825 */ /* 0x001fcc00078e0002 */
[----:B------:R-:W1:Y:S02]  /*6210*/  LD.E R2, desc[UR36][R2.64] ;  /* 0x0000002402027980 */ /* 0x000e64000c101900 */
[----:B-1----:R-:W-:-:S13]  /*6220*/  ISETP.NE.AND P0, PT, R2, R7, PT ;  /* 0x000000070200720c */ /* 0x002fda0003f05270 */
[----:B------:R-:W-:-:S05]  /*6230*/  @!P0 IADD3 R7, PT, PT, R0, -0x1, RZ ;  /* 0xffffffff00078810 */ /* 0x000fca0007ffe0ff */
[----:B------:R0:W-:Y:S02]  /*6240*/  @!P0 ST.E desc[UR36][R4.64], R7 ;  /* 0x0000000704008985 */ /* 0x0001e4000c101924 */
.L_x_2292:
[----:B------:R-:W-:Y:S05]  /*6250*/  BSYNC.RECONVERGENT B2 ;  /* 0x0000000000027941 */ /* 0x000fea0003800200 */
.L_x_2291:
[----:B------:R-:W-:-:S09]  /*6260*/  UISETP.NE.AND UP0, UPT, UR44, 0x1, UPT ;  /* 0x000000012c00788c */ /* 0x000fd2000bf05270 */
[----:B------:R-:W-:Y:S05]  /*6270*/  BRA.U !UP0, `(.L_x_2290) ;  /* 0x0000000108687547 */ /* 0x000fea000b800000 */
[----:B0-----:R-:W0:Y:S02]  /*6280*/  LDS.128 R4, [R8+0x80] ;  /* 0x0000800008047984 */ /* 0x001e240000000c00 */
[----:B0-----:R-:W-:-:S05]  /*6290*/  IMAD.WIDE.U32 R4, R9, 0x4, R4 ;  /* 0x0000000409047825 */ /* 0x001fca00078e0004 */
[----:B------:R-:W2:Y:S01]  /*62a0*/  LD.E R0, desc[UR36][R4.64+0x4] ;  /* 0x0000042404007980 */ /* 0x000ea2000c101900 */
[----:B------:R-:W-:Y:S01]  /*62b0*/  BSSY.RECONVERGENT B2, `(.L_x_2293) ;  /* 0x0000009000027945 */ /* 0x000fe20003800200 */
[----:B--2---:R-:W-:-:S13]  /*62c0*/  ISETP.GE.AND P0, PT, R0, 0x1, PT ;  /* 0x000000010000780c */ /* 0x004fda0003f06270 */
[----:B------:R-:W-:Y:S05]  /*62d0*/  @!P0 BRA `(.L_x_2294) ;  /* 0x0000000000188947 */ /* 0x000fea0003800000 */
[----:B------:R-:W-:Y:S01]  /*62e0*/  IMAD.WIDE.U32 R6, R9, 0x4, R6 ;  /* 0x0000000409067825 */ /* 0x000fe200078e0006 */
[----:B------:R-:W0:Y:S05]  /*62f0*/  LDS R3, [R8+0xa0] ;  /* 0x0000a00008037984 */ /* 0x000e2a0000000800 */
[----:B------:R-:W0:Y:S02]  /*6300*/  LD.E R6, desc[UR36][R6.64+0x4] ;  /* 0x0000042406067980 */ /* 0x000e24000c101900 */
[----:B0-----:R-:W-:-:S13]  /*6310*/  ISETP.NE.AND P0, PT, R6, R3, PT ;  /* 0x000000030600720c */ /* 0x001fda0003f05270 */
[----:B------:R-:W-:-:S05]  /*6320*/  @!P0 VIADD R3, R0, 0xffffffff ;  /* 0xffffffff00038836 */ /* 0x000fca0000000000 */
[----:B------:R0:W-:Y:S02]  /*6330*/  @!P0 ST.E desc[UR36][R4.64+0x4], R3 ;  /* 0x0000040304008985 */ /* 0x0001e4000c101924 */
.L_x_2294:
[----:B------:R-:W-:Y:S05]  /*6340*/  BSYNC.RECONVERGENT B2 ;  /* 0x0000000000027941 */ /* 0x000fea0003800200 */
.L_x_2293:
[----:B------:R-:W-:-:S09]  /*6350*/  UISETP.NE.AND UP0, UPT, UR44, 0x2, UPT ;  /* 0x000000022c00788c */ /* 0x000fd2000bf05270 */
[----:B------:R-:W-:Y:S05]  /*6360*/  BRA.U !UP0, `(.L_x_2290) ;  /* 0x00000001082c7547 */ /* 0x000fea000b800000 */
[----:B0-----:R-:W0:Y:S02]  /*6370*/  LDS.128 R4, [R8+0x80] ;  /* 0x0000800008047984 */ /* 0x001e240000000c00 */
[----:B0-----:R-:W-:-:S05]  /*6380*/  IMAD.WIDE.U32 R4, R9, 0x4, R4 ;  /* 0x0000000409047825 */ /* 0x001fca00078e0004 */
[----:B------:R-:W2:Y:S02]  /*6390*/  LD.E R0, desc[UR36][R4.64+0x8] ;  /* 0x0000082404007980 */ /* 0x000ea4000c101900 */
[----:B--2---:R-:W-:-:S13]  /*63a0*/  ISETP.GE.AND P0, PT, R0, 0x1, PT ;  /* 0x000000010000780c */ /* 0x004fda0003f06270 */
[----:B------:R-:W-:Y:S05]  /*63b0*/  @!P0 BRA `(.L_x_2290) ;  /* 0x0000000000188947 */ /* 0x000fea0003800000 */
[----:B------:R-:W-:Y:S01]  /*63c0*/  IMAD.WIDE.U32 R6, R9, 0x4, R6 ;  /* 0x0000000409067825 */ /* 0x000fe200078e0006 */
[----:B------:R-:W0:Y:S05]  /*63d0*/  LDS R3, [R8+0xa0] ;  /* 0x0000a00008037984 */ /* 0x000e2a0000000800 */
[----:B------:R-:W0:Y:S02]  /*63e0*/  LD.E R6, desc[UR36][R6.64+0x8] ;  /* 0x0000082406067980 */ /* 0x000e24000c101900 */
[----:B0-----:R-:W-:-:S13]  /*63f0*/  ISETP.NE.AND P0, PT, R6, R3, PT ;  /* 0x000000030600720c */ /* 0x001fda0003f05270 */
[----:B------:R-:W-:-:S05]  /*6400*/  @!P0 IADD3 R3, PT, PT, R0, -0x1, RZ ;  /* 0xffffffff00038810 */ /* 0x000fca0007ffe0ff */
[----:B------:R2:W-:Y:S02]  /*6410*/  @!P0 ST.E desc[UR36][R4.64+0x8], R3 ;  /* 0x0000080304008985 */ /* 0x0005e4000c101924 */
.L_x_2290:
[----:B------:R-:W-:Y:S05]  /*6420*/  BSYNC.RECONVERGENT B1 ;  /* 0x0000000000017941 */ /* 0x000fea0003800200 */
.L_x_2279:
[----:B------:R-:W3:Y:S01]  /*6430*/  S2UR UR5, SR_CgaCtaId ;  /* 0x00000000000579c3 */ /* 0x000ee20000008800 */
[----:B------:R-:W-:Y:S02]  /*6440*/  UMOV UR4, 0x400 ;  /* 0x0000040000047882 */ /* 0x000fe40000000000 */
[----:B---3--:R-:W-:-:S06]  /*6450*/  ULEA UR4, UR5, UR4, 0x18 ;  /* 0x0000000405047291 */ /* 0x008fcc000f8ec0ff */
[----:B012---:R-:W-:-:S05]  /*6460*/  IMAD.U32 R3, RZ, RZ, UR4 ;  /* 0x00000004ff037e24 */ /* 0x007fca000f8e00ff */
[----:B------:R-:W0:Y:S04]  /*6470*/  LDS R0, [R3+0xa0] ;  /* 0x0000a00003007984 */ /* 0x000e280000000800 */
[----:B------:R1:W-:Y:S01]  /*6480*/  STS.U8 [R3+0xa5], RZ ;  /* 0x0000a5ff03007388 */ /* 0x0003e20000000000 */
[----:B0-----:R-:W-:-:S05]  /*6490*/  IADD3 R0, PT, PT, R0, 0x1, RZ ;  /* 0x0000000100007810 */ /* 0x001fca0007ffe0ff */
[----:B------:R1:W-:Y:S02]  /*64a0*/  STS [R3+0xa0], R0 ;  /* 0x0000a00003007388 */ /* 0x0003e40000000800 */
.L_x_2278:
[----:B------:R-:W-:Y:S05]  /*64b0*/  BSYNC.RECONVERGENT B0 ;  /* 0x0000000000007941 */ /* 0x000fea0003800200 */
.L_x_2277:
[----:B------:R-:W-:Y:S06]  /*64c0*/  BAR.SYNC.DEFER_BLOCKING 0x0 ;  /* 0x0000000000007b1d */ /* 0x000fec0000010000 */
[----:B------:R-:W1:Y:S02]  /*64d0*/  LDS R2, [R3+0xa0] ;  /* 0x0000a00003027984 */ /* 0x000e640000000800 */
[C---:B-1----:R-:W-:Y:S01]  /*64e0*/  VIADD R0, R2.reuse, 0xffffffff ;  /* 0xffffffff02007836 */ /* 0x042fe20000000000 */
[----:B------:R-:W-:-:S04]  /*64f0*/  ISETP.GT.AND P0, PT, R2, 0x1, PT ;  /* 0x000000010200780c */ /* 0x000fc80003f04270 */
[----:B------:R1:W-:Y:S09]  /*6500*/  STS [R3+0xa0], R0 ;  /* 0x0000a00003007388 */ /* 0x0003f20000000800 */
[----:B------:R-:W-:Y:S05]  /*6510*/  @P0 BRA `(.L_x_2295) ;  /* 0xffffffe400e80947 */ /* 0x000fea000383ffff */
.L_x_2251:
[----:B------:R-:W-:Y:S05]  /*6520*/  @P2 BRA `(.L_x_2296) ;  /* 0x0000000400382947 */ /* 0x000fea0003800000 */
[----:B01----:R-:W0:Y:S01]  /*6530*/  LDS.64 R2, [R3+0x50] ;  /* 0x0000500003027984 */ /* 0x003e220000000a00 */
[----:B------:R-:W-:Y:S01]  /*6540*/  BSSY.RECONVERGENT B0, `(.L_x_2297) ;  /* 0x000000e000007945 */ /* 0x000fe20003800200 */
[----:B------:R-:W-:-:S07]  /*6550*/  MOV R7, R16 ;  /* 0x0000001000077202 */ /* 0x000fce0000000f00 */
.L_x_2298:
[C---:B01----:R-:W-:Y:S01]  /*6560*/  IMAD.WIDE R4, R7.reuse, 0x4, R2 ;  /* 0x0000000407047825 */ /* 0x043fe200078e0202 */
[----:B------:R-:W0:Y:S04]  /*6570*/  LDCU UR4, c[0x0][0x3a0] ;  /* 0x00007400ff0477ac */ /* 0x000e280008000800 */
[----:B------:R-:W2:Y:S01]  /*6580*/  LD.E R0, desc[UR36][R4.64] ;  /* 0x0000002404007980 */ /* 0x000ea2000c101900 */
[----:B------:R-:W-:Y:S01]  /*6590*/  VIADD R7, R7, UR43 ;  /* 0x0000002b07077c36 */ /* 0x000fe20008000000 */
[----:B--2---:R-:W-:-:S13]  /*65a0*/  FSETP.GEU.AND P0, PT, R0, RZ, PT ;  /* 0x000000ff0000720b */ /* 0x004fda0003f0e000 */
[----:B------:R-:W1:Y:S01]  /*65b0*/  @!P0 S2R R9, SR_CgaCtaId ;  /* 0x0000000000098919 */ /* 0x000e620000008800 */
[----:B------:R-:W-:Y:S01]  /*65c0*/  @!P0 MOV R0, 0x400 ;  /* 0x0000040000008802 */ /* 0x000fe20000000f00 */
[----:B------:R2:W-:Y:S03]  /*65d0*/  @!P0 ST.E desc[UR36][R4.64], RZ ;  /* 0x000000ff04008985 */ /* 0x0005e6000c101924 */
[----:B-1----:R-:W-:-:S05]  /*65e0*/  @!P0 LEA R0, R9, R0, 0x18 ;  /* 0x0000000009008211 */ /* 0x002fca00078ec0ff */
[----:B------:R2:W1:Y:S01]  /*65f0*/  @!P0 LDS.64 R2, [R0+0x50] ;  /* 0x0000500000028984 */ /* 0x0004620000000a00 */
[----:B0-----:R-:W-:-:S13]  /*6600*/  ISETP.GE.AND P0, PT, R7, UR4, PT ;  /* 0x0000000407007c0c */ /* 0x001fda000bf06270 */
[----:B--2---:R-:W-:Y:S05]  /*6610*/  @!P0 BRA `(.L_x_2298) ;  /* 0xfffffffc00d08947 */ /* 0x004fea000383ffff */
[----:B------:R-:W-:Y:S05]  /*6620*/  BSYNC.RECONVERGENT B0 ;  /* 0x0000000000007941 */ /* 0x000fea0003800200 */
.L_x_2297:
[----:B------:R-:W0:Y:S01]  /*6630*/  LDC.64 R8, c[0x0][0x380] ;  /* 0x0000e000ff087b82 */ /* 0x000e220000000a00 */
[----:B------:R-:W-:Y:S01]  /*6640*/  BSSY B0, `(.L_x_2299) ;  /* 0x000001c000007945 */ /* 0x000fe20003800000 */
[----:B------:R-:W-:-:S07]  /*6650*/  MOV R11, R16 ;  /* 0x00000010000b7202 */ /* 0x000fce0000000f00 */
.L_x_2302:
[----:B-----5:R-:W-:Y:S01]  /*6660*/  ISETP.NE.AND P0, PT, R11, R18, PT ;  /* 0x000000120b00720c */ /* 0x020fe20003f05270 */
[----:B------:R-:W-:Y:S05]  /*6670*/  YIELD ;  /* 0x0000000000007946 */ /* 0x000fea0003800000 */
[----:B------:R-:W-:Y:S07]  /*6680*/  BSSY.RECONVERGENT B1, `(.L_x_2300) ;  /* 0x0000013000017945 */ /* 0x000fee0003800200 */
[----:B--2---:R-:W-:Y:S05]  /*6690*/  @!P0 BRA `(.L_x_2301) ;  /* 0x0000000000448947 */ /* 0x004fea0003800000 */
[----:B-1----:R-:W1:Y:S01]  /*66a0*/  S2R R3, SR_CgaCtaId ;  /* 0x0000000000037919 */ /* 0x002e620000008800 */
        /* <DEDUP_REMOVED lines=16> */
.L_x_2301:
[----:B------:R-:W-:Y:S05]  /*67b0*/  BSYNC.RECONVERGENT B1 ;  /* 0x0000000000017941 */ /* 0x000fea0003800200 */
.L_x_2300:
[----:B------:R-:W3:Y:S01]  /*67c0*/  LDCU UR4, c[0x0][0x3a0] ;  /* 0x00007400ff0477ac */ /* 0x000ee20008000800 */
[----:B------:R-:W-:-:S05]  /*67d0*/  VIADD R11, R11, UR43 ;  /* 0x0000002b0b0b7c36 */ /* 0x000fca0008000000 */
[----:B---3--:R-:W-:-:S13]  /*67e0*/  ISETP.GE.AND P0, PT, R11, UR4, PT ;  /* 0x000000040b007c0c */ /* 0x008fda000bf06270 */
[----:B------:R-:W-:Y:S05]  /*67f0*/  @!P0 BRA `(.L_x_2302) ;  /* 0xfffffffc00988947 */ /* 0x000fea000383ffff */
[----:B------:R-:W-:Y:S05]  /*6800*/  BSYNC B0 ;  /* 0x0000000000007941 */ /* 0x000fea0003800000 */
.L_x_2299:
[----:B------:R-:W3:Y:S01]  /*6810*/  S2UR UR5, SR_CgaCtaId ;  /* 0x00000000000579c3 */ /* 0x000ee20000008800 */
[----:B------:R-:W-:Y:S01]  /*6820*/  UMOV UR4, 0x400 ;  /* 0x0000040000047882 */ /* 0x000fe20000000000 */
[----:B0-----:R-:W-:Y:S01]  /*6830*/  MOV R9, R16 ;  /* 0x0000001000097202 */ /* 0x001fe20000000f00 */
[----:B---3--:R-:W-:-:S06]  /*6840*/  ULEA UR4, UR5, UR4, 0x18 ;  /* 0x0000000405047291 */ /* 0x008fcc000f8ec0ff */
[----:B------:R-:W-:-:S07]  /*6850*/  IMAD.U32 R0, RZ, RZ, UR4 ;  /* 0x00000004ff007e24 */ /* 0x000fce000f8e00ff */
.L_x_2305:
[----:B01----:R-:W0:Y:S04]  /*6860*/  LDS.64 R2, [R0+0x48] ;  /* 0x0000480000027984 */ /* 0x003e280000000a00 */
[----:B------:R-:W1:Y:S01]  /*6870*/  LDS.64 R4, [R0+0x90] ;  /* 0x0000900000047984 */ /* 0x000e620000000a00 */
[----:B0-----:R-:W-:-:S06]  /*6880*/  IMAD.WIDE R2, R9, 0x8, R2 ;  /* 0x0000000809027825 */ /* 0x001fcc00078e0202 */
[----:B------:R-:W3:Y:S01]  /*6890*/  LD.E.64 R2, desc[UR36][R2.64] ;  /* 0x0000002402027980 */ /* 0x000ee2000c101b00 */
[----:B-1----:R-:W-:-:S05]  /*68a0*/  IMAD.WIDE R4, R9, 0x8, R4 ;  /* 0x0000000809047825 */ /* 0x002fca00078e0204 */
[----:B---3--:R-:W-:Y:S04]  /*68b0*/  ST.E.64 desc[UR36][R4.64], R2 ;  /* 0x0000000204007985 */ /* 0x008fe8000c101b24 */
[----:B--2---:R-:W0:Y:S02]  /*68c0*/  LDS.64 R6, [R0+0x40] ;  /* 0x0000400000067984 */ /* 0x004e240000000a00 */
[----:B0-----:R-:W-:-:S06]  /*68d0*/  IMAD.WIDE R6, R9, 0x4, R6 ;  /* 0x0000000409067825 */ /* 0x001fcc00078e0206 */
[----:B------:R-:W2:Y:S01]  /*68e0*/  LD.E R6, desc[UR36][R6.64] ;  /* 0x0000002406067980 */ /* 0x000ea2000c101900 */
[----:B------:R-:W-:Y:S01]  /*68f0*/  BSSY.RECONVERGENT B0, `(.L_x_2303) ;  /* 0x000000d000007945 */ /* 0x000fe20003800200 */
[----:B--2---:R-:W-:-:S13]  /*6900*/  ISETP.NE.AND P0, PT, R6, RZ, PT ;  /* 0x000000ff0600720c */ /* 0x004fda0003f05270 */
[----:B------:R-:W-:Y:S05]  /*6910*/  @!P0 BRA `(.L_x_2304) ;  /* 0x0000000000288947 */ /* 0x000fea0003800000 */
[----:B------:R-:W0:Y:S01]  /*6920*/  S2UR UR5, SR_CgaCtaId ;  /* 0x00000000000579c3 */ /* 0x000e220000008800 */
[----:B------:R-:W-:Y:S02]  /*6930*/  UMOV UR4, 0x400 ;  /* 0x0000040000047882 */ /* 0x000fe40000000000 */
[----:B0-----:R-:W-:-:S06]  /*6940*/  ULEA UR4, UR5, UR4, 0x18 ;  /* 0x0000000405047291 */ /* 0x001fcc000f8ec0ff */
[----:B------:R-:W-:-:S05]  /*6950*/  MOV R0, UR4 ;  /* 0x0000000400007c02 */ /* 0x000fca0008000f00 */
[----:B------:R-:W0:Y:S04]  /*6960*/  LDS.64 R2, [R0+0x50] ;  /* 0x0000500000027984 */ /* 0x000e280000000a00 */
[----:B------:R-:W1:Y:S01]  /*6970*/  LDS.64 R4, [R0+0x98] ;  /* 0x0000980000047984 */ /* 0x000e620000000a00 */
[----:B0-----:R-:W-:-:S06]  /*6980*/  IMAD.WIDE R2, R9, 0x4, R2 ;  /* 0x0000000409027825 */ /* 0x001fcc00078e0202 */
[----:B------:R-:W2:Y:S01]  /*6990*/  LD.E R3, desc[UR36][R2.64] ;  /* 0x0000002402037980 */ /* 0x000ea2000c101900 */
[----:B-1----:R-:W-:-:S05]  /*69a0*/  IMAD.WIDE R4, R9, 0x4, R4 ;  /* 0x0000000409047825 */ /* 0x002fca00078e0204 */
[----:B--2---:R0:W-:Y:S02]  /*69b0*/  ST.E desc[UR36][R4.64], R3 ;  /* 0x0000000304007985 */ /* 0x0041e4000c101924 */
.L_x_2304:
[----:B------:R-:W-:Y:S05]  /*69c0*/  BSYNC.RECONVERGENT B0 ;  /* 0x0000000000007941 */ /* 0x000fea0003800200 */
.L_x_2303:
[----:B------:R-:W1:Y:S01]  /*69d0*/  LDCU UR4, c[0x0][0x3a0] ;  /* 0x00007400ff0477ac */ /* 0x000e620008000800 */
[----:B------:R-:W-:-:S05]  /*69e0*/  VIADD R9, R9, UR43 ;  /* 0x0000002b09097c36 */ /* 0x000fca0008000000 */
[----:B-1----:R-:W-:-:S13]  /*69f0*/  ISETP.GE.AND P0, PT, R9, UR4, PT ;  /* 0x0000000409007c0c */ /* 0x002fda000bf06270 */
[----:B------:R-:W-:Y:S05]  /*6a00*/  @!P0 BRA `(.L_x_2305) ;  /* 0xfffffffc00948947 */ /* 0x000fea000383ffff */
.L_x_2296:
[----:B------:R-:W-:Y:S01]  /*6a10*/  ISETP.NE.AND P0, PT, R16, RZ, PT ;  /* 0x000000ff1000720c */ /* 0x000fe20003f05270 */
[----:B------:R-:W-:Y:S05]  /*6a20*/  WARPSYNC.ALL ;  /* 0x0000000000007948 */ /* 0x000fea0003800000 */
[----:B------:R-:W-:Y:S06]  /*6a30*/  BAR.SYNC.DEFER_BLOCKING 0x0 ;  /* 0x0000000000007b1d */ /* 0x000fec0000010000 */
[----:B------:R-:W-:Y:S04]  /*6a40*/  BSSY.RECONVERGENT B6, `(.L_x_2306) ;  /* 0x0000042000067945 */ /* 0x000fe80003800200 */
[----:B------:R-:W-:Y:S05]  /*6a50*/  @P0 BRA `(.L_x_2307) ;  /* 0x0000000400000947 */ /* 0x000fea0003800000 */
[----:B------:R-:W2:Y:S01]  /*6a60*/  S2UR UR5, SR_CgaCtaId ;  /* 0x00000000000579c3 */ /* 0x000ea20000008800 */
[----:B------:R-:W-:Y:S01]  /*6a70*/  UMOV UR4, 0x400 ;  /* 0x0000040000047882 */ /* 0x000fe20000000000 */
[----:B------:R-:W-:-:S06]  /*6a80*/  MOV R2, 0x8 ;  /* 0x0000000800027802 */ /* 0x000fcc0000000f00 */
[----:B0-----:R0:W3:Y:S01]  /*6a90*/  LDC.64 R6, c[0x4][R2] ;  /* 0x0100000002067b82 */ /* 0x0010e20000000a00 */
[----:B--2---:R-:W-:-:S09]  /*6aa0*/  ULEA UR4, UR5, UR4, 0x18 ;  /* 0x0000000405047291 */ /* 0x004fd2000f8ec0ff */
[----:B0-----:R-:W2:Y:S03]  /*6ab0*/  LDS.64 R4, [UR4+0x40] ;  /* 0x00004004ff047984 */ /* 0x001ea60008000a00 */
[----:B------:R-:W-:-:S07]  /*6ac0*/  LEPC R20, `(.L_x_2308) ;  /* 0x000000001014794e */ /* 0x000fce0000000000 */
[----:B-123-5:R-:W-:Y:S05]  /*6ad0*/  CALL.ABS.NOINC R6 ;  /* 0x0000000006007343 */ /* 0x02efea0003c00000 */
.L_x_2308:
[----:B------:R-:W0:Y:S01]  /*6ae0*/  S2UR UR5, SR_CgaCtaId ;  /* 0x00000000000579c3 */ /* 0x000e220000008800 */
[----:B------:R-:W-:-:S07]  /*6af0*/  UMOV UR4, 0x400 ;  /* 0x0000040000047882 */ /* 0x000fce0000000000 */
[----:B------:R1:W2:Y:S01]  /*6b00*/  LDC.64 R6, c[0x4][R2] ;  /* 0x0100000002067b82 */ /* 0x0002a20000000a00 */
[----:B0-----:R-:W-:-:S09]  /*6b10*/  ULEA UR4, UR5, UR4, 0x18 ;  /* 0x0000000405047291 */ /* 0x001fd2000f8ec0ff */
[----:B-1----:R-:W0:Y:S03]  /*6b20*/  LDS.64 R4, [UR4+0x48] ;  /* 0x00004804ff047984 */ /* 0x002e260008000a00 */
[----:B------:R-:W-:-:S07]  /*6b30*/  LEPC R20, `(.L_x_2309) ;  /* 0x000000001014794e */ /* 0x000fce0000000000 */
[----:B0-2---:R-:W-:Y:S05]  /*6b40*/  CALL.ABS.NOINC R6 ;  /* 0x0000000006007343 */ /* 0x005fea0003c00000 */
.L_x_2309:
[----:B------:R-:W0:Y:S01]  /*6b50*/  S2UR UR5, SR_CgaCtaId ;  /* 0x00000000000579c3 */ /* 0x000e220000008800 */
[----:B------:R-:W-:-:S07]  /*6b60*/  UMOV UR4, 0x400 ;  /* 0x0000040000047882 */ /* 0x000fce0000000000 */
[----:B------:R1:W2:Y:S01]  /*6b70*/  LDC.64 R6, c[0x4][R2] ;  /* 0x0100000002067b82 */ /* 0x0002a20000000a00 */
[----:B0-----:R-:W-:-:S09]  /*6b80*/  ULEA UR4, UR5, UR4, 0x18 ;  /* 0x0000000405047291 */ /* 0x001fd2000f8ec0ff */
[----:B-1----:R-:W0:Y:S03]  /*6b90*/  LDS.64 R4, [UR4+0x50] ;  /* 0x00005004ff047984 */ /* 0x002e260008000a00 */
[----:B------:R-:W-:-:S07]  /*6ba0*/  LEPC R20, `(.L_x_2310) ;  /* 0x000000001014794e */ /* 0x000fce0000000000 */
[----:B0-2---:R-:W-:Y:S05]  /*6bb0*/  CALL.ABS.NOINC R6 ;  /* 0x0000000006007343 */ /* 0x005fea0003c00000 */
.L_x_2310:
[----:B------:R-:W0:Y:S01]  /*6bc0*/  S2UR UR5, SR_CgaCtaId ;  /* 0x00000000000579c3 */ /* 0x000e220000008800 */
[----:B------:R-:W-:-:S07]  /*6bd0*/  UMOV UR4, 0x400 ;  /* 0x0000040000047882 */ /* 0x000fce0000000000 */
[----:B------:R1:W2:Y:S01]  /*6be0*/  LDC.64 R6, c[0x4][R2] ;  /* 0x0100000002067b82 */ /* 0x0002a20000000a00 */
[----:B0-----:R-:W-:-:S09]  /*6bf0*/  ULEA UR4, UR5, UR4, 0x18 ;  /* 0x0000000405047291 */ /* 0x001fd2000f8ec0ff */
[----:B-1----:R-:W0:Y:S03]  /*6c00*/  LDS.64 R4, [UR4+0x58] ;  /* 0x00005804ff047984 */ /* 0x002e260008000a00 */
[----:B------:R-:W-:-:S07]  /*6c10*/  LEPC R20, `(.L_x_2311) ;  /* 0x000000001014794e */ /* 0x000fce0000000000 */
[----:B0-2---:R-:W-:Y:S05]  /*6c20*/  CALL.ABS.NOINC R6 ;  /* 0x0000000006007343 */ /* 0x005fea0003c00000 */
.L_x_2311:
[----:B------:R-:W0:Y:S01]  /*6c30*/  S2UR UR5, SR_CgaCtaId ;  /* 0x00000000000579c3 */ /* 0x000e220000008800 */
[----:B------:R-:W-:-:S07]  /*6c40*/  UMOV UR4, 0x400 ;  /* 0x0000040000047882 */ /* 0x000fce0000000000 */
[----:B------:R1:W2:Y:S01]  /*6c50*/  LDC.64 R6, c[0x4][R2] ;  /* 0x0100000002067b82 */ /* 0x0002a20000000a00 */
[----:B0-----:R-:W-:-:S09]  /*6c60*/  ULEA UR4, UR5, UR4, 0x18 ;  /* 0x0000000405047291 */ /* 0x001fd2000f8ec0ff */
[----:B-1----:R-:W0:Y:S03]  /*6c70*/  LDS.64 R4, [UR4+0x60] ;  /* 0x00006004ff047984 */ /* 0x002e260008000a00 */
[----:B------:R-:W-:-:S07]  /*6c80*/  LEPC R20, `(.L_x_2312) ;  /* 0x000000001014794e */ /* 0x000fce0000000000 */
[----:B0-2---:R-:W-:Y:S05]  /*6c90*/  CALL.ABS.NOINC R6 ;  /* 0x0000000006007343 */ /* 0x005fea0003c00000 */
.L_x_2312:
[----:B------:R-:W0:Y:S01]  /*6ca0*/  S2UR UR5, SR_CgaCtaId ;  /* 0x00000000000579c3 */ /* 0x000e220000008800 */
[----:B------:R-:W-:-:S07]  /*6cb0*/  UMOV UR4, 0x400 ;  /* 0x0000040000047882 */ /* 0x000fce0000000000 */
[----:B------:R1:W2:Y:S01]  /*6cc0*/  LDC.64 R6, c[0x4][R2] ;  /* 0x0100000002067b82 */ /* 0x0002a20000000a00 */
[----:B0-----:R-:W-:-:S09]  /*6cd0*/  ULEA UR4, UR5, UR4, 0x18 ;  /* 0x0000000405047291 */ /* 0x001fd2000f8ec0ff */
[----:B-1----:R-:W0:Y:S03]  /*6ce0*/  LDS.64 R4, [UR4+0x68] ;  /* 0x00006804ff047984 */ /* 0x002e260008000a00 */
[----:B------:R-:W-:-:S07]  /*6cf0*/  LEPC R20, `(.L_x_2313) ;  /* 0x000000001014794e */ /* 0x000fce0000000000 */
[----:B0-2---:R-:W-:Y:S05]  /*6d00*/  CALL.ABS.NOINC R6 ;  /* 0x0000000006007343 */ /* 0x005fea0003c00000 */
.L_x_2313:
[----:B------:R-:W0:Y:S01]  /*6d10*/  S2UR UR5, SR_CgaCtaId ;  /* 0x00000000000579c3 */ /* 0x000e220000008800 */
[----:B------:R-:W-:-:S07]  /*6d20*/  UMOV UR4, 0x400 ;  /* 0x0000040000047882 */ /* 0x000fce0000000000 */
[----:B------:R1:W2:Y:S01]  /*6d30*/  LDC.64 R6, c[0x4][R2] ;  /* 0x0100000002067b82 */ /* 0x0002a20000000a00 */
[----:B0-----:R-:W-:-:S09]  /*6d40*/  ULEA UR4, UR5, UR4, 0x18 ;  /* 0x0000000405047291 */ /* 0x001fd2000f8ec0ff */
[----:B-1----:R-:W0:Y:S03]  /*6d50*/  LDS.64 R4, [UR4+0x70] ;  /* 0x00007004ff047984 */ /* 0x002e260008000a00 */
[----:B------:R-:W-:-:S07]  /*6d60*/  LEPC R20, `(.L_x_2314) ;  /* 0x000000001014794e */ /* 0x000fce0000000000 */
[----:B0-2---:R-:W-:Y:S05]  /*6d70*/  CALL.ABS.NOINC R6 ;  /* 0x0000000006007343 */ /* 0x005fea0003c00000 */
.L_x_2314:
[----:B------:R-:W0:Y:S01]  /*6d80*/  S2UR UR5, SR_CgaCtaId ;  /* 0x00000000000579c3 */ /* 0x000e220000008800 */
[----:B------:R-:W-:-:S07]  /*6d90*/  UMOV UR4, 0x400 ;  /* 0x0000040000047882 */ /* 0x000fce0000000000 */
[----:B------:R1:W2:Y:S01]  /*6da0*/  LDC.64 R6, c[0x4][R2] ;  /* 0x0100000002067b82 */ /* 0x0002a20000000a00 */
[----:B0-----:R-:W-:-:S09]  /*6db0*/  ULEA UR4, UR5, UR4, 0x18 ;  /* 0x0000000405047291 */ /* 0x001fd2000f8ec0ff */
[----:B-1----:R-:W0:Y:S03]  /*6dc0*/  LDS.64 R4, [UR4+0x78] ;  /* 0x00007804ff047984 */ /* 0x002e260008000a00 */
[----:B------:R-:W-:-:S07]  /*6dd0*/  LEPC R20, `(.L_x_2315) ;  /* 0x000000001014794e */ /* 0x000fce0000000000 */
[----:B0-2---:R-:W-:Y:S05]  /*6de0*/  CALL.ABS.NOINC R6 ;  /* 0x0000000006007343 */ /* 0x005fea0003c00000 */
.L_x_2315:
[----:B------:R-:W0:Y:S01]  /*6df0*/  S2UR UR5, SR_CgaCtaId ;  /* 0x00000000000579c3 */ /* 0x000e220000008800 */
[----:B------:R-:W-:-:S07]  /*6e00*/  UMOV UR4, 0x400 ;  /* 0x0000040000047882 */ /* 0x000fce0000000000 */
[----:B------:R-:W1:Y:S01]  /*6e10*/  LDC.64 R2, c[0x4][R2] ;  /* 0x0100000002027b82 */ /* 0x000e620000000a00 */
[----:B0-----:R-:W-:-:S09]  /*6e20*/  ULEA UR4, UR5, UR4, 0x18 ;  /* 0x0000000405047291 */ /* 0x001fd2000f8ec0ff */
[----:B------:R-:W0:Y:S03]  /*6e30*/  LDS.64 R4, [UR4+0x80] ;  /* 0x00008004ff047984 */ /* 0x000e260008000a00 */
[----:B------:R-:W-:-:S07]  /*6e40*/  LEPC R20, `(.L_x_2307) ;  /* 0x000000001014794e */ /* 0x000fce0000000000 */
[----:B01----:R-:W-:Y:S05]  /*6e50*/  CALL.ABS.NOINC R2 ;  /* 0x0000000002007343 */ /* 0x003fea0003c00000 */
.L_x_2307:
[----:B------:R-:W-:Y:S05]  /*6e60*/  BSYNC.RECONVERGENT B6 ;  /* 0x0000000000067941 */ /* 0x000fea0003800200 */
.L_x_2306:
[----:B------:R-:W-:Y:S05]  /*6e70*/  BRA `(.L_x_2114) ;  /* 0x0000000800fc7947 */ /* 0x000fea0003800000 */
.L_x_2191:
[----:B0-----:R-:W-:Y:S05]  /*6e80*/  BPT.TRAP 0x1 ;  /* 0x000000040000795c */ /* 0x001fea0000300000 */
.L_x_2112:
[----:B------:R-:W0:Y:S01]  /*6e90*/  LDC.64 R8, c[0x0][0x3c8] ;  /* 0x0000f200ff087b82 */ /* 0x000e220000000a00 */
[----:B------:R-:W1:Y:S01]  /*6ea0*/  LDCU.128 UR4, c[0x0][0x3b0] ;  /* 0x00007600ff0477ac */ /* 0x000e620008000c00 */
[----:B------:R-:W-:Y:S01]  /*6eb0*/  ISETP.GE.AND P2, PT, R16, R25, PT ;  /* 0x000000191000720c */ /* 0x000fe20003f46270 */
[----:B------:R-:W-:Y:S01]  /*6ec0*/  BSSY B0, `(.L_x_2316) ;  /* 0x000002e000007945 */ /* 0x000fe20003800000 */
[----:B------:R-:W2:Y:S01]  /*6ed0*/  LDCU UR8, c[0x0][0x3a0] ;  /* 0x00007400ff0877ac */ /* 0x000ea20008000800 */
[----:B-1----:R-:W-:-:S04]  /*6ee0*/  IMAD.WIDE.U32 R2, R17, R2, UR6 ;  /* 0x0000000611027e25 */ /* 0x002fc8000f8e0002 */
[----:B0-----:R-:W-:Y:S01]  /*6ef0*/  IMAD R0, R19, R8, RZ ;  /* 0x0000000813007224 */ /* 0x001fe200078e02ff */
[----:B------:R-:W-:Y:S02]  /*6f00*/  IADD3 R25, PT, PT, R24, R3, RZ ;  /* 0x0000000318197210 */ /* 0x000fe40007ffe0ff */
[----:B------:R-:W-:Y:S01]  /*6f10*/  MOV R24, R2 ;  /* 0x0000000200187202 */ /* 0x000fe20000000f00 */
[C---:B------:R-:W-:Y:S02]  /*6f20*/  IMAD R5, R17.reuse, R9, R0 ;  /* 0x0000000911057224 */ /* 0x040fe400078e0200 */
[----:B------:R-:W-:-:S04]  /*6f30*/  IMAD.WIDE.U32 R8, R17, R8, UR4 ;  /* 0x0000000411087e25 */ /* 0x000fc8000f8e0008 */
[----:B------:R-:W-:Y:S01]  /*6f40*/  IMAD.IADD R9, R9, 0x1, R5 ;  /* 0x0000000109097824 */ /* 0x000fe200078e0205 */
[----:B--2---:R-:W-:Y:S06]  /*6f50*/  @P2 BRA `(.L_x_2317) ;  /* 0x0000000000902947 */ /* 0x004fec0003800000 */
[----:B------:R-:W0:Y:S01]  /*6f60*/  LDC.64 R6, c[0x0][0x380] ;  /* 0x0000e000ff067b82 */ /* 0x000e220000000a00 */
[----:B------:R-:W-:Y:S01]  /*6f70*/  BSSY B1, `(.L_x_2318) ;  /* 0x000000f000017945 */ /* 0x000fe20003800000 */
[----:B------:R-:W-:-:S07]  /*6f80*/  IMAD.MOV.U32 R11, RZ, RZ, R16 ;  /* 0x000000ffff0b7224 */ /* 0x000fce00078e0010 */
.L_x_2321:
[----:B-----5:R-:W-:Y:S01]  /*6f90*/  ISETP.NE.AND P0, PT, R11, R18, PT ;  /* 0x000000120b00720c */ /* 0x020fe20003f05270 */
[----:B------:R-:W-:Y:S05]  /*6fa0*/  YIELD ;  /* 0x0000000000007946 */ /* 0x000fea0003800000 */
[----:B------:R-:W-:Y:S07]  /*6fb0*/  BSSY.RECONVERGENT B2, `(.L_x_2319) ;  /* 0x0000007000027945 */ /* 0x000fee0003800200 */
[----:B-1----:R-:W-:Y:S05]  /*6fc0*/  @!P0 BRA `(.L_x_2320) ;  /* 0x0000000000148947 */ /* 0x002fea0003800000 */
[----:B------:R-:W-:-:S06]  /*6fd0*/  IMAD.WIDE R4, R11, 0x4, R24 ;  /* 0x000000040b047825 */ /* 0x000fcc00078e0218 */
[----:B------:R-:W2:Y:S01]  /*6fe0*/  LDG.E R4, desc[UR36][R4.64] ;  /* 0x0000002404047981 */ /* 0x000ea2000c1e1900 */
[----:B0-----:R-:W-:-:S04]  /*6ff0*/  IMAD.WIDE R2, R11, 0x4, R6 ;  /* 0x000000040b027825 */ /* 0x001fc800078e0206 */
[----:B--2---:R-:W-:-:S05]  /*7000*/  FADD R13, -R4, -RZ ;  /* 0x800000ff040d7221 */ /* 0x004fca0000000100 */
[----:B------:R1:W-:Y:S02]  /*7010*/  REDG.E.ADD.F32.FTZ.RN.STRONG.GPU desc[UR36][R2.64], R13 ;  /* 0x0000000d020079a6 */ /* 0x0003e4000c12f324 */
.L_x_2320:
[----:B------:R-:W-:Y:S05]  /*7020*/  BSYNC.RECONVERGENT B2 ;  /* 0x0000000000027941 */ /* 0x000fea0003800200 */
.L_x_2319:
[----:B------:R-:W-:-:S04]  /*7030*/  IADD3 R11, PT, PT, R11, UR43, RZ ;  /* 0x0000002b0b0b7c10 */ /* 0x000fc8000fffe0ff */
[----:B------:R-:W-:-:S13]  /*7040*/  ISETP.GE.AND P0, PT, R11, UR8, PT ;  /* 0x000000080b007c0c */ /* 0x000fda000bf06270 */
[----:B------:R-:W-:Y:S05]  /*7050*/  @!P0 BRA `(.L_x_2321) ;  /* 0xfffffffc00cc8947 */ /* 0x000fea000383ffff */
[----:B------:R-:W-:Y:S05]  /*7060*/  BSYNC B1 ;  /* 0x0000000000017941 */ /* 0x000fea0003800000 */
.L_x_2318:
[----:B------:R-:W2:Y:S01]  /*7070*/  LDC R0, c[0x0][0x3a0] ;  /* 0x0000e800ff007b82 */ /* 0x000ea20000000800 */
[----:B------:R-:W-:Y:S02]  /*7080*/  IMAD.MOV.U32 R19, RZ, RZ, R16 ;  /* 0x000000ffff137224 */ /* 0x000fe400078e0010 */
[----:B-1----:R-:W-:-:S04]  /*7090*/  IMAD.WIDE R12, R18, 0x8, R8 ;  /* 0x00000008120c7825 */ /* 0x002fc800078e0208 */
[----:B------:R-:W-:-:S07]  /*70a0*/  IMAD.WIDE R14, R18, 0x4, R26 ;  /* 0x00000004120e7825 */ /* 0x000fce00078e021a */
.L_x_2322:
[C---:B------:R-:W-:Y:S01]  /*70b0*/  ISETP.NE.AND P0, PT, R19.reuse, R18, PT ;  /* 0x000000121300720c */ /* 0x040fe20003f05270 */
[----:B0-----:R-:W-:-:S12]  /*70c0*/  IMAD.WIDE R6, R19, 0x4, R24 ;  /* 0x0000000413067825 */ /* 0x001fd800078e0218 */
[----:B------:R-:W-:Y:S01]  /*70d0*/  @!P0 MOV R10, 0x1 ;  /* 0x00000001000a8802 */ /* 0x000fe20000000f00 */
[----:B------:R-:W-:Y:S01]  /*70e0*/  @!P0 IMAD.MOV.U32 R11, RZ, RZ, 0x0 ;  /* 0x00000000ff0b8424 */ /* 0x000fe200078e00ff */
[----:B------:R-:W-:Y:S01]  /*70f0*/  @P0 MOV R21, 0x7fffffff ;  /* 0x7fffffff00150802 */ /* 0x000fe20000000f00 */
[----:B------:R-:W-:-:S03]  /*7100*/  @P0 IMAD.WIDE R2, R19, 0x8, R8 ;  /* 0x0000000813020825 */ /* 0x000fc600078e0208 */
[----:B------:R1:W-:Y:S01]  /*7110*/  @!P0 STG.E.64 desc[UR36][R12.64], R10 ;  /* 0x0000000a0c008986 */ /* 0x0003e2000c101b24 */
[----:B------:R-:W-:-:S03]  /*7120*/  @P0 IMAD.WIDE R4, R19, 0x4, R26 ;  /* 0x0000000413040825 */ /* 0x000fc600078e021a */
[----:B------:R1:W-:Y:S01]  /*7130*/  @!P0 STG.E desc[UR36][R14.64], RZ ;  /* 0x000000ff0e008986 */ /* 0x0003e2000c101924 */
[----:B------:R-:W-:-:S03]  /*7140*/  VIADD R19, R19, UR43 ;  /* 0x0000002b13137c36 */ /* 0x000fc60008000000 */
[----:B------:R1:W-:Y:S04]  /*7150*/  @P0 STG.E.64 desc[UR36][R2.64], RZ ;  /* 0x000000ff02000986 */ /* 0x0003e8000c101b24 */
[----:B------:R1:W-:Y:S01]  /*7160*/  @P0 STG.E desc[UR36][R4.64], R21 ;  /* 0x0000001504000986 */ /* 0x0003e2000c101924 */
[----:B--2---:R-:W-:-:S03]  /*7170*/  ISETP.GE.AND P0, PT, R19, R0, PT ;  /* 0x000000001300720c */ /* 0x004fc60003f06270 */
[----:B------:R1:W-:Y:S10]  /*7180*/  STG.E desc[UR36][R6.64], RZ ;  /* 0x000000ff06007986 */ /* 0x0003f4000c101924 */
[----:B-1----:R-:W-:Y:S05]  /*7190*/  @!P0 BRA `(.L_x_2322) ;  /* 0xfffffffc00c48947 */ /* 0x002fea000383ffff */
.L_x_2317:
[----:B------:R-:W-:Y:S05]  /*71a0*/  BSYNC B0 ;  /* 0x0000000000007941 */ /* 0x000fea0003800000 */
.L_x_2316:
[----:B------:R-:W0:Y:S01]  /*71b0*/  S2R R3, SR_CgaCtaId ;  /* 0x0000000000037919 */ /* 0x000e220000008800 */
[----:B------:R-:W-:Y:S01]  /*71c0*/  ISETP.NE.AND P0, PT, R16, RZ, PT ;  /* 0x000000ff1000720c */ /* 0x000fe20003f05270 */
[----:B------:R-:W-:Y:S05]  /*71d0*/  WARPSYNC.ALL ;  /* 0x0000000000007948 */ /* 0x000fea0003800000 */
[----:B------:R-:W-:-:S04]  /*71e0*/  MOV R0, 0x400 ;  /* 0x0000040000007802 */ /* 0x000fc80000000f00 */
[----:B0-----:R-:W-:-:S05]  /*71f0*/  LEA R0, R3, R0, 0x18 ;  /* 0x0000000003007211 */ /* 0x001fca00078ec0ff */
[----:B------:R-:W-:Y:S01]  /*7200*/  @!P0 STS.U8 [R0+0xa6], RZ ;  /* 0x0000a6ff00008388 */ /* 0x000fe20000000000 */
[----:B------:R-:W-:Y:S06]  /*7210*/  BAR.SYNC.DEFER_BLOCKING 0x0 ;  /* 0x0000000000007b1d */ /* 0x000fec0000010000 */
[----:B------:R-:W-:Y:S01]  /*7220*/  UMOV UR4, URZ ;  /* 0x000000ff00047c82 */ /* 0x000fe20008000000 */
[----:B------:R-:W0:Y:S02]  /*7230*/  LDS.U8 R0, [R0+0xa6] ;  /* 0x0000a60000007984 */ /* 0x000e240000000000 */
[----:B0-----:R-:W-:-:S13]  /*7240*/  ISETP.NE.AND P0, PT, R0, RZ, PT ;  /* 0x000000ff0000720c */ /* 0x001fda0003f05270 */
[----:B------:R-:W-:Y:S05]  /*7250*/  @P0 BRA `(.L_x_2323) ;  /* 0x0000000000d40947 */ /* 0x000fea0003800000 */
[----:B------:R-:W-:-:S05]  /*7260*/  UMOV UR4, URZ ;  /* 0x000000ff00047c82 */ /* 0x000fca0008000000 */
.L_x_2328:
[----:B------:R-:W0:Y:S08]  /*7270*/  S2UR UR6, SR_CgaCtaId ;  /* 0x00000000000679c3 */ /* 0x000e300000008800 */
[----:B------:R-:W-:Y:S01]  /*7280*/  BAR.SYNC.DEFER_BLOCKING 0x0 ;  /* 0x0000000000007b1d */ /* 0x000fe20000010000 */
[----:B------:R-:W-:Y:S01]  /*7290*/  ISETP.GE.AND P0, PT, R16, UR40, PT ;  /* 0x0000002810007c0c */ /* 0x000fe2000bf06270 */
[----:B------:R-:W-:-:S04]  /*72a0*/  HFMA2 R0, -RZ, RZ, 0, 5.9604644775390625e-08 ;  /* 0x00000001ff007431 */ /* 0x000fc800000001ff */
[----:B------:R-:W-:Y:S02]  /*72b0*/  UMOV UR5, 0x400 ;  /* 0x0000040000057882 */ /* 0x000fe40000000000 */
[----:B0-----:R-:W-:-:S09]  /*72c0*/  ULEA UR5, UR6, UR5, 0x18 ;  /* 0x0000000506057291 */ /* 0x001fd2000f8ec0ff */
[----:B------:R0:W-:Y:S01]  /*72d0*/  STS.U8 [UR5+0xa6], R0 ;  /* 0x0000a600ff007988 */ /* 0x0001e20008000005 */
[----:B------:R-:W-:Y:S06]  /*72e0*/  BAR.SYNC.DEFER_BLOCKING 0x0 ;  /* 0x0000000000007b1d */ /* 0x000fec0000010000 */
[----:B-12---:R-:W-:Y:S05]  /*72f0*/  @P0 BRA `(.L_x_2324) ;  /* 0x0000000000880947 */ /* 0x006fea0003800000 */
[----:B------:R-:W1:Y:S01]  /*7300*/  LDC.64 R2, c[0x0][0x398] ;  /* 0x0000e600ff027b82 */ /* 0x000e620000000a00 */
[----:B------:R-:W-:Y:S01]  /*7310*/  IMAD.U32 R15, RZ, RZ, UR4 ;  /* 0x00000004ff0f7e24 */ /* 0x000fe2000f8e00ff */
[----:B------:R-:W-:-:S03]  /*7320*/  MOV R13, R16 ;  /* 0x00000010000d7202 */ /* 0x000fc60000000f00 */
[----:B------:R-:W-:-:S03]  /*7330*/  VIADD R15, R15, 0x1 ;  /* 0x000000010f0f7836 */ /* 0x000fc60000000000 */
[----:B------:R-:W2:Y:S04]  /*7340*/  LDC.64 R4, c[0x0][0x390] ;  /* 0x0000e400ff047b82 */ /* 0x000ea80000000a00 */
.L_x_2327:
[----:B--2---:R-:W-:-:S05]  /*7350*/  IMAD.WIDE R6, R13, 0x4, R4 ;  /* 0x000000040d067825 */ /* 0x004fca00078e0204 */
[----:B------:R-:W2:Y:S02]  /*7360*/  LDG.E.CONSTANT R19, desc[UR36][R6.64] ;  /* 0x0000002406137981 */ /* 0x000ea4000c1e9900 */
[----:B--2---:R-:W-:-:S06]  /*7370*/  IMAD.WIDE R10, R19, 0x4, R26 ;  /* 0x00000004130a7825 */ /* 0x004fcc00078e021a */
[----:B------:R-:W2:Y:S01]  /*7380*/  LDG.E R10, desc[UR36][R10.64] ;  /* 0x000000240a0a7981 */ /* 0x000ea2000c1e1900 */
[----:B------:R-:W-:Y:S05]  /*7390*/  YIELD ;  /* 0x0000000000007946 */ /* 0x000fea0003800000 */
[----:B------:R-:W-:Y:S01]  /*73a0*/  BSSY.RECONVERGENT B0, `(.L_x_2325) ;  /* 0x0000014000007945 */ /* 0x000fe20003800200 */
[----:B--2---:R-:W-:-:S13]  /*73b0*/  ISETP.NE.AND P0, PT, R10, UR4, PT ;  /* 0x000000040a007c0c */ /* 0x004fda000bf05270 */
[----:B------:R-:W-:Y:S05]  /*73c0*/  @P0 BRA `(.L_x_2326) ;  /* 0x0000000000440947 */ /* 0x000fea0003800000 */
[----:B-1----:R-:W-:-:S06]  /*73d0*/  IMAD.WIDE R6, R13, 0x4, R2 ;  /* 0x000000040d067825 */ /* 0x002fcc00078e0202 */
[----:B------:R-:W2:Y:S02]  /*73e0*/  LDG.E.CONSTANT R7, desc[UR36][R6.64] ;  /* 0x0000002406077981 */ /* 0x000ea4000c1e9900 */
[----:B--2---:R-:W-:-:S05]  /*73f0*/  IMAD.WIDE R10, R7, 0x4, R26 ;  /* 0x00000004070a7825 */ /* 0x004fca00078e021a */
[----:B0-----:R-:W2:Y:S02]  /*7400*/  LDG.E R0, desc[UR36][R10.64] ;  /* 0x000000240a007981 */ /* 0x001ea4000c1e1900 */
[----:B--2---:R-:W-:-:S13]  /*7410*/  ISETP.NE.AND P0, PT, R0, 0x7fffffff, PT ;  /* 0x7fffffff0000780c */ /* 0x004fda0003f05270 */
[----:B------:R-:W0:Y:S01]  /*7420*/  @!P0 S2R R21, SR_CgaCtaId ;  /* 0x0000000000158919 */ /* 0x000e220000008800 */
[----:B------:R-:W-:Y:S02]  /*7430*/  @!P0 MOV R12, 0x400 ;  /* 0x00000400000c8802 */ /* 0x000fe40000000f00 */
[----:B------:R-:W-:Y:S01]  /*7440*/  @!P0 MOV R0, R15 ;  /* 0x0000000f00008202 */ /* 0x000fe20000000f00 */
[----:B------:R2:W-:Y:S01]  /*7450*/  @!P0 STG.E desc[UR36][R10.64], R15 ;  /* 0x0000000f0a008986 */ /* 0x0005e2000c101924 */
[----:B0-----:R-:W-:-:S05]  /*7460*/  @!P0 LEA R12, R21, R12, 0x18 ;  /* 0x0000000c150c8211 */ /* 0x001fca00078ec0ff */
[----:B------:R2:W-:Y:S01]  /*7470*/  @!P0 STS.U8 [R12+0xa6], RZ ;  /* 0x0000a6ff0c008388 */ /* 0x0005e20000000000 */
[----:B------:R-:W-:-:S13]  /*7480*/  ISETP.NE.AND P0, PT, R0, R15, PT ;  /* 0x0000000f0000720c */ /* 0x000fda0003f05270 */
[----:B--2---:R-:W-:Y:S05]  /*7490*/  @P0 BRA `(.L_x_2326) ;  /* 0x0000000000100947 */ /* 0x004fea0003800000 */
[----:B------:R-:W-:-:S06]  /*74a0*/  IMAD.WIDE R10, R19, 0x8, R8 ;  /* 0x00000008130a7825 */ /* 0x000fcc00078e0208 */
[----:B------:R-:W2:Y:S01]  /*74b0*/  LDG.E.64 R10, desc[UR36][R10.64] ;  /* 0x000000240a0a7981 */ /* 0x000ea2000c1e1b00 */
[----:B------:R-:W-:-:S05]  /*74c0*/  IMAD.WIDE R6, R7, 0x8, R8 ;  /* 0x0000000807067825 */ /* 0x000fca00078e0208 */
[----:B--2---:R2:W-:Y:S02]  /*74d0*/  REDG.E.ADD.64.STRONG.GPU desc[UR36][R6.64], R10 ;  /* 0x0000000a0600798e */ /* 0x0045e4000c12e524 */
.L_x_2326:
[----:B------:R-:W-:Y:S05]  /*74e0*/  BSYNC.RECONVERGENT B0 ;  /* 0x0000000000007941 */ /* 0x000fea0003800200 */
.L_x_2325:
[----:B------:R-:W-:-:S05]  /*74f0*/  VIADD R13, R13, UR43 ;  /* 0x0000002b0d0d7c36 */ /* 0x000fca0008000000 */
[----:B------:R-:W-:-:S13]  /*7500*/  ISETP.GE.AND P0, PT, R13, UR40, PT ;  /* 0x000000280d007c0c */ /* 0x000fda000bf06270 */
[----:B------:R-:W-:Y:S05]  /*7510*/  @!P0 BRA `(.L_x_2327) ;  /* 0xfffffffc008c8947 */ /* 0x000fea000383ffff */
.L_x_2324:
[----:B------:R-:W-:Y:S05]  /*7520*/  WARPSYNC.ALL ;  /* 0x0000000000007948 */ /* 0x000fea0003800000 */
[----:B------:R-:W3:Y:S08]  /*7530*/  S2UR UR6, SR_CgaCtaId ;  /* 0x00000000000679c3 */ /* 0x000ef00000008800 */
[----:B------:R-:W-:Y:S01]  /*7540*/  BAR.SYNC.DEFER_BLOCKING 0x0 ;  /* 0x0000000000007b1d */ /* 0x000fe20000010000 */
[----:B------:R-:W-:-:S05]  /*7550*/  UIADD3 UR4, UPT, UPT, UR4, 0x1, URZ ;  /* 0x0000000104047890 */ /* 0x000fca000fffe0ff */
[----:B------:R-:W-:Y:S02]  /*7560*/  UMOV UR5, 0x400 ;  /* 0x0000040000057882 */ /* 0x000fe40000000000 */
[----:B---3--:R-:W-:-:S09]  /*7570*/  ULEA UR5, UR6, UR5, 0x18 ;  /* 0x0000000506057291 */ /* 0x008fd2000f8ec0ff */
[----:B0-----:R-:W0:Y:S02]  /*7580*/  LDS.U8 R0, [UR5+0xa6] ;  /* 0x0000a605ff007984 */ /* 0x001e240008000000 */
[----:B0-----:R-:W-:-:S13]  /*7590*/  ISETP.NE.AND P0, PT, R0, RZ, PT ;  /* 0x000000ff0000720c */ /* 0x001fda0003f05270 */
[----:B------:R-:W-:Y:S05]  /*75a0*/  @!P0 BRA `(.L_x_2328) ;  /* 0xfffffffc00308947 */ /* 0x000fea000383ffff */
.L_x_2323:
[----:B------:R-:W-:Y:S01]  /*75b0*/  BAR.SYNC.DEFER_BLOCKING 0x0 ;  /* 0x0000000000007b1d */ /* 0x000fe20000010000 */
[----:B------:R-:W-:-:S09]  /*75c0*/  UISETP.GE.AND UP0, UPT, UR4, 0x2, UPT ;  /* 0x000000020400788c */ /* 0x000fd2000bf06270 */
[----:B------:R-:W-:Y:S05]  /*75d0*/  BRA.U !UP0, `(.L_x_2329) ;  /* 0x0000000108dc7547 */ /* 0x000fea000b800000 */
.L_x_2336:
[----:B------:R-:W-:Y:S01]  /*75e0*/  ISETP.GE.AND P0, PT, R16, UR40, PT ;  /* 0x0000002810007c0c */ /* 0x000fe2000bf06270 */
[----:B------:R-:W-:-:S12]  /*75f0*/  UIADD3 UR5, UPT, UPT, UR4, -0x1, URZ ;  /* 0xffffffff04057890 */ /* 0x000fd8000fffe0ff */
[----:B01----:R-:W-:Y:S05]  /*7600*/  @P0 BRA `(.L_x_2330) ;  /* 0x0000000000bc0947 */ /* 0x003fea0003800000 */
[----:B--2---:R-:W0:Y:S01]  /*7610*/  LDC.64 R6, c[0x0][0x398] ;  /* 0x0000e600ff067b82 */ /* 0x004e220000000a00 */
[----:B------:R-:W-:-:S07]  /*7620*/  MOV R19, R16 ;  /* 0x0000001000137202 */ /* 0x000fce0000000f00 */
[----:B------:R-:W2:Y:S02]  /*7630*/  LDC.64 R4, c[0x0][0x390] ;  /* 0x0000e400ff047b82 */ /* 0x000ea40000000a00 */
.L_x_2335:
[----:B-12---:R-:W-:-:S05]  /*7640*/  IMAD.WIDE R2, R19, 0x4, R4 ;  /* 0x0000000413027825 */ /* 0x006fca00078e0204 */
[----:B------:R-:W2:Y:S02]  /*7650*/  LDG.E.CONSTANT R21, desc[UR36][R2.64] ;  /* 0x0000002402157981 */ /* 0x000ea4000c1e9900 */
[----:B--2---:R-:W-:-:S06]  /*7660*/  IMAD.WIDE R10, R21, 0x4, R26 ;  /* 0x00000004150a7825 */ /* 0x004fcc00078e021a */
[----:B------:R-:W2:Y:S01]  /*7670*/  LDG.E R10, desc[UR36][R10.64] ;  /* 0x000000240a0a7981 */ /* 0x000ea2000c1e1900 */
[----:B------:R-:W-:Y:S05]  /*7680*/  YIELD ;  /* 0x0000000000007946 */ /* 0x000fea0003800000 */
[----:B------:R-:W-:Y:S01]  /*7690*/  BSSY.RECONVERGENT B0, `(.L_x_2331) ;  /* 0x0000023000007945 */ /* 0x000fe20003800200 */
[----:B--2---:R-:W-:-:S13]  /*76a0*/  ISETP.NE.AND P0, PT, R10, UR5, PT ;  /* 0x000000050a007c0c */ /* 0x004fda000bf05270 */
[----:B------:R-:W-:Y:S05]  /*76b0*/  @P0 BRA `(.L_x_2332) ;  /* 0x0000000000800947 */ /* 0x000fea0003800000 */
[----:B0-----:R-:W-:-:S05]  /*76c0*/  IMAD.WIDE R2, R19, 0x4, R6 ;  /* 0x0000000413027825 */ /* 0x001fca00078e0206 */
[----:B------:R-:W2:Y:S02]  /*76d0*/  LDG.E.CONSTANT R23, desc[UR36][R2.64] ;  /* 0x0000002402177981 */ /* 0x000ea4000c1e9900 */
[----:B--2---:R-:W-:-:S06]  /*76e0*/  IMAD.WIDE R10, R23, 0x4, R26 ;  /* 0x00000004170a7825 */ /* 0x004fcc00078e021a */
[----:B------:R-:W2:Y:S02]  /*76f0*/  LDG.E R10, desc[UR36][R10.64] ;  /* 0x000000240a0a7981 */ /* 0x000ea4000c1e1900 */
[----:B--2---:R-:W-:-:S05]  /*7700*/  VIADD R0, R10, 0x2 ;  /* 0x000000020a007836 */ /* 0x004fca0000000000 */
[----:B------:R-:W-:-:S13]  /*7710*/  ISETP.NE.AND P0, PT, R0, UR4, PT ;  /* 0x0000000400007c0c */ /* 0x000fda000bf05270 */
[----:B------:R-:W-:Y:S05]  /*7720*/  @P0 BRA `(.L_x_2332) ;  /* 0x0000000000640947 */ /* 0x000fea0003800000 */
        /* <DEDUP_REMOVED lines=17> */
[----:B-----5:R-:W-:Y:S05]  /*7840*/  CALL.REL.NOINC `($__internal_10_$__cuda_sm3x_div_rn_noftz_f32_slowpath) ;  /* 0x00000000009c7944 */ /* 0x020fea0003c00000 */
.L_x_2334:
[----:B------:R-:W-:Y:S05]  /*7850*/  BSYNC.RECONVERGENT B1 ;  /* 0x0000000000017941 */ /* 0x000fea0003800200 */
.L_x_2333:
[----:B------:R-:W-:-:S06]  /*7860*/  IMAD.WIDE R2, R21, 0x4, R24 ;  /* 0x0000000415027825 */ /* 0x000fcc00078e0218 */
[----:B------:R-:W2:Y:S01]  /*7870*/  LDG.E R2, desc[UR36][R2.64] ;  /* 0x0000002402027981 */ /* 0x000ea2000c1e1900 */
[----:B------:R-:W-:-:S04]  /*7880*/  IMAD.WIDE R10, R23, 0x4, R24 ;  /* 0x00000004170a7825 */ /* 0x000fc800078e0218 */
[----:B--2---:R-:W-:-:S04]  /*7890*/  FADD R13, R2, 1 ;  /* 0x3f800000020d7421 */ /* 0x004fc80000000000 */
[----:B------:R-:W-:-:S05]  /*78a0*/  FMUL R13, R13, R12 ;  /* 0x0000000c0d0d7220 */ /* 0x000fca0000400000 */
[----:B------:R1:W-:Y:S02]  /*78b0*/  REDG.E.ADD.F32.FTZ.RN.STRONG.GPU desc[UR36][R10.64], R13 ;  /* 0x0000000d0a0079a6 */ /* 0x0003e4000c12f324 */
.L_x_2332:
[----:B------:R-:W-:Y:S05]  /*78c0*/  BSYNC.RECONVERGENT B0 ;  /* 0x0000000000007941 */ /* 0x000fea0003800200 */
.L_x_2331:
[----:B------:R-:W-:-:S05]  /*78d0*/  VIADD R19, R19, UR43 ;  /* 0x0000002b13137c36 */ /* 0x000fca0008000000 */
[----:B------:R-:W-:-:S13]  /*78e0*/  ISETP.GE.AND P0, PT, R19, UR40, PT ;  /* 0x0000002813007c0c */ /* 0x000fda000bf06270 */
[----:B------:R-:W-:Y:S05]  /*78f0*/  @!P0 BRA `(.L_x_2335) ;  /* 0xfffffffc00508947 */ /* 0x000fea000383ffff */
.L_x_2330:
[----:B------:R-:W-:Y:S05]  /*7900*/  WARPSYNC.ALL ;  /* 0x0000000000007948 */ /* 0x000fea0003800000 */
[----:B------:R-:W-:Y:S01]  /*7910*/  BAR.SYNC.DEFER_BLOCKING 0x0 ;  /* 0x0000000000007b1d */ /* 0x000fe20000010000 */
[----:B------:R-:W-:-:S05]  /*7920*/  UISETP.GT.AND UP0, UPT, UR4, 0x2, UPT ;  /* 0x000000020400788c */ /* 0x000fca000bf04270 */
[----:B------:R-:W-:-:S04]  /*7930*/  UMOV UR4, UR5 ;  /* 0x0000000500047c82 */ /* 0x000fc80008000000 */
[----:B------:R-:W-:Y:S05]  /*7940*/  BRA.U UP0, `(.L_x_2336) ;  /* 0xfffffffd00247547 */ /* 0x000fea000b83ffff */
.L_x_2329:
[----:B------:R-:W3:Y:S01]  /*7950*/  LDCU UR4, c[0x0][0x3a0] ;  /* 0x00007400ff0477ac */ /* 0x000ee20008000800 */
[----:B------:R-:W-:Y:S04]  /*7960*/  BSSY.RECONVERGENT B0, `(.L_x_2337) ;  /* 0x000000f000007945 */ /* 0x000fe80003800200 */
[----:B------:R-:W-:Y:S05]  /*7970*/  @P2 BRA `(.L_x_2338) ;  /* 0x0000000000342947 */ /* 0x000fea0003800000 */
[----:B0-2---:R-:W0:Y:S01]  /*7980*/  LDC.64 R6, c[0x0][0x380] ;  /* 0x0000e000ff067b82 */ /* 0x005e220000000a00 */
[----:B------:R-:W-:-:S07]  /*7990*/  MOV R9, R16 ;  /* 0x0000001000097202 */ /* 0x000fce0000000f00 */
.L_x_2341:
[----:B-----5:R-:W-:Y:S01]  /*79a0*/  ISETP.NE.AND P0, PT, R9, R18, PT ;  /* 0x000000120900720c */ /* 0x020fe20003f05270 */
[----:B------:R-:W-:-:S12]  /*79b0*/  BSSY.RECONVERGENT B1, `(.L_x_2339) ;  /* 0x0000006000017945 */ /* 0x000fd80003800200 */
[----:B--2---:R-:W-:Y:S05]  /*79c0*/  @!P0 BRA `(.L_x_2340) ;  /* 0x0000000000108947 */ /* 0x004fea0003800000 */
[----:B------:R-:W-:-:S06]  /*79d0*/  IMAD.WIDE R4, R9, 0x4, R24 ;  /* 0x0000000409047825 */ /* 0x000fcc00078e0218 */
[----:B------:R-:W2:Y:S01]  /*79e0*/  LDG.E R5, desc[UR36][R4.64] ;  /* 0x0000002404057981 */ /* 0x000ea2000c1e1900 */
[----:B01----:R-:W-:-:S05]  /*79f0*/  IMAD.WIDE R2, R9, 0x4, R6 ;  /* 0x0000000409027825 */ /* 0x003fca00078e0206 */
[----:B--2---:R2:W-:Y:S02]  /*7a00*/  REDG.E.ADD.F32.FTZ.RN.STRONG.GPU desc[UR36][R2.64], R5 ;  /* 0x00000005020079a6 */ /* 0x0045e4000c12f324 */
.L_x_2340:
[----:B---3--:R-:W-:Y:S05]  /*7a10*/  BSYNC.RECONVERGENT B1 ;  /* 0x0000000000017941 */ /* 0x008fea0003800200 */
.L_x_2339:
[----:B------:R-:W-:-:S05]  /*7a20*/  VIADD R9, R9, UR43 ;  /* 0x0000002b09097c36 */ /* 0x000fca0008000000 */
[----:B------:R-:W-:-:S13]  /*7a30*/  ISETP.GE.AND P0, PT, R9, UR4, PT ;  /* 0x0000000409007c0c */ /* 0x000fda000bf06270 */
[----:B------:R-:W-:Y:S05]  /*7a40*/  @!P0 BRA `(.L_x_2341) ;  /* 0xfffffffc00d48947 */ /* 0x000fea000383ffff */
.L_x_2338:
[----:B---3--:R-:W-:Y:S05]  /*7a50*/  BSYNC.RECONVERGENT B0 ;  /* 0x0000000000007941 */ /* 0x008fea0003800200 */
.L_x_2337:
[----:B------:R-:W-:Y:S06]  /*7a60*/  BAR.SYNC.DEFER_BLOCKING 0x0 ;  /* 0x0000000000007b1d */ /* 0x000fec0000010000 */
.L_x_2114:
[----:B------:R-:W3:Y:S01]  /*7a70*/  LDCU UR4, c[0x0][0x3dc] ;  /* 0x00007b80ff0477ac */ /* 0x000ee20008000800 */
[----:B------:R-:W-:-:S04]  /*7a80*/  IADD3 R17, PT, PT, R17, UR42, RZ ;  /* 0x0000002a11117c10 */ /* 0x000fc8000fffe0ff */
[----:B---3--:R-:W-:-:S13]  /*7a90*/  ISETP.GE.AND P0, PT, R17, UR4, PT ;  /* 0x0000000411007c0c */ /* 0x008fda000bf06270 */
[----:B------:R-:W-:Y:S05]  /*7aa0*/  @!P0 BRA `(.L_x_2342) ;  /* 0xffffff8400948947 */ /* 0x000fea000383ffff */
[----:B------:R-:W-:Y:S05]  /*7ab0*/  EXIT ;  /* 0x000000000000794d */ /* 0x000fea0003800000 */
        .weak           $__internal_10_$__cuda_sm3x_div_rn_noftz_f32_slowpath
        .type           $__internal_10_$__cuda_sm3x_div_rn_noftz_f32_slowpath,@function
        .size           $__internal_10_$__cuda_sm3x_div_rn_noftz_f32_slowpath,(.L_x_2613 - $__internal_10_$__cuda_sm3x_div_rn_noftz_f32_slowpath)
$__internal_10_$__cuda_sm3x_div_rn_noftz_f32_slowpath:
        /* <DEDUP_REMOVED lines=34> */
.L_x_2344:
[----:B------:R-:W-:Y:S01]  /*7ce0*/  LEA R12, R2, 0xc0800000, 0x17 ;  /* 0xc0800000020c7811 */ /* 0x000fe200078eb8ff */
[----:B------:R-:W-:Y:S01]  /*7cf0*/  BSSY.RECONVERGENT B4, `(.L_x_2349) ;  /* 0x0000036000047945 */ /* 0x000fe20003800200 */
[----:B------:R-:W-:-:S03]  /*7d00*/  IADD3 R13, PT, PT, R13, -0x7f, RZ ;  /* 0xffffff810d0d7810 */ /* 0x000fc60007ffe0ff */
[----:B------:R-:W-:Y:S02]  /*7d10*/  IMAD.IADD R20, R3, 0x1, -R12 ;  /* 0x0000000103147824 */ /* 0x000fe400078e0a0c */
[C---:B------:R-:W-:Y:S02]  /*7d20*/  IMAD R0, R13.reuse, -0x800000, R0 ;  /* 0xff8000000d007824 */ /* 0x040fe400078e0200 */
[----:B------:R0:W1:Y:S01]  /*7d30*/  MUFU.RCP R12, R20 ;  /* 0x00000014000c7308 */ /* 0x0000620000001000 */
[----:B------:R-:W-:Y:S01]  /*7d40*/  FADD.FTZ R3, -R20, -RZ ;  /* 0x800000ff14037221 */ /* 0x000fe20000010100 */
[----:B0-----:R-:W-:-:S05]  /*7d50*/  IADD3 R20, PT, PT, R13, 0x7f, -R2 ;  /* 0x0000007f0d147810 */ /* 0x001fca0007ffe802 */
[----:B------:R-:W-:Y:S02]  /*7d60*/  IMAD.IADD R20, R20, 0x1, R11 ;  /* 0x0000000114147824 */ /* 0x000fe400078e020b */
        /* <DEDUP_REMOVED lines=20> */
[-CC-:B------:R-:W-:Y:S01]  /*7eb0*/  FFMA.RZ R11, R12, R0.reuse, R15.reuse ;  /* 0x000000000c0b7223 */ /* 0x180fe2000000c00f */
[C---:B------:R-:W-:Y:S02]  /*7ec0*/  ISETP.NE.AND P3, PT, R2.reuse, RZ, PT ;  /* 0x000000ff0200720c */ /* 0x040fe40003f65270 */
[----:B------:R-:W-:Y:S02]  /*7ed0*/  ISETP.NE.AND P1, PT, R2, RZ, PT ;  /* 0x000000ff0200720c */ /* 0x000fe40003f25270 */
[----:B------:R-:W-:Y:S01]  /*7ee0*/  LOP3.LUT R13, R11, 0x7fffff, RZ, 0xc0, !PT ;  /* 0x007fffff0b0d7812 */ /* 0x000fe200078ec0ff */
[CCC-:B------:R-:W-:Y:S01]  /*7ef0*/  FFMA.RP R11, R12.reuse, R0.reuse, R15.reuse ;  /* 0x000000000c0b7223 */ /* 0x1c0fe2000000800f */
[----:B------:R-:W-:Y:S01]  /*7f00*/  FFMA.RM R0, R12, R0, R15 ;  /* 0x000000000c007223 */ /* 0x000fe2000000400f */
[----:B------:R-:W-:Y:S01]  /*7f10*/  IADD3 R12, PT, PT, R2, 0x20, RZ ;  /* 0x00000020020c7810 */ /* 0x000fe20007ffe0ff */
[----:B------:R-:W-:Y:S01]  /*7f20*/  IMAD.MOV R2, RZ, RZ, -R2 ;  /* 0x000000ffff027224 */ /* 0x000fe200078e0a02 */
[----:B------:R-:W-:-:S02]  /*7f30*/  LOP3.LUT R13, R13, 0x800000, RZ, 0xfc, !PT ;  /* 0x008000000d0d7812 */ /* 0x000fc400078efcff */
[----:B------:R-:W-:Y:S02]  /*7f40*/  FSETP.NEU.FTZ.AND P0, PT, R11, R0, PT ;  /* 0x000000000b00720b */ /* 0x000fe40003f1d000 */
[----:B------:R-:W-:Y:S02]  /*7f50*/  SHF.L.U32 R12, R13, R12, RZ ;  /* 0x0000000c0d0c7219 */ /* 0x000fe400000006ff */
[----:B------:R-:W-:Y:S02]  /*7f60*/  SEL R0, R2, RZ, P3 ;  /* 0x000000ff02007207 */ /* 0x000fe40001800000 */
[----:B------:R-:W-:Y:S02]  /*7f70*/  ISETP.NE.AND P1, PT, R12, RZ, P1 ;  /* 0x000000ff0c00720c */ /* 0x000fe40000f25270 */
[----:B------:R-:W-:Y:S02]  /*7f80*/  SHF.R.U32.HI R0, RZ, R0, R13 ;  /* 0x00000000ff007219 */ /* 0x000fe4000001160d */
[----:B------:R-:W-:-:S02]  /*7f90*/  PLOP3.LUT P0, PT, P0, P1, PT, 0xf8, 0x8f ;  /* 0x00000000008f781c */ /* 0x000fc40000703f70 */
[----:B------:R-:W-:Y:S02]  /*7fa0*/  SHF.R.U32.HI R11, RZ, 0x1, R0 ;  /* 0x00000001ff0b7819 */ /* 0x000fe40000011600 */
[----:B------:R-:W-:-:S04]  /*7fb0*/  SEL R2, RZ, 0x1, !P0 ;  /* 0x00000001ff027807 */ /* 0x000fc80004000000 */
[----:B------:R-:W-:-:S04]  /*7fc0*/  LOP3.LUT R13, R2, 0x1, R11, 0xf8, !PT ;  /* 0x00000001020d7812 */ /* 0x000fc800078ef80b */
[----:B------:R-:W-:-:S04]  /*7fd0*/  LOP3.LUT R0, R13, R0, RZ, 0xc0, !PT ;  /* 0x000000000d007212 */ /* 0x000fc800078ec0ff */
[----:B------:R-:W-:-:S04]  /*7fe0*/  IADD3 R0, PT, PT, R11, R0, RZ ;  /* 0x000000000b007210 */ /* 0x000fc80007ffe0ff */
[----:B------:R-:W-:Y:S01]  /*7ff0*/  LOP3.LUT R3, R0, R3, RZ, 0xfc, !PT ;  /* 0x0000000300037212 */ /* 0x000fe200078efcff */
[----:B------:R-:W-:Y:S06]  /*8000*/  BRA `(.L_x_2352) ;  /* 0x0000000000107947 */ /* 0x000fec0003800000 */
.L_x_2351:
[----:B------:R-:W-:-:S04]  /*8010*/  LOP3.LUT R3, R3, 0x80000000, RZ, 0xc0, !PT ;  /* 0x8000000003037812 */ /* 0x000fc800078ec0ff */
[----:B------:R-:W-:Y:S01]  /*8020*/  LOP3.LUT R3, R3, 0x7f800000, RZ, 0xfc, !PT ;  /* 0x7f80000003037812 */ /* 0x000fe200078efcff */
[----:B------:R-:W-:Y:S06]  /*8030*/  BRA `(.L_x_2352) ;  /* 0x0000000000047947 */ /* 0x000fec0003800000 */
.L_x_2350:
[----:B------:R-:W-:-:S07]  /*8040*/  IMAD R3, R20, 0x800000, R3 ;  /* 0x0080000014037824 */ /* 0x000fce00078e0203 */
.L_x_2352:
[----:B------:R-:W-:Y:S05]  /*8050*/  BSYNC.RECONVERGENT B4 ;  /* 0x0000000000047941 */ /* 0x000fea0003800200 */
.L_x_2349:
[----:B------:R-:W-:Y:S05]  /*8060*/  BRA `(.L_x_2353) ;  /* 0x0000000000207947 */ /* 0x000fea0003800000 */
.L_x_2348:
[----:B------:R-:W-:-:S04]  /*8070*/  LOP3.LUT R3, R3, 0x80000000, R0, 0x48, !PT ;  /* 0x8000000003037812 */ /* 0x000fc800078e4800 */
[----:B------:R-:W-:Y:S01]  /*8080*/  LOP3.LUT R3, R3, 0x7f800000, RZ, 0xfc, !PT ;  /* 0x7f80000003037812 */ /* 0x000fe200078efcff */
[----:B------:R-:W-:Y:S06]  /*8090*/  BRA `(.L_x_2353) ;  /* 0x0000000000147947 */ /* 0x000fec0003800000 */
.L_x_2347:
[----:B------:R-:W-:Y:S01]  /*80a0*/  LOP3.LUT R3, R3, 0x80000000, R0, 0x48, !PT ;  /* 0x8000000003037812 */ /* 0x000fe200078e4800 */
[----:B------:R-:W-:Y:S06]  /*80b0*/  BRA `(.L_x_2353) ;  /* 0x00000000000c7947 */ /* 0x000fec0003800000 */
.L_x_2346:
[----:B------:R-:W0:Y:S01]  /*80c0*/  MUFU.RSQ R3, -QNAN ;  /* 0xffc0000000037908 */ /* 0x000e220000001400 */
[----:B------:R-:W-:Y:S05]  /*80d0*/  BRA `(.L_x_2353) ;  /* 0x0000000000047947 */ /* 0x000fea0003800000 */
.L_x_2345:
[----:B------:R-:W-:-:S07]  /*80e0*/  FADD.FTZ R3, R0, R3 ;  /* 0x0000000300037221 */ /* 0x000fce0000010000 */
.L_x_2353:
[----:B------:R-:W-:Y:S05]  /*80f0*/  BSYNC.RECONVERGENT B3 ;  /* 0x0000000000037941 */ /* 0x000fea0003800200 */
.L_x_2343:
[----:B0-----:R-:W-:Y:S01]  /*8100*/  MOV R12, R3 ;  /* 0x00000003000c7202 */ /* 0x001fe20000000f00 */
[----:B------:R-:W-:Y:S02]  /*8110*/  HFMA2 R3, -RZ, RZ, 0, 0 ;  /* 0x00000000ff037431 */ /* 0x000fe400000001ff */
[----:B------:R-:W-:-:S04]  /*8120*/  IMAD.MOV.U32 R2, RZ, RZ, R10 ;  /* 0x000000ffff027224 */ /* 0x000fc800078e000a */
[----:B------:R-:W-:Y:S05]  /*8130*/  RET.REL.NODEC R2 `(_Z18bc_gpu_update_edgeILb1EEvPfPKiS2_S2_iiPiPyS0_mmS2_iiii) ;  /* 0xffffff7c02b07950 */ /* 0x000fea0003c3ffff */
.L_x_2354:
        /* <DEDUP_REMOVED lines=12> */
.L_x_2613:


//--------------------- .text._Z18bc_gpu_update_edgeILb0EEvPfPKiS2_S2_iiPiPyS0_mmS2_iiii --------------------------
	.section	.text._Z18bc_gpu_update_edgeILb0EEvPfPKiS2_S2_iiPiPyS0_mmS2_iiii,"ax",@progbits
	.align	128
        .global         _Z18bc_gpu_update_edgeILb0EEvPfPKiS2_S2_iiPiPyS0_mmS2_iiii
        .type           _Z18bc_gpu_update_edgeILb0EEvPfPKiS2_S2_iiPiPyS0_mmS2_iiii,@function
        .size           _Z18bc_gpu_update_edgeILb0EEvPfPKiS2_S2_iiPiPyS0_mmS2_iiii,(.L_x_2614 - _Z18bc_gpu_update_edgeILb0EEvPfPKiS2_S2_iiPiPyS0_mmS2_iiii)
        .other          _Z18bc_gpu_update_edgeILb0EEvPfPKiS2_S2_iiPiPyS0_mmS2_iiii,@"STO_CUDA_ENTRY STV_DEFAULT"
_Z18bc_gpu_update_edgeILb0EEvPfPKiS2_S2_iiPiPyS0_mmS2_iiii:
.text._Z18bc_gpu_update_edgeILb0EEvPfPKiS2_S2_iiPiPyS0_mmS2_iiii:
[----:B------:R-:W0:Y:S08]  /*0000*/  LDC R1, c[0x0][0x37c] ;  /* 0x0000df00ff017b82 */ /* 0x000e300000000800 */
[----:B------:R-:W1:Y:S08]  /*0010*/  S2UR UR4, SR_CTAID.X ;  /* 0x00000000000479c3 */ /* 0x000e700000002500 */
[----:B------:R-:W1:Y:S02]  /*0020*/  LDC.64 R2, c[0x0][0x3d8] ;  /* 0x0000f600ff027b82 */ /* 0x000e640000000a00 */
[----:B-1----:R-:W-:-:S05]  /*0030*/  VIADD R27, R2, UR4 ;  /* 0x00000004021b7c36 */ /* 0x002fca0008000000 */
[----:B------:R-:W-:-:S13]  /*0040*/  ISETP.GE.AND P0, PT, R27, R3, PT ;  /* 0x000000031b00720c */ /* 0x000fda0003f06270 */
[----:B0-----:R-:W-:Y:S05]  /*0050*/  @P0 EXIT ;  /* 0x000000000000094d */ /* 0x001fea0003800000 */
[----:B------:R-:W0:Y:S01]  /*0060*/  LDC.64 R4, c[0x0][0x3a0] ;  /* 0x0000e800ff047b82 */ /* 0x000e220000000a00 */
[----:B------:R-:W1:Y:S01]  /*0070*/  S2R R18, SR_TID.X ;  /* 0x0000000000127919 */ /* 0x000e620000002100 */
[----:B------:R-:W2:Y:S01]  /*0080*/  LDCU UR38, c[0x0][0x360] ;  /* 0x00006c00ff2677ac */ /* 0x000ea20008000800 */
[----:B------:R-:W3:Y:S01]  /*0090*/  LDCU.64 UR36, c[0x0][0x358] ;  /* 0x00006b00ff2477ac */ /* 0x000ee20008000a00 */
[----:B0-----:R-:W-:Y:S01]  /*00a0*/  IMAD.SHL.U32 R19, R5, 0x2, RZ ;  /* 0x0000000205137824 */ /* 0x001fe200078e00ff */
[----:B------:R-:W-:Y:S02]  /*00b0*/  SHF.R.S32.HI R2, RZ, 0x1f, R4 ;  /* 0x0000001fff027819 */ /* 0x000fe40000011404 */
[C---:B------:R-:W-:Y:S02]  /*00c0*/  LOP3.LUT R24, R4.reuse, 0x3, RZ, 0xc0, !PT ;  /* 0x0000000304187812 */ /* 0x040fe400078ec0ff */
[----:B-123--:R-:W-:-:S07]  /*00d0*/  LOP3.LUT R25, R4, 0x7ffffffc, RZ, 0xc0, !PT ;  /* 0x7ffffffc04197812 */ /* 0x00efce00078ec0ff */
.L_x_2590:
[----:B0-2---:R-:W0:Y:S01]  /*00e0*/  LDC.64 R16, c[0x0][0x3c0] ;  /* 0x0000f000ff107b82 */ /* 0x005e220000000a00 */
[----:B-1----:R-:W1:Y:S01]  /*00f0*/  LDCU.64 UR4, c[0x0][0x3a8] ;  /* 0x00007500ff0477ac */ /* 0x002e620008000a00 */
[----:B------:R-:W-:Y:S02]  /*0100*/  ISETP.NE.AND P1, PT, R18, RZ, PT ;  /* 0x000000ff1200720c */ /* 0x000fe40003f25270 */
[----:B------:R-:W-:-:S05]  /*0110*/  SHF.R.S32.HI R26, RZ, 0x1f, R27 ;  /* 0x0000001fff1a7819 */ /* 0x000fca000001141b */
[-C--:B0-----:R-:W-:Y:S02]  /*0120*/  IMAD R0, R26, R16.reuse, RZ ;  /* 0x000000101a007224 */ /* 0x081fe400078e02ff */
[----:B-1----:R-:W-:-:S04]  /*0130*/  IMAD.WIDE.U32 R30, R27, R16, UR4 ;  /* 0x000000041b1e7e25 */ /* 0x002fc8000f8e0010 */
[----:B------:R-:W-:Y:S01]  /*0140*/  IMAD R17, R27, R17, R0 ;  /* 0x000000111b117224 */ /* 0x000fe200078e0200 */
[----:B------:R-:W-:Y:S01]  /*0150*/  P2R R0, PR, RZ, 0x2 ;  /* 0x00000002ff007803 */ /* 0x000fe20000000000 */
[----:B------:R-:W-:-:S03]  /*0160*/  IMAD.MOV.U32 R28, RZ, RZ, R30 ;  /* 0x000000ffff1c7224 */ /* 0x000fc600078e001e */
[----:B------:R-:W-:Y:S01]  /*0170*/  IADD3 R29, PT, PT, R31, R17, RZ ;  /* 0x000000111f1d7210 */ /* 0x000fe20007ffe0ff */
[----:B---3--:R-:W-:Y:S06]  /*0180*/  @P1 BRA `(.L_x_2355) ;  /* 0x0000000000b01947 */ /* 0x008fec0003800000 */
[----:B------:R-:W0:Y:S02]  /*0190*/  LDC.64 R4, c[0x0][0x3e0] ;  /* 0x0000f800ff047b82 */ /* 0x000e240000000a00 */
[----:B0-----:R-:W-:-:S04]  /*01a0*/  IMAD.WIDE R6, R4, 0x4, R28 ;  /* 0x0000000404067825 */ /* 0x001fc800078e021c */
[----:B------:R-:W-:Y:S02]  /*01b0*/  IMAD.WIDE R8, R5, 0x4, R28 ;  /* 0x0000000405087825 */ /* 0x000fe400078e021c */
[----:B------:R-:W2:Y:S04]  /*01c0*/  LDG.E R6, desc[UR36][R6.64] ;  /* 0x0000002406067981 */ /* 0x000ea8000c1e1900 */
[----:B------:R-:W2:Y:S02]  /*01d0*/  LDG.E R9, desc[UR36][R8.64] ;  /* 0x0000002408097981 */ /* 0x000ea4000c1e1900 */
[----:B--2---:R-:W-:-:S05]  /*01e0*/  IMAD.IADD R10, R6, 0x1, -R9 ;  /* 0x00000001060a7824 */ /* 0x004fca00078e0a09 */
        /* <DEDUP_REMOVED lines=9> */
[----:B------:R-:W-:Y:S02]  /*0280*/  @!P0 MOV R3, 0x400 ;  /* 0x0000040000038802 */ /* 0x000fe40000000f00 */
[----:B0-----:R-:W-:Y:S02]  /*0290*/  @!P0 MOV R0, 0x3 ;  /* 0x0000000300008802 */ /* 0x001fe40000000f00 */
        /* <DEDUP_REMOVED lines=17> */
.L_x_2356:
        /* <DEDUP_REMOVED lines=9> */
[----:B------:R3:W-:Y:S02]  /*0440*/  @!P0 STS [UR4+0x4], R5 ;  /* 0x00000405ff008988 */ /* 0x0007e40008000804 */
.L_x_2355:
[----:B------:R-:W-:Y:S05]  /*0450*/  WARPSYNC.ALL ;  /* 0x0000000000007948 */ /* 0x000fea0003800000 */
[----:B------:R-:W4:Y:S08]  /*0460*/  S2UR UR5, SR_CgaCtaId ;  /* 0x00000000000579c3 */ /* 0x000f300000008800 */
[----:B------:R-:W-:Y:S06]  /*0470*/  BAR.SYNC.DEFER_BLOCKING 0x0 ;  /* 0x0000000000007b1d */ /* 0x000fec0000010000 */
[----:B------:R-:W-:-:S02]  /*0480*/  UMOV UR4, 0x400 ;  /* 0x0000040000047882 */ /* 0x000fc40000000000 */
[----:B----4-:R-:W-:-:S06]  /*0490*/  ULEA UR4, UR5, UR4, 0x18 ;  /* 0x0000000405047291 */ /* 0x010fcc000f8ec0ff */
[----:B-1----:R-:W-:-:S05]  /*04a0*/  MOV R3, UR4 ;  /* 0x0000000400037c02 */ /* 0x002fca0008000f00 */
[----:B0-23--:R-:W0:Y:S02]  /*04b0*/  LDS R0, [R3] ;  /* 0x0000000003007984 */ /* 0x00de240000000800 */
[----:B0-----:R-:W-:-:S13]  /*04c0*/  ISETP.NE.AND P0, PT, R0, 0x3, PT ;  /* 0x000000030000780c */ /* 0x001fda0003f05270 */
[----:B------:R-:W-:Y:S05]  /*04d0*/  @!P0 BRA `(.L_x_2357) ;  /* 0x00000068008c8947 */ /* 0x000fea0003800000 */
[----:B------:R-:W-:-:S13]  /*04e0*/  ISETP.NE.AND P0, PT, R0, 0x2, PT ;  /* 0x000000020000780c */ /* 0x000fda0003f05270 */
[----:B------:R-:W-:Y:S05]  /*04f0*/  @!P0 BRA `(.L_x_2358) ;  /* 0x0000002000a08947 */ /* 0x000fea0003800000 */
[----:B------:R-:W-:-:S13]  /*0500*/  ISETP.NE.AND P0, PT, R0, 0x1, PT ;  /* 0x000000010000780c */ /* 0x000fda0003f05270 */
[----:B------:R-:W-:Y:S05]  /*0510*/  @P0 BRA `(.L_x_2359) ;  /* 0x0000007400cc0947 */ /* 0x000fea0003800000 */
[----:B------:R-:W0:Y:S01]  /*0520*/  LDCU UR40, c[0x0][0x3a0] ;  /* 0x00007400ff2877ac */ /* 0x000e220008000800 */
[----:B------:R-:W-:Y:S05]  /*0530*/  @P1 BRA `(.L_x_2360) ;  /* 0x0000000000d01947 */ /* 0x000fea0003800000 */
[----:B------:R-:W1:Y:S01]  /*0540*/  LDC R23, c[0x0][0x3a0] ;  /* 0x0000e800ff177b82 */ /* 0x000e620000000800 */
[----:B------:R-:W-:-:S07]  /*0550*/  MOV R22, 0x0 ;  /* 0x0000000000167802 */ /* 0x000fce0000000f00 */
[----:B------:R2:W3:Y:S01]  /*0560*/  LDC.64 R6, c[0x4][R22] ;  /* 0x0100000016067b82 */ /* 0x0004e20000000a00 */
[C---:B-1----:R-:W-:Y:S01]  /*0570*/  IMAD.SHL.U32 R32, R23.reuse, 0x4, RZ ;  /* 0x0000000417207824 */ /* 0x042fe200078e00ff */
[----:B------:R-:W-:-:S03]  /*0580*/  SHF.L.U64.HI R23, R23, 0x2, R2 ;  /* 0x0000000217177819 */ /* 0x000fc60000010202 */
[----:B------:R-:W-:Y:S01]  /*0590*/  IMAD.MOV.U32 R4, RZ, RZ, R32 ;  /* 0x000000ffff047224 */ /* 0x000fe200078e0020 */
[----:B--2---:R-:W-:-:S07]  /*05a0*/  MOV R5, R23 ;  /* 0x0000001700057202 */ /* 0x004fce0000000f00 */
[----:B------:R-:W-:-:S07]  /*05b0*/  LEPC R20, `(.L_x_2361) ;  /* 0x000000001014794e */ /* 0x000fce0000000000 */
[----:B0--3--:R-:W-:Y:S05]  /*05c0*/  CALL.ABS.NOINC R6 ;  /* 0x0000000006007343 */ /* 0x009fea0003c00000 */
.L_x_2361:
        /* <DEDUP_REMOVED lines=9> */
.L_x_2362:
[----:B------:R-:W0:Y:S01]  /*0660*/  S2UR UR5, SR_CgaCtaId ;  /* 0x00000000000579c3 */ /* 0x000e220000008800 */
[----:B------:R-:W-:-:S07]  /*0670*/  UMOV UR4, 0x400 ;  /* 0x0000040000047882 */ /* 0x000fce0000000000 */
[----:B------:R-:W1:Y:S08]  /*0680*/  LDC R3, c[0x0][0x3a0] ;  /* 0x0000e800ff037b82 */ /* 0x000e700000000800 */
[----:B------:R2:W3:Y:S01]  /*0690*/  LDC.64 R6, c[0x4][R22] ;  /* 0x0100000016067b82 */ /* 0x0004e20000000a00 */
[----:B0-----:R-:W-:-:S09]  /*06a0*/  ULEA UR4, UR5, UR4, 0x18 ;  /* 0x0000000405047291 */ /* 0x001fd2000f8ec0ff */
[----:B------:R1:W-:Y:S02]  /*06b0*/  STS.64 [UR4+0x18], R4 ;  /* 0x00001804ff007988 */ /* 0x0003e40008000a04 */
[C---:B-1----:R-:W-:Y:S02]  /*06c0*/  SHF.L.U64.HI R5, R3.reuse, 0x3, R2 ;  /* 0x0000000303057819 */ /* 0x042fe40000010202 */
[----:B--2---:R-:W-:-:S07]  /*06d0*/  SHF.L.U32 R4, R3, 0x3, RZ ;  /* 0x0000000303047819 */ /* 0x004fce00000006ff */
[----:B------:R-:W-:-:S07]  /*06e0*/  LEPC R20, `(.L_x_2363) ;  /* 0x000000001014794e */ /* 0x000fce0000000000 */
[----:B---3--:R-:W-:Y:S05]  /*06f0*/  CALL.ABS.NOINC R6 ;  /* 0x0000000006007343 */ /* 0x008fea0003c00000 */
.L_x_2363:
        /* <DEDUP_REMOVED lines=9> */
.L_x_2364:
[----:B------:R-:W0:Y:S01]  /*0790*/  S2UR UR5, SR_CgaCtaId ;  /* 0x00000000000579c3 */ /* 0x000e220000008800 */
[----:B------:R-:W-:-:S07]  /*07a0*/  UMOV UR4, 0x400 ;  /* 0x0000040000047882 */ /* 0x000fce0000000000 */
[----:B------:R-:W1:Y:S01]  /*07b0*/  LDC.64 R22, c[0x4][R22] ;  /* 0x0100000016167b82 */ /* 0x000e620000000a00 */
[----:B0-----:R-:W-:Y:S01]  /*07c0*/  ULEA UR4, UR5, UR4, 0x18 ;  /* 0x0000000405047291 */ /* 0x001fe2000f8ec0ff */
[----:B------:R-:W0:Y:S08]  /*07d0*/  LDCU UR5, c[0x0][0x3a0] ;  /* 0x00007400ff0577ac */ /* 0x000e300008000800 */
[----:B------:R2:W-:Y:S02]  /*07e0*/  STS.64 [UR4+0x28], R4 ;  /* 0x00002804ff007988 */ /* 0x0005e40008000a04 */
[----:B--2---:R-:W-:Y:S01]  /*07f0*/  IMAD.MOV.U32 R5, RZ, RZ, R2 ;  /* 0x000000ffff057224 */ /* 0x004fe200078e0002 */
[----:B0-----:R-:W-:-:S07]  /*0800*/  MOV R4, UR5 ;  /* 0x0000000500047c02 */ /* 0x001fce0008000f00 */
[----:B------:R-:W-:-:S07]  /*0810*/  LEPC R20, `(.L_x_2365) ;  /* 0x000000001014794e */ /* 0x000fce0000000000 */
[----:B-1----:R-:W-:Y:S05]  /*0820*/  CALL.ABS.NOINC R22 ;  /* 0x0000000016007343 */ /* 0x002fea0003c00000 */
.L_x_2365:
[----:B------:R-:W0:Y:S01]  /*0830*/  S2UR UR5, SR_CgaCtaId ;  /* 0x00000000000579c3 */ /* 0x000e220000008800 */
[----:B------:R-:W-:Y:S02]  /*0840*/  UMOV UR4, 0x400 ;  /* 0x0000040000047882 */ /* 0x000fe40000000000 */
[----:B0-----:R-:W-:-:S06]  /*0850*/  ULEA UR4, UR5, UR4, 0x18 ;  /* 0x0000000405047291 */ /* 0x001fcc000f8ec0ff */
[----:B------:R-:W-:-:S05]  /*0860*/  IMAD.U32 R3, RZ, RZ, UR4 ;  /* 0x00000004ff037e24 */ /* 0x000fca000f8e00ff */
[----:B------:R1:W-:Y:S02]  /*0870*/  STS.64 [R3+0x30], R4 ;  /* 0x0000300403007388 */ /* 0x0003e40000000a00 */
.L_x_2360:
[----:B------:R-:W-:Y:S05]  /*0880*/  WARPSYNC.ALL ;  /* 0x0000000000007948 */ /* 0x000fea0003800000 */
[----:B------:R-:W-:Y:S06]  /*0890*/  BAR.SYNC.DEFER_BLOCKING 0x0 ;  /* 0x0000000000007b1d */ /* 0x000fec0000010000 */
[----:B-1----:R-:W1:Y:S04]  /*08a0*/  LDS.128 R4, [R3+0x10] ;  /* 0x0000100003047984 */ /* 0x002e680000000c00 */
[----:B------:R-:W2:Y:S04]  /*08b0*/  LDS.128 R8, [R3+0x20] ;  /* 0x0000200003087984 */ /* 0x000ea80000000c00 */
[----:B------:R-:W3:Y:S01]  /*08c0*/  LDS.64 R12, [R3+0x30] ;  /* 0x00003000030c7984 */ /* 0x000ee20000000a00 */
[----:B-1----:R-:W-:-:S02]  /*08d0*/  ISETP.NE.U32.AND P1, PT, R6, RZ, PT ;  /* 0x000000ff0600720c */ /* 0x002fc40003f25070 */
[----:B------:R-:W-:Y:S02]  /*08e0*/  ISETP.NE.U32.AND P2, PT, R4, RZ, PT ;  /* 0x000000ff0400720c */ /* 0x000fe40003f45070 */
[----:B------:R-:W-:Y:S02]  /*08f0*/  ISETP.NE.AND.EX P1, PT, R7, RZ, PT, P1 ;  /* 0x000000ff0700720c */ /* 0x000fe40003f25310 */
[----:B--2---:R-:W-:Y:S02]  /*0900*/  ISETP.NE.U32.AND P0, PT, R8, RZ, PT ;  /* 0x000000ff0800720c */ /* 0x004fe40003f05070 */
[----:B------:R-:W-:Y:S02]  /*0910*/  ISETP.NE.AND.EX P2, PT, R5, RZ, P1, P2 ;  /* 0x000000ff0500720c */ /* 0x000fe40000f45320 */
[----:B------:R-:W-:Y:S02]  /*0920*/  ISETP.NE.U32.AND P1, PT, R10, RZ, PT ;  /* 0x000000ff0a00720c */ /* 0x000fe40003f25070 */
[----:B------:R-:W-:-:S02]  /*0930*/  ISETP.NE.AND.EX P2, PT, R9, RZ, P2, P0 ;  /* 0x000000ff0900720c */ /* 0x000fc40001745300 */
[----:B---3--:R-:W-:Y:S02]  /*0940*/  ISETP.NE.U32.AND P0, PT, R12, RZ, PT ;  /* 0x000000ff0c00720c */ /* 0x008fe40003f05070 */
        /* <DEDUP_REMOVED lines=14> */
.L_x_2372:
        /* <DEDUP_REMOVED lines=34> */
.L_x_2370:
        /* <DEDUP_REMOVED lines=19> */
.L_x_2371:
[----:B0-----:R-:W-:Y:S05]  /*0d80*/  BSYNC.RECONVERGENT B1 ;  /* 0x0000000000017941 */ /* 0x001fea0003800200 */
.L_x_2369:
[----:B------:R-:W0:Y:S02]  /*0d90*/  LDS.64 R6, [R3+0x28] ;  /* 0x0000280003067984 */ /* 0x000e240000000a00 */
[C---:B0-----:R-:W-:Y:S01]  /*0da0*/  IMAD.WIDE R6, R5.reuse, 0x4, R6 ;  /* 0x0000000405067825 */ /* 0x041fe200078e0206 */
[----:B------:R-:W-:-:S04]  /*0db0*/  IADD3 R5, PT, PT, R5, UR38, RZ ;  /* 0x0000002605057c10 */ /* 0x000fc8000fffe0ff */
[----:B------:R3:W-:Y:S01]  /*0dc0*/  ST.E desc[UR36][R6.64], RZ ;  /* 0x000000ff06007985 */ /* 0x0007e2000c101924 */
[----:B------:R-:W-:-:S13]  /*0dd0*/  ISETP.GE.AND P0, PT, R5, UR40, PT ;  /* 0x0000002805007c0c */ /* 0x000fda000bf06270 */
[----:B---3--:R-:W-:Y:S05]  /*0de0*/  @!P0 BRA `(.L_x_2372) ;  /* 0xfffffffc00108947 */ /* 0x008fea000383ffff */
.L_x_2368:
[----:B0-----:R-:W-:Y:S05]  /*0df0*/  BSYNC.RECONVERGENT B0 ;  /* 0x0000000000007941 */ /* 0x001fea0003800200 */
.L_x_2367:
        /* <DEDUP_REMOVED lines=9> */
.L_x_2383:
[----:B------:R-:W0:Y:S08]  /*0e90*/  S2UR UR5, SR_CgaCtaId ;  /* 0x00000000000579c3 */ /* 0x000e300000008800 */
[----:B------:R-:W-:Y:S01]  /*0ea0*/  BAR.SYNC.DEFER_BLOCKING 0x0 ;  /* 0x0000000000007b1d */ /* 0x000fe20000010000 */
[----:B------:R-:W-:Y:S01]  /*0eb0*/  ISETP.GE.AND P0, PT, R18, R19, PT ;  /* 0x000000131200720c */ /* 0x000fe20003f06270 */
[----:B------:R-:W-:-:S04]  /*0ec0*/  IMAD.MOV.U32 R0, RZ, RZ, 0x1 ;  /* 0x00000001ff007424 */ /* 0x000fc800078e00ff */
[----:B------:R-:W-:Y:S02]  /*0ed0*/  UMOV UR4, 0x400 ;  /* 0x0000040000047882 */ /* 0x000fe40000000000 */
[----:B0-----:R-:W-:-:S09]  /*0ee0*/  ULEA UR4, UR5, UR4, 0x18 ;  /* 0x0000000405047291 */ /* 0x001fd2000f8ec0ff */
[----:B------:R0:W-:Y:S01]  /*0ef0*/  STS.U8 [UR4+0x38], R0 ;  /* 0x00003800ff007988 */ /* 0x0001e20008000004 */
[----:B------:R-:W-:Y:S06]  /*0f00*/  BAR.SYNC.DEFER_BLOCKING 0x0 ;  /* 0x0000000000007b1d */ /* 0x000fec0000010000 */
[----:B------:R-:W-:Y:S05]  /*0f10*/  @P0 BRA `(.L_x_2374) ;  /* 0x0000000400240947 */ /* 0x000fea0003800000 */
[----:B0-----:R-:W-:-:S07]  /*0f20*/  IMAD.MOV.U32 R0, RZ, RZ, R18 ;  /* 0x000000ffff007224 */ /* 0x001fce00078e0012 */
.L_x_2382:
[----:B0-----:R-:W0:Y:S02]  /*0f30*/  LDC.64 R4, c[0x0][0x390] ;  /* 0x0000e400ff047b82 */ /* 0x001e240000000a00 */
[----:B0-----:R-:W-:-:S06]  /*0f40*/  IMAD.WIDE R4, R0, 0x4, R4 ;  /* 0x0000000400047825 */ /* 0x001fcc00078e0204 */
[----:B------:R-:W3:Y:S02]  /*0f50*/  LDG.E.CONSTANT R5, desc[UR36][R4.64] ;  /* 0x0000002404057981 */ /* 0x000ee4000c1e9900 */
[----:B---3--:R-:W-:-:S06]  /*0f60*/  IMAD.WIDE R6, R5, 0x4, R28 ;  /* 0x0000000405067825 */ /* 0x008fcc00078e021c */
[----:B------:R-:W3:Y:S01]  /*0f70*/  LDG.E R7, desc[UR36][R6.64] ;  /* 0x0000002406077981 */ /* 0x000ee2000c1e1900 */
[----:B------:R-:W-:Y:S05]  /*0f80*/  YIELD ;  /* 0x0000000000007946 */ /* 0x000fea0003800000 */
[----:B------:R-:W-:Y:S01]  /*0f90*/  BSSY.RECONVERGENT B0, `(.L_x_2375) ;  /* 0x000003e000007945 */ /* 0x000fe20003800200 */
[----:B---3-5:R-:W-:-:S13]  /*0fa0*/  ISETP.NE.AND P0, PT, R7, R12, PT ;  /* 0x0000000c0700720c */ /* 0x028fda0003f05270 */
[----:B------:R-:W-:Y:S05]  /*0fb0*/  @P0 BRA `(.L_x_2376) ;  /* 0x0000000000ec0947 */ /* 0x000fea0003800000 */
[----:B------:R-:W0:Y:S02]  /*0fc0*/  LDC.64 R6, c[0x0][0x398] ;  /* 0x0000e600ff067b82 */ /* 0x000e240000000a00 */
[----:B0-----:R-:W-:-:S05]  /*0fd0*/  IMAD.WIDE R6, R0, 0x4, R6 ;  /* 0x0000000400067825 */ /* 0x001fca00078e0206 */
[----:B------:R-:W3:Y:S02]  /*0fe0*/  LDG.E.CONSTANT R3, desc[UR36][R6.64] ;  /* 0x0000002406037981 */ /* 0x000ee4000c1e9900 */
[----:B---3--:R-:W-:-:S06]  /*0ff0*/  IMAD.WIDE R10, R3, 0x4, R28 ;  /* 0x00000004030a7825 */ /* 0x008fcc00078e021c */
[----:B------:R-:W3:Y:S01]  /*1000*/  LDG.E R10, desc[UR36][R10.64] ;  /* 0x000000240a0a7981 */ /* 0x000ee2000c1e1900 */
[----:B------:R-:W-:-:S04]  /*1010*/  IADD3 R13, PT, PT, R12, 0x1, RZ ;  /* 0x000000010c0d7810 */ /* 0x000fc80007ffe0ff */
[----:B---3--:R-:W-:-:S13]  /*1020*/  ISETP.NE.AND P0, PT, R10, R13, PT ;  /* 0x0000000d0a00720c */ /* 0x008fda0003f05270 */
[----:B------:R-:W-:Y:S05]  /*1030*/  @P0 BRA `(.L_x_2376) ;  /* 0x0000000000cc0947 */ /* 0x000fea0003800000 */
[----:B------:R-:W0:Y:S01]  /*1040*/  S2R R7, SR_CgaCtaId ;  /* 0x0000000000077919 */ /* 0x000e220000008800 */
[----:B------:R-:W-:Y:S01]  /*1050*/  MOV R4, 0x400 ;  /* 0x0000040000047802 */ /* 0x000fe20000000f00 */
[----:B------:R-:W-:-:S03]  /*1060*/  IMAD.MOV.U32 R11, RZ, RZ, -0x1 ;  /* 0xffffffffff0b7424 */ /* 0x000fc600078e00ff */
[----:B0-----:R-:W-:-:S05]  /*1070*/  LEA R4, R7, R4, 0x18 ;  /* 0x0000000407047211 */ /* 0x001fca00078ec0ff */
        /* <DEDUP_REMOVED lines=12> */
[----:B---3--:R0:W-:Y:S04]  /*1140*/  ST.E desc[UR36][R6.64], R11 ;  /* 0x0000000b06007985 */ /* 0x0081e8000c101924 */
[----:B------:R-:W1:Y:S01]  /*1150*/  LDS.64 R14, [R4+0x30] ;  /* 0x00003000040e7984 */ /* 0x000e620000000a00 */
[----:B0-----:R-:W-:Y:S02]  /*1160*/  PRMT R7, R13, 0x7610, R7 ;  /* 0x000076100d077816 */ /* 0x001fe40000000007 */
[----:B-1----:R-:W-:-:S04]  /*1170*/  IADD3 R14, P0, PT, R3, R14, RZ ;  /* 0x0000000e030e7210 */ /* 0x002fc80007f1e0ff */
[----:B------:R-:W-:-:S05]  /*1180*/  LEA.HI.X.SX32 R15, R3, R15, 0x1, P0 ;  /* 0x0000000f030f7211 */ /* 0x000fca00000f0eff */
[----:B------:R0:W-:Y:S01]  /*1190*/  ST.E.U8 desc[UR36][R14.64], R7 ;  /* 0x000000070e007985 */ /* 0x0001e2000c101124 */
[----:B------:R-:W-:Y:S05]  /*11a0*/  BRA `(.L_x_2379) ;  /* 0x0000000000147947 */ /* 0x000fea0003800000 */
.L_x_2378:
[----:B------:R-:W0:Y:S02]  /*11b0*/  LDS.64 R6, [R4+0x18] ;  /* 0x0000180004067984 */ /* 0x000e240000000a00 */
[----:B0-----:R-:W-:-:S06]  /*11c0*/  IMAD.WIDE R10, R5, 0x4, R6 ;  /* 0x00000004050a7825 */ /* 0x001fcc00078e0206 */
[----:B------:R-:W3:Y:S01]  /*11d0*/  LD.E R11, desc[UR36][R10.64] ;  /* 0x000000240a0b7980 */ /* 0x000ee2000c101900 */
[----:B------:R-:W-:-:S05]  /*11e0*/  IMAD.WIDE R6, R3, 0x4, R6 ;  /* 0x0000000403067825 */ /* 0x000fca00078e0206 */
[----:B---3--:R1:W-:Y:S02]  /*11f0*/  ATOM.E.ADD.STRONG.GPU PT, RZ, desc[UR36][R6.64], R11 ;  /* 0x8000000b06ff798a */ /* 0x0083e400081ef124 */
.L_x_2379:
[----:B------:R-:W-:Y:S05]  /*1200*/  BSYNC.RECONVERGENT B1 ;  /* 0x0000000000017941 */ /* 0x000fea0003800200 */
.L_x_2377:
[----:B01----:R-:W0:Y:S02]  /*1210*/  LDS.64 R6, [R4+0x18] ;  /* 0x0000180004067984 */ /* 0x003e240000000a00 */
[----:B0-----:R-:W-:Y:S02]  /*1220*/  IMAD.WIDE R14, R5, 0x4, R6 ;  /* 0x00000004050e7825 */ /* 0x001fe400078e0206 */
[----:B------:R-:W0:Y:S04]  /*1230*/  LDS.64 R6, [R4+0x20] ;  /* 0x0000200004067984 */ /* 0x000e280000000a00 */
[----:B------:R-:W3:Y:S01]  /*1240*/  LD.E R10, desc[UR36][R14.64] ;  /* 0x000000240e0a7980 */ /* 0x000ee2000c101900 */
[----:B0-----:R-:W-:Y:S01]  /*1250*/  IMAD.WIDE R6, R3, 0x8, R6 ;  /* 0x0000000803067825 */ /* 0x001fe200078e0206 */
[----:B---3--:R-:W-:-:S05]  /*1260*/  SHF.R.S32.HI R11, RZ, 0x1f, R10 ;  /* 0x0000001fff0b7819 */ /* 0x008fca000001140a */
[----:B------:R0:W-:Y:S02]  /*1270*/  ATOM.E.ADD.64.STRONG.GPU P0, RZ, desc[UR36][R6.64], R10 ;  /* 0x8000000a06ff798a */ /* 0x0001e4000810f524 */
[----:B0-----:R-:W-:Y:S05]  /*1280*/  @P0 BRA `(.L_x_2376) ;  /* 0x0000000000380947 */ /* 0x001fea0003800000 */
[----:B------:R-:W0:Y:S02]  /*1290*/  QSPC.E.S P0, RZ, [R6] ;  /* 0x0000000006ff73aa */ /* 0x000e240000000500 */
[----:B0-----:R-:W-:Y:S05]  /*12a0*/  @!P0 BRA `(.L_x_2380) ;  /* 0x0000000000208947 */ /* 0x001fea0003800000 */
[----:B------:R-:W-:-:S04]  /*12b0*/  MOV R4, R6 ;  /* 0x0000000600047202 */ /* 0x000fc80000000f00 */
[----:B------:R-:W-:-:S07]  /*12c0*/  MOV R3, R4 ;  /* 0x0000000400037202 */ /* 0x000fce0000000f00 */
.L_x_2381:
[----:B------:R-:W0:Y:S02]  /*12d0*/  LDS.64 R4, [R3] ;  /* 0x0000000003047984 */ /* 0x000e240000000a00 */
[----:B0-----:R-:W-:-:S05]  /*12e0*/  IADD3 R6, P0, PT, R10, R4, RZ ;  /* 0x000000040a067210 */ /* 0x001fca0007f1e0ff */
[----:B------:R-:W-:-:S07]  /*12f0*/  IMAD.X R7, R11, 0x1, R5, P0 ;  /* 0x000000010b077824 */ /* 0x000fce00000e0605 */
[----:B------:R-:W0:Y:S02]  /*1300*/  ATOMS.CAST.SPIN.64 P0, [R3], R4, R6 ;  /* 0x000000040300758d */ /* 0x000e240001800406 */
[----:B0-----:R-:W-:Y:S05]  /*1310*/  @!P0 BRA `(.L_x_2381) ;  /* 0xfffffffc00ec8947 */ /* 0x001fea000383ffff */
[----:B------:R-:W-:Y:S05]  /*1320*/  BRA `(.L_x_2376) ;  /* 0x0000000000107947 */ /* 0x000fea0003800000 */
.L_x_2380:
[----:B------:R-:W3:Y:S02]  /*1330*/  LD.E.64 R4, desc[UR36][R6.64] ;  /* 0x0000002406047980 */ /* 0x000ee4000c101b00 */
[----:B---3--:R-:W-:-:S05]  /*1340*/  IADD3 R4, P0, PT, R10, R4, RZ ;  /* 0x000000040a047210 */ /* 0x008fca0007f1e0ff */
[----:B------:R-:W-:-:S05]  /*1350*/  IMAD.X R5, R11, 0x1, R5, P0 ;  /* 0x000000010b057824 */ /* 0x000fca00000e0605 */
[----:B------:R0:W-:Y:S03]  /*1360*/  ST.E.64 desc[UR36][R6.64], R4 ;  /* 0x0000000406007985 */ /* 0x0001e6000c101b24 */
.L_x_2376:
[----:B------:R-:W-:Y:S05]  /*1370*/  BSYNC.RECONVERGENT B0 ;  /* 0x0000000000007941 */ /* 0x000fea0003800200 */
.L_x_2375:
[----:B------:R-:W-:-:S04]  /*1380*/  IADD3 R0, PT, PT, R0, UR38, RZ ;  /* 0x0000002600007c10 */ /* 0x000fc8000fffe0ff */
[----:B------:R-:W-:-:S13]  /*1390*/  ISETP.GE.AND P0, PT, R0, R19, PT ;  /* 0x000000130000720c */ /* 0x000fda0003f06270 */
[----:B------:R-:W-:Y:S05]  /*13a0*/  @!P0 BRA `(.L_x_2382) ;  /* 0xfffffff800e08947 */ /* 0x000fea000383ffff */
.L_x_2374:
[----:B------:R-:W-:Y:S05]  /*13b0*/  WARPSYNC.ALL ;  /* 0x0000000000007948 */ /* 0x000fea0003800000 */
[----:B------:R-:W1:Y:S08]  /*13c0*/  S2UR UR5, SR_CgaCtaId ;  /* 0x00000000000579c3 */ /* 0x000e700000008800 */
[----:B------:R-:W-:Y:S01]  /*13d0*/  BAR.SYNC.DEFER_BLOCKING 0x0 ;  /* 0x0000000000007b1d */ /* 0x000fe20000010000 */
[----:B-----5:R-:W-:-:S05]  /*13e0*/  VIADD R12, R12, 0x1 ;  /* 0x000000010c0c7836 */ /* 0x020fca0000000000 */
[----:B------:R-:W-:Y:S02]  /*13f0*/  UMOV UR4, 0x400 ;  /* 0x0000040000047882 */ /* 0x000fe40000000000 */
[----:B-1----:R-:W-:-:S09]  /*1400*/  ULEA UR4, UR5, UR4, 0x18 ;  /* 0x0000000405047291 */ /* 0x002fd2000f8ec0ff */
[----:B0-----:R-:W0:Y:S02]  /*1410*/  LDS.U8 R0, [UR4+0x38] ;  /* 0x00003804ff007984 */ /* 0x001e240008000000 */
[----:B0-----:R-:W-:-:S13]  /*1420*/  ISETP.NE.AND P0, PT, R0, RZ, PT ;  /* 0x000000ff0000720c */ /* 0x001fda0003f05270 */
[----:B------:R-:W-:Y:S05]  /*1430*/  @!P0 BRA `(.L_x_2383) ;  /* 0xfffffff800948947 */ /* 0x000fea000383ffff */
.L_x_2373:
[----:B------:R-:W0:Y:S01]  /*1440*/  LDC.64 R10, c[0x0][0x3b8] ;  /* 0x0000ee00ff0a7b82 */ /* 0x000e220000000a00 */
        /* <DEDUP_REMOVED lines=8> */
.L_x_2411:
[----:B------:R-:W-:Y:S02]  /*14d0*/  ISETP.GE.AND P0, PT, R18, R19, PT ;  /* 0x000000131200720c */ /* 0x000fe40003f06270 */
[----:B------:R-:W-:-:S11]  /*14e0*/  IADD3 R4, PT, PT, R12, -0x1, RZ ;  /* 0xffffffff0c047810 */ /* 0x000fd60007ffe0ff */
[----:B0-----:R-:W-:Y:S05]  /*14f0*/  @P0 BRA `(.L_x_2385) ;  /* 0x0000000800fc0947 */ /* 0x001fea0003800000 */
[----:B------:R-:W-:-:S07]  /*1500*/  IMAD.MOV.U32 R14, RZ, RZ, R18 ;  /* 0x000000ffff0e7224 */ /* 0x000fce00078e0012 */
.L_x_2410:
[----:B0-----:R-:W0:Y:S02]  /*1510*/  LDC.64 R6, c[0x0][0x390] ;  /* 0x0000e400ff067b82 */ /* 0x001e240000000a00 */
[----:B0-----:R-:W-:-:S05]  /*1520*/  IMAD.WIDE R6, R14, 0x4, R6 ;  /* 0x000000040e067825 */ /* 0x001fca00078e0206 */
[----:B------:R-:W2:Y:S02]  /*1530*/  LDG.E.CONSTANT R13, desc[UR36][R6.64] ;  /* 0x00000024060d7981 */ /* 0x000ea4000c1e9900 */
[----:B--2---:R-:W-:-:S06]  /*1540*/  IMAD.WIDE R16, R13, 0x4, R28 ;  /* 0x000000040d107825 */ /* 0x004fcc00078e021c */
[----:B------:R-:W2:Y:S01]  /*1550*/  LDG.E R17, desc[UR36][R16.64] ;  /* 0x0000002410117981 */ /* 0x000ea2000c1e1900 */
        /* <DEDUP_REMOVED lines=46> */
.L_x_2393:
[----:B------:R-:W0:Y:S02]  /*1840*/  LDS R6, [R3] ;  /* 0x0000000003067984 */ /* 0x000e240000000800 */
[----:B0-----:R-:W-:-:S05]  /*1850*/  FADD R7, R21, R6 ;  /* 0x0000000615077221 */ /* 0x001fca0000000000 */
[----:B------:R-:W0:Y:S02]  /*1860*/  ATOMS.CAST.SPIN P0, [R3], R6, R7 ;  /* 0x000000060300758d */ /* 0x000e240001800007 */
[----:B0-----:R-:W-:Y:S05]  /*1870*/  @!P0 BRA `(.L_x_2393) ;  /* 0xfffffffc00f08947 */ /* 0x001fea000383ffff */
[----:B------:R-:W-:Y:S05]  /*1880*/  BRA `(.L_x_2391) ;  /* 0x00000000002c7947 */ /* 0x000fea0003800000 */
.L_x_2392:
[----:B------:R-:W0:Y:S02]  /*1890*/  QSPC.E.D P0, RZ, [R16] ;  /* 0x0000000010ff73aa */ /* 0x000e240000000700 */
[----:B0-----:R-:W-:Y:S05]  /*18a0*/  @!P0 BRA `(.L_x_2394) ;  /* 0x0000000000188947 */ /* 0x001fea0003800000 */
.L_x_2395:
[----:B------:R-:W2:Y:S02]  /*18b0*/  LD.E R6, [R16] ;  /* 0x0000000010067980 */ /* 0x000ea40000100900 */
[----:B--2---:R-:W-:-:S06]  /*18c0*/  FADD R7, R21, R6 ;  /* 0x0000000615077221 */ /* 0x004fcc0000000000 */
[----:B------:R-:W2:Y:S02]  /*18d0*/  ATOM.E.CAST.SPIN PT, R7, [R16], R6, R7 ;  /* 0x000000061007738b */ /* 0x000ea400019e0107 */
[----:B--2---:R-:W-:-:S13]  /*18e0*/  ISETP.EQ.U32.AND P0, PT, R7, 0x1, PT ;  /* 0x000000010700780c */ /* 0x004fda0003f02070 */
[----:B------:R-:W-:Y:S05]  /*18f0*/  @!P0 BRA `(.L_x_2395) ;  /* 0xfffffffc00ec8947 */ /* 0x000fea000383ffff */
[----:B------:R-:W-:Y:S05]  /*1900*/  BRA `(.L_x_2391) ;  /* 0x00000000000c7947 */ /* 0x000fea0003800000 */
.L_x_2394:
[----:B------:R-:W2:Y:S02]  /*1910*/  LD.E R3, desc[UR36][R16.64] ;  /* 0x0000002410037980 */ /* 0x000ea4000c101900 */
[----:B--2---:R-:W-:-:S05]  /*1920*/  FADD R3, R21, R3 ;  /* 0x0000000315037221 */ /* 0x004fca0000000000 */
[----:B------:R0:W-:Y:S02]  /*1930*/  ST.E desc[UR36][R16.64], R3 ;  /* 0x0000000310007985 */ /* 0x0001e4000c101924 */
.L_x_2391:
[----:B------:R-:W-:Y:S05]  /*1940*/  BSYNC.RECONVERGENT B2 ;  /* 0x0000000000027941 */ /* 0x000fea0003800200 */
.L_x_2390:
[----:B------:R-:W1:Y:S01]  /*1950*/  LDS.64 R6, [R0+0x30] ;  /* 0x0000300000067984 */ /* 0x000e620000000a00 */
[----:B0-----:R-:W-:Y:S01]  /*1960*/  IMAD.MOV.U32 R3, RZ, RZ, 0x1 ;  /* 0x00000001ff037424 */ /* 0x001fe200078e00ff */
[----:B-1----:R-:W-:-:S04]  /*1970*/  IADD3 R6, P0, PT, R15, R6, RZ ;  /* 0x000000060f067210 */ /* 0x002fc80007f1e0ff */
[----:B------:R-:W-:-:S05]  /*1980*/  IADD3.X R7, PT, PT, R7, R5, RZ, P0, !PT ;  /* 0x0000000507077210 */ /* 0x000fca00007fe4ff */
[----:B------:R0:W-:Y:S04]  /*1990*/  ST.E.U8 desc[UR36][R6.64], R3 ;  /* 0x0000000306007985 */ /* 0x0001e8000c101124 */
.L_x_2389:
[----:B------:R-:W-:Y:S05]  /*19a0*/  BSYNC.RECONVERGENT B1 ;  /* 0x0000000000017941 */ /* 0x000fea0003800200 */
.L_x_2388:
        /* <DEDUP_REMOVED lines=18> */
[----:B------:R-:W-:Y:S05]  /*1ad0*/  CALL.REL.NOINC `($__internal_11_$__cuda_sm3x_div_rn_noftz_f32_slowpath) ;  /* 0x0000006000747944 */ /* 0x000fea0003c00000 */
.L_x_2397:
[----:B------:R-:W-:Y:S05]  /*1ae0*/  BSYNC.RECONVERGENT B1 ;  /* 0x0000000000017941 */ /* 0x000fea0003800200 */
.L_x_2396:
        /* <DEDUP_REMOVED lines=15> */
.L_x_2401:
[----:B------:R-:W0:Y:S02]  /*1be0*/  LDS R6, [R0] ;  /* 0x0000000000067984 */ /* 0x000e240000000800 */
[----:B0-----:R-:W-:-:S05]  /*1bf0*/  FADD R7, R3, R6 ;  /* 0x0000000603077221 */ /* 0x001fca0000000000 */
[----:B------:R-:W0:Y:S02]  /*1c00*/  ATOMS.CAST.SPIN P0, [R0], R6, R7 ;  /* 0x000000060000758d */ /* 0x000e240001800007 */
[----:B0-----:R-:W-:Y:S05]  /*1c10*/  @!P0 BRA `(.L_x_2401) ;  /* 0xfffffffc00f08947 */ /* 0x001fea000383ffff */
[----:B------:R-:W-:Y:S05]  /*1c20*/  BRA `(.L_x_2399) ;  /* 0x00000000002c7947 */ /* 0x000fea0003800000 */
.L_x_2400:
[----:B------:R-:W0:Y:S02]  /*1c30*/  QSPC.E.D P0, RZ, [R6] ;  /* 0x0000000006ff73aa */ /* 0x000e240000000700 */
[----:B0-----:R-:W-:Y:S05]  /*1c40*/  @!P0 BRA `(.L_x_2402) ;  /* 0x0000000000188947 */ /* 0x001fea0003800000 */
.L_x_2403:
[----:B------:R-:W2:Y:S02]  /*1c50*/  LD.E R16, [R6] ;  /* 0x0000000006107980 */ /* 0x000ea40000100900 */
[----:B--2---:R-:W-:-:S06]  /*1c60*/  FADD R17, R3, R16 ;  /* 0x0000001003117221 */ /* 0x004fcc0000000000 */
[----:B------:R-:W2:Y:S02]  /*1c70*/  ATOM.E.CAST.SPIN PT, R17, [R6], R16, R17 ;  /* 0x000000100611738b */ /* 0x000ea400019e0111 */
[----:B--2---:R-:W-:-:S13]  /*1c80*/  ISETP.EQ.U32.AND P0, PT, R17, 0x1, PT ;  /* 0x000000011100780c */ /* 0x004fda0003f02070 */
[----:B------:R-:W-:Y:S05]  /*1c90*/  @!P0 BRA `(.L_x_2403) ;  /* 0xfffffffc00ec8947 */ /* 0x000fea000383ffff */
[----:B------:R-:W-:Y:S05]  /*1ca0*/  BRA `(.L_x_2399) ;  /* 0x00000000000c7947 */ /* 0x000fea0003800000 */
.L_x_2402:
[----:B------:R-:W2:Y:S02]  /*1cb0*/  LD.E R0, desc[UR36][R6.64] ;  /* 0x0000002406007980 */ /* 0x000ea4000c101900 */
[----:B--2---:R-:W-:-:S05]  /*1cc0*/  FADD R3, R3, R0 ;  /* 0x0000000003037221 */ /* 0x004fca0000000000 */
[----:B------:R0:W-:Y:S02]  /*1cd0*/  ST.E desc[UR36][R6.64], R3 ;  /* 0x0000000306007985 */ /* 0x0001e4000c101924 */
.L_x_2399:
[----:B------:R-:W-:Y:S05]  /*1ce0*/  BSYNC.RECONVERGENT B1 ;  /* 0x0000000000017941 */ /* 0x000fea0003800200 */
.L_x_2398:
        /* <DEDUP_REMOVED lines=28> */
.L_x_2405:
[----:B------:R-:W-:Y:S05]  /*1eb0*/  BSYNC.RECONVERGENT B1 ;  /* 0x0000000000017941 */ /* 0x000fea0003800200 */
.L_x_2404:
        /* <DEDUP_REMOVED lines=13> */
[----:B------:R-:W-:-:S04]  /*1f90*/  MOV R6, R16 ;  /* 0x0000001000067202 */ /* 0x000fc80000000f00 */
[----:B------:R-:W-:-:S07]  /*1fa0*/  MOV R0, R6 ;  /* 0x0000000600007202 */ /* 0x000fce0000000f00 */
.L_x_2407:
[----:B------:R-:W0:Y:S02]  /*1fb0*/  LDS R6, [R0] ;  /* 0x0000000000067984 */ /* 0x000e240000000800 */
[----:B0-----:R-:W-:-:S05]  /*1fc0*/  FADD R7, R3, R6 ;  /* 0x0000000603077221 */ /* 0x001fca0000000000 */
[----:B------:R-:W0:Y:S02]  /*1fd0*/  ATOMS.CAST.SPIN P0, [R0], R6, R7 ;  /* 0x000000060000758d */ /* 0x000e240001800007 */
[----:B0-----:R-:W-:Y:S05]  /*1fe0*/  @!P0 BRA `(.L_x_2407) ;  /* 0xfffffffc00f08947 */ /* 0x001fea000383ffff */
[----:B------:R-:W-:Y:S05]  /*1ff0*/  BRA `(.L_x_2387) ;  /* 0x00000000002c7947 */ /* 0x000fea0003800000 */
.L_x_2406:
[----:B------:R-:W0:Y:S02]  /*2000*/  QSPC.E.D P0, RZ, [R16] ;  /* 0x0000000010ff73aa */ /* 0x000e240000000700 */
[----:B0-----:R-:W-:Y:S05]  /*2010*/  @!P0 BRA `(.L_x_2408) ;  /* 0x0000000000188947 */ /* 0x001fea0003800000 */
.L_x_2409:
[----:B------:R-:W2:Y:S02]  /*2020*/  LD.E R6, [R16] ;  /* 0x0000000010067980 */ /* 0x000ea40000100900 */
[----:B--2---:R-:W-:-:S06]  /*2030*/  FADD R7, R3, R6 ;  /* 0x0000000603077221 */ /* 0x004fcc0000000000 */
[----:B------:R-:W2:Y:S02]  /*2040*/  ATOM.E.CAST.SPIN PT, R7, [R16], R6, R7 ;  /* 0x000000061007738b */ /* 0x000ea400019e0107 */
[----:B--2---:R-:W-:-:S13]  /*2050*/  ISETP.EQ.U32.AND P0, PT, R7, 0x1, PT ;  /* 0x000000010700780c */ /* 0x004fda0003f02070 */
[----:B------:R-:W-:Y:S05]  /*2060*/  @!P0 BRA `(.L_x_2409) ;  /* 0xfffffffc00ec8947 */ /* 0x000fea000383ffff */
[----:B------:R-:W-:Y:S05]  /*2070*/  BRA `(.L_x_2387) ;  /* 0x00000000000c7947 */ /* 0x000fea0003800000 */
.L_x_2408:
[----:B------:R-:W2:Y:S02]  /*2080*/  LD.E R0, desc[UR36][R16.64] ;  /* 0x0000002410007980 */ /* 0x000ea4000c101900 */
[----:B--2---:R-:W-:-:S05]  /*2090*/  FADD R3, R3, R0 ;  /* 0x0000000003037221 */ /* 0x004fca0000000000 */
[----:B------:R0:W-:Y:S02]  /*20a0*/  ST.E desc[UR36][R16.64], R3 ;  /* 0x0000000310007985 */ /* 0x0001e4000c101924 */
.L_x_2387:
[----:B------:R-:W-:Y:S05]  /*20b0*/  BSYNC.RECONVERGENT B0 ;  /* 0x0000000000007941 */ /* 0x000fea0003800200 */
.L_x_2386:
[----:B------:R-:W-:-:S05]  /*20c0*/  VIADD R14, R14, UR38 ;  /* 0x000000260e0e7c36 */ /* 0x000fca0008000000 */
[----:B------:R-:W-:-:S13]  /*20d0*/  ISETP.GE.AND P0, PT, R14, R19, PT ;  /* 0x000000130e00720c */ /* 0x000fda0003f06270 */
[----:B------:R-:W-:Y:S05]  /*20e0*/  @!P0 BRA `(.L_x_2410) ;  /* 0xfffffff400088947 */ /* 0x000fea000383ffff */
.L_x_2385:
[----:B------:R-:W-:Y:S01]  /*20f0*/  ISETP.GT.AND P0, PT, R12, 0x2, PT ;  /* 0x000000020c00780c */ /* 0x000fe20003f04270 */
[----:B------:R-:W-:Y:S05]  /*2100*/  WARPSYNC.ALL ;  /* 0x0000000000007948 */ /* 0x000fea0003800000 */
[----:B------:R-:W-:Y:S01]  /*2110*/  BAR.SYNC.DEFER_BLOCKING 0x0 ;  /* 0x0000000000007b1d */ /* 0x000fe20000010000 */
[----:B------:R-:W-:-:S06]  /*2120*/  IMAD.MOV.U32 R12, RZ, RZ, R4 ;  /* 0x000000ffff0c7224 */ /* 0x000fcc00078e0004 */
[----:B------:R-:W-:Y:S05]  /*2130*/  @P0 BRA `(.L_x_2411) ;  /* 0xfffffff000e40947 */ /* 0x000fea000383ffff */
.L_x_2384:
[----:B------:R-:W1:Y:S02]  /*2140*/  LDCU UR4, c[0x0][0x3a0] ;  /* 0x00007400ff0477ac */ /* 0x000e640008000800 */
[----:B-1----:R-:W-:-:S13]  /*2150*/  ISETP.GE.AND P0, PT, R18, UR4, PT ;  /* 0x0000000412007c0c */ /* 0x002fda000bf06270 */
[----:B------:R-:W-:Y:S05]  /*2160*/  @P0 BRA `(.L_x_2412) ;  /* 0x0000000000d40947 */ /* 0x000fea0003800000 */
[----:B------:R-:W1:Y:S01]  /*2170*/  LDC.64 R4, c[0x0][0x380] ;  /* 0x0000e000ff047b82 */ /* 0x000e620000000a00 */
[----:B------:R-:W-:Y:S01]  /*2180*/  BSSY B0, `(.L_x_2413) ;  /* 0x000001b000007945 */ /* 0x000fe20003800000 */
[----:B0-----:R-:W-:-:S07]  /*2190*/  MOV R3, R18 ;  /* 0x0000001200037202 */ /* 0x001fce0000000f00 */
.L_x_2416:
[----:B------:R-:W-:Y:S01]  /*21a0*/  ISETP.NE.AND P0, PT, R3, R27, PT ;  /* 0x0000001b0300720c */ /* 0x000fe20003f05270 */
[----:B------:R-:W-:Y:S05]  /*21b0*/  YIELD ;  /* 0x0000000000007946 */ /* 0x000fea0003800000 */
[----:B------:R-:W-:Y:S07]  /*21c0*/  BSSY.RECONVERGENT B1, `(.L_x_2414) ;  /* 0x0000012000017945 */ /* 0x000fee0003800200 */
[----:B0-----:R-:W-:Y:S05]  /*21d0*/  @!P0 BRA `(.L_x_2415) ;  /* 0x0000000000408947 */ /* 0x001fea0003800000 */
[----:B------:R-:W0:Y:S01]  /*21e0*/  S2R R7, SR_CgaCtaId ;  /* 0x0000000000077919 */ /* 0x000e220000008800 */
        /* <DEDUP_REMOVED lines=9> */
[----:B------:R-:W2:Y:S01]  /*2280*/  LDG.E R13, desc[UR36][R12.64] ;  /* 0x000000240c0d7981 */ /* 0x000ea2000c1e1900 */
[----:B0-----:R-:W-:-:S06]  /*2290*/  IMAD.WIDE R6, R3, 0x4, R6 ;  /* 0x0000000403067825 */ /* 0x001fcc00078e0206 */
[----:B------:R-:W2:Y:S01]  /*22a0*/  LD.E R6, desc[UR36][R6.64] ;  /* 0x0000002406067980 */ /* 0x000ea2000c101900 */
[----:B-1----:R-:W-:-:S04]  /*22b0*/  IMAD.WIDE R14, R3, 0x4, R4 ;  /* 0x00000004030e7825 */ /* 0x002fc800078e0204 */
[----:B--2---:R-:W-:-:S05]  /*22c0*/  FADD R17, R6, -R13 ;  /* 0x8000000d06117221 */ /* 0x004fca0000000000 */
[----:B------:R0:W-:Y:S02]  /*22d0*/  REDG.E.ADD.F32.FTZ.RN.STRONG.GPU desc[UR36][R14.64], R17 ;  /* 0x000000110e0079a6 */ /* 0x0001e4000c12f324 */
.L_x_2415:
[----:B------:R-:W-:Y:S05]  /*22e0*/  BSYNC.RECONVERGENT B1 ;  /* 0x0000000000017941 */ /* 0x000fea0003800200 */
.L_x_2414:
[----:B------:R-:W3:Y:S01]  /*22f0*/  LDCU UR4, c[0x0][0x3a0] ;  /* 0x00007400ff0477ac */ /* 0x000ee20008000800 */
[----:B------:R-:W-:-:S05]  /*2300*/  VIADD R3, R3, UR38 ;  /* 0x0000002603037c36 */ /* 0x000fca0008000000 */
[----:B---3--:R-:W-:-:S13]  /*2310*/  ISETP.GE.AND P0, PT, R3, UR4, PT ;  /* 0x0000000403007c0c */ /* 0x008fda000bf06270 */
[----:B------:R-:W-:Y:S05]  /*2320*/  @!P0 BRA `(.L_x_2416) ;  /* 0xfffffffc009c8947 */ /* 0x000fea000383ffff */
[----:B------:R-:W-:Y:S05]  /*2330*/  BSYNC B0 ;  /* 0x0000000000007941 */ /* 0x000fea0003800000 */
.L_x_2413:
[----:B------:R-:W3:Y:S01]  /*2340*/  S2UR UR5, SR_CgaCtaId ;  /* 0x00000000000579c3 */ /* 0x000ee20000008800 */
[----:B------:R-:W-:Y:S01]  /*2350*/  UMOV UR4, 0x400 ;  /* 0x0000040000047882 */ /* 0x000fe20000000000 */
[----:B------:R-:W-:Y:S01]  /*2360*/  IMAD.MOV.U32 R3, RZ, RZ, R18 ;  /* 0x000000ffff037224 */ /* 0x000fe200078e0012 */
[----:B---3--:R-:W-:-:S09]  /*2370*/  ULEA UR4, UR5, UR4, 0x18 ;  /* 0x0000000405047291 */ /* 0x008fd2000f8ec0ff */
[----:B------:R-:W3:Y:S04]  /*2380*/  LDS.64 R20, [UR4+0x10] ;  /* 0x00001004ff147984 */ /* 0x000ee80008000a00 */
[----:B-1----:R-:W1:Y:S02]  /*2390*/  LDS.128 R4, [UR4+0x20] ;  /* 0x00002004ff047984 */ /* 0x002e640008000c00 */
.L_x_2419:
[----:B01----:R-:W-:-:S06]  /*23a0*/  IMAD.WIDE R12, R3, 0x8, R4 ;  /* 0x00000008030c7825 */ /* 0x003fcc00078e0204 */
[----:B------:R-:W4:Y:S01]  /*23b0*/  LD.E.64 R12, desc[UR36][R12.64] ;  /* 0x000000240c0c7980 */ /* 0x000f22000c101b00 */
[----:B0-----:R-:W-:-:S04]  /*23c0*/  IMAD.WIDE R14, R3, 0x8, R8 ;  /* 0x00000008030e7825 */ /* 0x001fc800078e0208 */
[----:B--23--:R-:W-:Y:S01]  /*23d0*/  IMAD.WIDE R16, R3, 0x4, R20 ;  /* 0x0000000403107825 */ /* 0x00cfe200078e0214 */
[----:B----4-:R0:W-:Y:S05]  /*23e0*/  STG.E.64 desc[UR36][R14.64], R12 ;  /* 0x0000000c0e007986 */ /* 0x0101ea000c101b24 */
        /* <DEDUP_REMOVED lines=8> */
.L_x_2418:
[----:B------:R-:W-:Y:S05]  /*2470*/  BSYNC.RECONVERGENT B0 ;  /* 0x0000000000007941 */ /* 0x000fea0003800200 */
.L_x_2417:
[----:B------:R-:W1:Y:S01]  /*2480*/  LDCU UR4, c[0x0][0x3a0] ;  /* 0x00007400ff0477ac */ /* 0x000e620008000800 */
[----:B------:R-:W-:-:S04]  /*2490*/  IADD3 R3, PT, PT, R3, UR38, RZ ;  /* 0x0000002603037c10 */ /* 0x000fc8000fffe0ff */
[----:B-1----:R-:W-:-:S13]  /*24a0*/  ISETP.GE.AND P0, PT, R3, UR4, PT ;  /* 0x0000000403007c0c */ /* 0x002fda000bf06270 */
[----:B------:R-:W-:Y:S05]  /*24b0*/  @!P0 BRA `(.L_x_2419) ;  /* 0xfffffffc00b88947 */ /* 0x000fea000383ffff */
.L_x_2412:
[----:B------:R-:W-:Y:S01]  /*24c0*/  ISETP.NE.AND P0, PT, R18, RZ, PT ;  /* 0x000000ff1200720c */ /* 0x000fe20003f05270 */
[----:B------:R-:W-:Y:S05]  /*24d0*/  WARPSYNC.ALL ;  /* 0x0000000000007948 */ /* 0x000fea0003800000 */
[----:B------:R-:W-:Y:S06]  /*24e0*/  BAR.SYNC.DEFER_BLOCKING 0x0 ;  /* 0x0000000000007b1d */ /* 0x000fec0000010000 */
[----:B------:R-:W-:Y:S04]  /*24f0*/  BSSY.RECONVERGENT B6, `(.L_x_2420) ;  /* 0x0000026000067945 */ /* 0x000fe80003800200 */
[----:B------:R-:W-:Y:S05]  /*2500*/  @P0 BRA `(.L_x_2421) ;  /* 0x0000000000900947 */ /* 0x000fea0003800000 */
[----:B------:R-:W1:Y:S01]  /*2510*/  S2UR UR5, SR_CgaCtaId ;  /* 0x00000000000579c3 */ /* 0x000e620000008800 */
[----:B------:R-:W-:Y:S01]  /*2520*/  UMOV UR4, 0x400 ;  /* 0x0000040000047882 */ /* 0x000fe20000000000 */
[----:B0-2---:R-:W-:-:S06]  /*2530*/  MOV R16, 0x8 ;  /* 0x0000000800107802 */ /* 0x005fcc0000000f00 */
[----:B------:R0:W2:Y:S01]  /*2540*/  LDC.64 R6, c[0x4][R16] ;  /* 0x0100000010067b82 */ /* 0x0000a20000000a00 */
[----:B-1----:R-:W-:-:S09]  /*2550*/  ULEA UR4, UR5, UR4, 0x18 ;  /* 0x0000000405047291 */ /* 0x002fd2000f8ec0ff */
[----:B0-----:R-:W1:Y:S03]  /*2560*/  LDS.64 R4, [UR4+0x10] ;  /* 0x00001004ff047984 */ /* 0x001e660008000a00 */
[----:B------:R-:W-:-:S07]  /*2570*/  LEPC R20, `(.L_x_2422) ;  /* 0x000000001014794e */ /* 0x000fce0000000000 */
[----:B-12---:R-:W-:Y:S05]  /*2580*/  CALL.ABS.NOINC R6 ;  /* 0x0000000006007343 */ /* 0x006fea0003c00000 */
.L_x_2422:
[----:B------:R-:W0:Y:S01]  /*2590*/  S2UR UR5, SR_CgaCtaId ;  /* 0x00000000000579c3 */ /* 0x000e220000008800 */
[----:B------:R-:W-:-:S07]  /*25a0*/  UMOV UR4, 0x400 ;  /* 0x0000040000047882 */ /* 0x000fce0000000000 */
[----:B------:R1:W2:Y:S01]  /*25b0*/  LDC.64 R6, c[0x4][R16] ;  /* 0x0100000010067b82 */ /* 0x0002a20000000a00 */
[----:B0-----:R-:W-:-:S09]  /*25c0*/  ULEA UR4, UR5, UR4, 0x18 ;  /* 0x0000000405047291 */ /* 0x001fd2000f8ec0ff */
[----:B-1----:R-:W0:Y:S03]  /*25d0*/  LDS.64 R4, [UR4+0x18] ;  /* 0x00001804ff047984 */ /* 0x002e260008000a00 */
[----:B------:R-:W-:-:S07]  /*25e0*/  LEPC R20, `(.L_x_2423) ;  /* 0x000000001014794e */ /* 0x000fce0000000000 */
[----:B0-2---:R-:W-:Y:S05]  /*25f0*/  CALL.ABS.NOINC R6 ;  /* 0x0000000006007343 */ /* 0x005fea0003c00000 */
.L_x_2423:
[----:B------:R-:W0:Y:S01]  /*2600*/  S2UR UR5, SR_CgaCtaId ;  /* 0x00000000000579c3 */ /* 0x000e220000008800 */
[----:B------:R-:W-:-:S07]  /*2610*/  UMOV UR4, 0x400 ;  /* 0x0000040000047882 */ /* 0x000fce0000000000 */
[----:B------:R1:W2:Y:S01]  /*2620*/  LDC.64 R6, c[0x4][R16] ;  /* 0x0100000010067b82 */ /* 0x0002a20000000a00 */
[----:B0-----:R-:W-:-:S09]  /*2630*/  ULEA UR4, UR5, UR4, 0x18 ;  /* 0x0000000405047291 */ /* 0x001fd2000f8ec0ff */
[----:B-1----:R-:W0:Y:S03]  /*2640*/  LDS.64 R4, [UR4+0x20] ;  /* 0x00002004ff047984 */ /* 0x002e260008000a00 */
[----:B------:R-:W-:-:S07]  /*2650*/  LEPC R20, `(.L_x_2424) ;  /* 0x000000001014794e */ /* 0x000fce0000000000 */
[----:B0-2---:R-:W-:Y:S05]  /*2660*/  CALL.ABS.NOINC R6 ;  /* 0x0000000006007343 */ /* 0x005fea0003c00000 */
.L_x_2424:
[----:B------:R-:W0:Y:S01]  /*2670*/  S2UR UR5, SR_CgaCtaId ;  /* 0x00000000000579c3 */ /* 0x000e220000008800 */
[----:B------:R-:W-:-:S07]  /*2680*/  UMOV UR4, 0x400 ;  /* 0x0000040000047882 */ /* 0x000fce0000000000 */
[----:B------:R1:W2:Y:S01]  /*2690*/  LDC.64 R6, c[0x4][R16] ;  /* 0x0100000010067b82 */ /* 0x0002a20000000a00 */
[----:B0-----:R-:W-:-:S09]  /*26a0*/  ULEA UR4, UR5, UR4, 0x18 ;  /* 0x0000000405047291 */ /* 0x001fd2000f8ec0ff */
[----:B-1----:R-:W0:Y:S03]  /*26b0*/  LDS.64 R4, [UR4+0x28] ;  /* 0x00002804ff047984 */ /* 0x002e260008000a00 */
[----:B------:R-:W-:-:S07]  /*26c0*/  LEPC R20, `(.L_x_2425) ;  /* 0x000000001014794e */ /* 0x000fce0000000000 */
[----:B0-2---:R-:W-:Y:S05]  /*26d0*/  CALL.ABS.NOINC R6 ;  /* 0x0000000006007343 */ /* 0x005fea0003c00000 */
.L_x_2425:
[----:B------:R-:W0:Y:S01]  /*26e0*/  S2UR UR5, SR_CgaCtaId ;  /* 0x00000000000579c3 */ /* 0x000e220000008800 */
[----:B------:R-:W-:-:S07]  /*26f0*/  UMOV UR4, 0x400 ;  /* 0x0000040000047882 */ /* 0x000fce0000000000 */
[----:B------:R-:W1:Y:S01]  /*2700*/  LDC.64 R16, c[0x4][R16] ;  /* 0x0100000010107b82 */ /* 0x000e620000000a00 */
[----:B0-----:R-:W-:-:S09]  /*2710*/  ULEA UR4, UR5, UR4, 0x18 ;  /* 0x0000000405047291 */ /* 0x001fd2000f8ec0ff */
[----:B------:R-:W0:Y:S03]  /*2720*/  LDS.64 R4, [UR4+0x30] ;  /* 0x00003004ff047984 */ /* 0x000e260008000a00 */
[----:B------:R-:W-:-:S07]  /*2730*/  LEPC R20, `(.L_x_2421) ;  /* 0x000000001014794e */ /* 0x000fce0000000000 */
[----:B01----:R-:W-:Y:S05]  /*2740*/  CALL.ABS.NOINC R16 ;  /* 0x0000000010007343 */ /* 0x003fea0003c00000 */
.L_x_2421:
[----:B------:R-:W-:Y:S05]  /*2750*/  BSYNC.RECONVERGENT B6 ;  /* 0x0000000000067941 */ /* 0x000fea0003800200 */
.L_x_2420:
[----:B------:R-:W-:Y:S05]  /*2760*/  BRA `(.L_x_2359) ;  /* 0x0000005400387947 */ /* 0x000fea0003800000 */
.L_x_2366:
[----:B0-----:R-:W-:Y:S05]  /*2770*/  BPT.TRAP 0x1 ;  /* 0x000000040000795c */ /* 0x001fea0000300000 */
.L_x_2358:
[----:B------:R-:W-:Y:S01]  /*2780*/  ISETP.NE.AND P0, PT, R18, RZ, PT ;  /* 0x000000ff1200720c */ /* 0x000fe20003f05270 */
[----:B------:R-:W0:-:S12]  /*2790*/  LDCU UR39, c[0x0][0x3a0] ;  /* 0x00007400ff2777ac */ /* 0x000e180008000800 */
        /* <DEDUP_REMOVED lines=10> */
.L_x_2427:
[----:B------:R-:W0:Y:S01]  /*2840*/  S2UR UR5, SR_CgaCtaId ;  /* 0x00000000000579c3 */ /* 0x000e220000008800 */
[----:B------:R-:W-:-:S07]  /*2850*/  UMOV UR4, 0x400 ;  /* 0x0000040000047882 */ /* 0x000fce0000000000 */
[----:B------:R-:W1:Y:S08]  /*2860*/  LDC R3, c[0x0][0x3a0] ;  /* 0x0000e800ff037b82 */ /* 0x000e700000000800 */
[----:B------:R2:W3:Y:S01]  /*2870*/  LDC.64 R6, c[0x4][R34] ;  /* 0x0100000022067b82 */ /* 0x0004e20000000a00 */
[----:B0-----:R-:W-:Y:S01]  /*2880*/  ULEA UR4, UR5, UR4, 0x18 ;  /* 0x0000000405047291 */ /* 0x001fe2000f8ec0ff */
[C---:B-1----:R-:W-:Y:S01]  /*2890*/  IMAD.SHL.U32 R23, R3.reuse, 0x8, RZ ;  /* 0x0000000803177824 */ /* 0x042fe200078e00ff */
[----:B------:R-:W-:-:S07]  /*28a0*/  SHF.L.U64.HI R22, R3, 0x3, R2 ;  /* 0x0000000303167819 */ /* 0x000fce0000010202 */
[----:B------:R0:W-:Y:S02]  /*28b0*/  STS.64 [UR4+0x40], R4 ;  /* 0x00004004ff007988 */ /* 0x0001e40008000a04 */
[----:B0-----:R-:W-:Y:S01]  /*28c0*/  IMAD.MOV.U32 R4, RZ, RZ, R23 ;  /* 0x000000ffff047224 */ /* 0x001fe200078e0017 */
[----:B--23--:R-:W-:-:S07]  /*28d0*/  MOV R5, R22 ;  /* 0x0000001600057202 */ /* 0x00cfce0000000f00 */
[----:B------:R-:W-:-:S07]  /*28e0*/  LEPC R20, `(.L_x_2428) ;  /* 0x000000001014794e */ /* 0x000fce0000000000 */
[----:B------:R-:W-:Y:S05]  /*28f0*/  CALL.ABS.NOINC R6 ;  /* 0x0000000006007343 */ /* 0x000fea0003c00000 */
.L_x_2428:
        /* <DEDUP_REMOVED lines=9> */
.L_x_2429:
        /* <DEDUP_REMOVED lines=9> */
.L_x_2430:
        /* <DEDUP_REMOVED lines=9> */
.L_x_2431:
        /* <DEDUP_REMOVED lines=9> */
.L_x_2432:
        /* <DEDUP_REMOVED lines=9> */
.L_x_2433:
        /* <DEDUP_REMOVED lines=9> */
.L_x_2434:
[----:B------:R-:W0:Y:S01]  /*2c60*/  S2UR UR5, SR_CgaCtaId ;  /* 0x00000000000579c3 */ /* 0x000e220000008800 */
[----:B------:R-:W-:-:S07]  /*2c70*/  UMOV UR4, 0x400 ;  /* 0x0000040000047882 */ /* 0x000fce0000000000 */
[----:B------:R-:W1:Y:S01]  /*2c80*/  LDC.64 R34, c[0x4][R34] ;  /* 0x0100000022227b82 */ /* 0x000e620000000a00 */
[----:B0-----:R-:W-:-:S09]  /*2c90*/  ULEA UR4, UR5, UR4, 0x18 ;  /* 0x0000000405047291 */ /* 0x001fd2000f8ec0ff */
[----:B------:R0:W-:Y:S02]  /*2ca0*/  STS.64 [UR4+0x78], R4 ;  /* 0x00007804ff007988 */ /* 0x0001e40008000a04 */
[----:B0-----:R-:W-:Y:S02]  /*2cb0*/  IMAD.MOV.U32 R4, RZ, RZ, R33 ;  /* 0x000000ffff047224 */ /* 0x001fe400078e0021 */
[----:B------:R-:W-:-:S07]  /*2cc0*/  IMAD.MOV.U32 R5, RZ, RZ, R32 ;  /* 0x000000ffff057224 */ /* 0x000fce00078e0020 */
[----:B------:R-:W-:-:S07]  /*2cd0*/  LEPC R20, `(.L_x_2435) ;  /* 0x000000001014794e */ /* 0x000fce0000000000 */
[----:B-1----:R-:W-:Y:S05]  /*2ce0*/  CALL.ABS.NOINC R34 ;  /* 0x0000000022007343 */ /* 0x002fea0003c00000 */
.L_x_2435:
[----:B------:R-:W0:Y:S01]  /*2cf0*/  LDC.64 R6, c[0x0][0x3a8] ;  /* 0x0000ea00ff067b82 */ /* 0x000e220000000a00 */
[----:B------:R-:W1:Y:S01]  /*2d00*/  LDCU.128 UR8, c[0x0][0x3c0] ;  /* 0x00007800ff0877ac */ /* 0x000e620008000c00 */
[----:B------:R-:W-:-:S06]  /*2d10*/  UMOV UR4, 0x400 ;  /* 0x0000040000047882 */ /* 0x000fcc0000000000 */
[----:B------:R-:W2:Y:S08]  /*2d20*/  S2UR UR5, SR_CgaCtaId ;  /* 0x00000000000579c3 */ /* 0x000eb00000008800 */
[----:B------:R-:W3:Y:S01]  /*2d30*/  LDC.64 R10, c[0x0][0x3b8] ;  /* 0x0000ee00ff0a7b82 */ /* 0x000ee20000000a00 */
[C---:B-1----:R-:W-:Y:S02]  /*2d40*/  IMAD R0, R26.reuse, UR8, RZ ;  /* 0x000000081a007c24 */ /* 0x042fe4000f8e02ff */
[----:B------:R-:W-:-:S02]  /*2d50*/  IMAD R12, R26, UR10, RZ ;  /* 0x0000000a1a0c7c24 */ /* 0x000fc4000f8e02ff */
[----:B------:R-:W-:-:S03]  /*2d60*/  IMAD R3, R27, UR9, R0 ;  /* 0x000000091b037c24 */ /* 0x000fc6000f8e0200 */
[----:B------:R-:W1:Y:S01]  /*2d70*/  LDC.64 R8, c[0x0][0x3b0] ;  /* 0x0000ec00ff087b82 */ /* 0x000e620000000a00 */
[----:B0-----:R-:W-:-:S04]  /*2d80*/  IMAD.WIDE.U32 R6, R27, UR8, R6 ;  /* 0x000000081b067c25 */ /* 0x001fc8000f8e0006 */
[----:B------:R-:W-:Y:S01]  /*2d90*/  IMAD R13, R27, UR11, R12 ;  /* 0x0000000b1b0d7c24 */ /* 0x000fe2000f8e020c */
[----:B------:R-:W-:Y:S01]  /*2da0*/  IADD3 R7, PT, PT, R3, R7, RZ ;  /* 0x0000000703077210 */ /* 0x000fe20007ffe0ff */
[----:B--2---:R-:W-:Y:S01]  /*2db0*/  ULEA UR4, UR5, UR4, 0x18 ;  /* 0x0000000405047291 */ /* 0x004fe2000f8ec0ff */
[----:B---3--:R-:W-:-:S04]  /*2dc0*/  IMAD.WIDE.U32 R10, R27, UR8, R10 ;  /* 0x000000081b0a7c25 */ /* 0x008fc8000f8e000a */
[----:B------:R-:W-:Y:S01]  /*2dd0*/  IMAD.IADD R11, R3, 0x1, R11 ;  /* 0x00000001030b7824 */ /* 0x000fe200078e020b */
[----:B------:R-:W-:Y:S01]  /*2de0*/  MOV R3, UR4 ;  /* 0x0000000400037c02 */ /* 0x000fe20008000f00 */
[----:B-1----:R-:W-:-:S04]  /*2df0*/  IMAD.WIDE.U32 R8, R27, UR10, R8 ;  /* 0x0000000a1b087c25 */ /* 0x002fc8000f8e0008 */
[----:B------:R1:W-:Y:S01]  /*2e00*/  STS.128 [R3+0x80], R4 ;  /* 0x0000800403007388 */ /* 0x0003e20000000c00 */
[----:B------:R-:W-:-:S05]  /*2e10*/  IMAD.IADD R9, R9, 0x1, R13 ;  /* 0x0000000109097824 */ /* 0x000fca00078e020d */
[----:B------:R1:W-:Y:S02]  /*2e20*/  STS.128 [R3+0x90], R8 ;  /* 0x0000900803007388 */ /* 0x0003e40000000c00 */
.L_x_2426:
[----:B------:R-:W-:Y:S05]  /*2e30*/  WARPSYNC.ALL ;  /* 0x0000000000007948 */ /* 0x000fea0003800000 */
[----:B------:R-:W-:Y:S06]  /*2e40*/  BAR.SYNC.DEFER_BLOCKING 0x0 ;  /* 0x0000000000007b1d */ /* 0x000fec0000010000 */
[----:B-1----:R-:W1:Y:S04]  /*2e50*/  LDS.128 R4, [R3+0x60] ;  /* 0x0000600003047984 */ /* 0x002e680000000c00 */
[----:B------:R-:W2:Y:S04]  /*2e60*/  LDS.128 R8, [R3+0x40] ;  /* 0x0000400003087984 */ /* 0x000ea80000000c00 */
[----:B------:R-:W3:Y:S04]  /*2e70*/  LDS.128 R12, [R3+0x50] ;  /* 0x00005000030c7984 */ /* 0x000ee80000000c00 */
[----:B------:R-:W4:Y:S04]  /*2e80*/  LDS.128 R20, [R3+0x70] ;  /* 0x0000700003147984 */ /* 0x000f280000000c00 */
[----:B------:R-:W5:Y:S01]  /*2e90*/  LDS.64 R32, [R3+0x80] ;  /* 0x0000800003207984 */ /* 0x000f620000000a00 */
[----:B-1----:R-:W-:-:S02]  /*2ea0*/  ISETP.NE.U32.AND P0, PT, R6, RZ, PT ;  /* 0x000000ff0600720c */ /* 0x002fc40003f05070 */
[----:B------:R-:W-:Y:S02]  /*2eb0*/  ISETP.NE.U32.AND P2, PT, R4, RZ, PT ;  /* 0x000000ff0400720c */ /* 0x000fe40003f45070 */
[----:B------:R-:W-:Y:S02]  /*2ec0*/  ISETP.NE.AND.EX P0, PT, R7, RZ, PT, P0 ;  /* 0x000000ff0700720c */ /* 0x000fe40003f05300 */
[----:B--2---:R-:W-:-:S04]  /*2ed0*/  ISETP.NE.U32.AND P1, PT, R8, RZ, PT ;  /* 0x000000ff0800720c */ /* 0x004fc80003f25070 */
[----:B------:R-:W-:Y:S02]  /*2ee0*/  ISETP.NE.AND.EX P0, PT, R9, RZ, P0, P1 ;  /* 0x000000ff0900720c */ /* 0x000fe40000705310 */
[----:B------:R-:W-:-:S04]  /*2ef0*/  ISETP.NE.U32.AND P1, PT, R10, RZ, PT ;  /* 0x000000ff0a00720c */ /* 0x000fc80003f25070 */
[----:B------:R-:W-:Y:S02]  /*2f00*/  ISETP.NE.AND.EX P0, PT, R11, RZ, P0, P1 ;  /* 0x000000ff0b00720c */ /* 0x000fe40000705310 */
[----:B---3--:R-:W-:-:S04]  /*2f10*/  ISETP.NE.U32.AND P1, PT, R12, RZ, PT ;  /* 0x000000ff0c00720c */ /* 0x008fc80003f25070 */
[----:B------:R-:W-:Y:S02]  /*2f20*/  ISETP.NE.AND.EX P0, PT, R13, RZ, P0, P1 ;  /* 0x000000ff0d00720c */ /* 0x000fe40000705310 */
[----:B------:R-:W-:-:S04]  /*2f30*/  ISETP.NE.U32.AND P1, PT, R14, RZ, PT ;  /* 0x000000ff0e00720c */ /* 0x000fc80003f25070 */
[----:B------:R-:W-:Y:S02]  /*2f40*/  ISETP.NE.AND.EX P1, PT, R15, RZ, P0, P1 ;  /* 0x000000ff0f00720c */ /* 0x000fe40000725310 */
[----:B----4-:R-:W-:Y:S02]  /*2f50*/  ISETP.NE.U32.AND P0, PT, R20, RZ, PT ;  /* 0x000000ff1400720c */ /* 0x010fe40003f05070 */
[----:B------:R-:W-:Y:S02]  /*2f60*/  ISETP.NE.AND.EX P2, PT, R5, RZ, P1, P2 ;  /* 0x000000ff0500720c */ /* 0x000fe40000f45320 */
[----:B------:R-:W-:Y:S02]  /*2f70*/  ISETP.NE.U32.AND P1, PT, R22, RZ, PT ;  /* 0x000000ff1600720c */ /* 0x000fe40003f25070 */
[----:B------:R-:W-:Y:S02]  /*2f80*/  ISETP.NE.AND.EX P0, PT, R21, RZ, P2, P0 ;  /* 0x000000ff1500720c */ /* 0x000fe40001705300 */
[----:B-----5:R-:W-:-:S02]  /*2f90*/  ISETP.NE.U32.AND P2, PT, R32, RZ, PT ;  /* 0x000000ff2000720c */ /* 0x020fc40003f45070 */
[----:B------:R-:W-:-:S04]  /*2fa0*/  ISETP.NE.AND.EX P0, PT, R23, RZ, P0, P1 ;  /* 0x000000ff1700720c */ /* 0x000fc80000705310 */
[----:B------:R-:W-:-:S13]  /*2fb0*/  ISETP.NE.AND.EX P0, PT, R33, RZ, P0, P2 ;  /* 0x000000ff2100720c */ /* 0x000fda0000705320 */
[----:B------:R-:W-:Y:S05]  /*2fc0*/  @!P0 BRA `(.L_x_2436) ;  /* 0x0000003c00cc8947 */ /* 0x000fea0003800000 */
[----:B------:R-:W1:Y:S01]  /*2fd0*/  LDCU UR4, c[0x0][0x3a0] ;  /* 0x00007400ff0477ac */ /* 0x000e620008000800 */
[----:B------:R-:W-:Y:S01]  /*2fe0*/  BSSY.RECONVERGENT B0, `(.L_x_2437) ;  /* 0x0000057000007945 */ /* 0x000fe20003800200 */
[----:B-1----:R-:W-:-:S05]  /*2ff0*/  IMAD.U32 R11, RZ, RZ, UR4 ;  /* 0x00000004ff0b7e24 */ /* 0x002fca000f8e00ff */
[----:B------:R-:W-:-:S13]  /*3000*/  ISETP.GE.AND P0, PT, R18, R11, PT ;  /* 0x0000000b1200720c */ /* 0x000fda0003f06270 */
[----:B------:R-:W-:Y:S05]  /*3010*/  @P0 BRA `(.L_x_2438) ;  /* 0x00000004004c0947 */ /* 0x000fea0003800000 */
[----:B------:R-:W-:-:S07]  /*3020*/  IMAD.MOV.U32 R0, RZ, RZ, R18 ;  /* 0x000000ffff007224 */ /* 0x000fce00078e0012 */
.L_x_2442:
        /* <DEDUP_REMOVED lines=8> */
[----:B------:R-:W-:-:S05]  /*30b0*/  MOV R3, UR4 ;  /* 0x0000000400037c02 */ /* 0x000fca0008000f00 */
        /* <DEDUP_REMOVED lines=8> */
[----:B------:R-:W-:Y:S02]  /*3140*/  IMAD.MOV.U32 R17, RZ, RZ, 0x1 ;  /* 0x00000001ff117424 */ /* 0x000fe400078e00ff */
        /* <DEDUP_REMOVED lines=14> */
[----:B--2---:R-:W-:-:S04]  /*3230*/  LOP3.LUT R9, RZ, R12, RZ, 0x33, !PT ;  /* 0x0000000cff097212 */ /* 0x004fc800078e33ff */
[----:B----4-:R-:W-:-:S05]  /*3240*/  IADD3 R15, PT, PT, R4, R9, RZ ;  /* 0x00000009040f7210 */ /* 0x010fca0007ffe0ff */
        /* <DEDUP_REMOVED lines=12> */
.L_x_2440:
        /* <DEDUP_REMOVED lines=22> */
.L_x_2441:
[----:B0-----:R-:W-:Y:S05]  /*3470*/  BSYNC.RECONVERGENT B1 ;  /* 0x0000000000017941 */ /* 0x001fea0003800200 */
.L_x_2439:
[----:B-12---:R-:W0:Y:S01]  /*3480*/  LDS.64 R4, [R3+0x50] ;  /* 0x0000500003047984 */ /* 0x006e220000000a00 */
[----:B------:R-:W-:Y:S02]  /*3490*/  IMAD.U32 R11, RZ, RZ, UR39 ;  /* 0x00000027ff0b7e24 */ /* 0x000fe4000f8e00ff */
        /* <DEDUP_REMOVED lines=9> */
[----:B------:R-:W-:-:S13]  /*3530*/  ISETP.GE.AND P0, PT, R0, R11, PT ;  /* 0x0000000b0000720c */ /* 0x000fda0003f06270 */
[----:B-1----:R-:W-:Y:S05]  /*3540*/  @!P0 BRA `(.L_x_2442) ;  /* 0xfffffff800b88947 */ /* 0x002fea000383ffff */
.L_x_2438:
[----:B0-----:R-:W-:Y:S05]  /*3550*/  BSYNC.RECONVERGENT B0 ;  /* 0x0000000000007941 */ /* 0x001fea0003800200 */
.L_x_2437:
        /* <DEDUP_REMOVED lines=9> */
.L_x_2444:
[----:B------:R-:W-:Y:S05]  /*35f0*/  BSYNC.RECONVERGENT B0 ;  /* 0x0000000000007941 */ /* 0x000fea0003800200 */
.L_x_2443:
[----:B------:R-:W-:Y:S06]  /*3600*/  BAR.SYNC.DEFER_BLOCKING 0x0 ;  /* 0x0000000000007b1d */ /* 0x000fec0000010000 */
[----:B------:R-:W1:Y:S02]  /*3610*/  LDS.U8 R0, [R3+0xa4] ;  /* 0x0000a40003007984 */ /* 0x000e640000000000 */
[----:B-1----:R-:W-:-:S13]  /*3620*/  ISETP.NE.AND P0, PT, R0, RZ, PT ;  /* 0x000000ff0000720c */ /* 0x002fda0003f05270 */
[----:B------:R-:W-:Y:S05]  /*3630*/  @P0 BRA `(.L_x_2445) ;  /* 0x0000001000c80947 */ /* 0x000fea0003800000 */
.L_x_2487:
[----:B0-----:R-:W0:Y:S01]  /*3640*/  S2R R3, SR_CgaCtaId ;  /* 0x0000000000037919 */ /* 0x001e220000008800 */
[----:B------:R-:W1:Y:S01]  /*3650*/  LDCU UR4, c[0x0][0x3a0] ;  /* 0x00007400ff0477ac */ /* 0x000e620008000800 */
[----:B------:R-:W-:Y:S01]  /*3660*/  MOV R0, 0x400 ;  /* 0x0000040000007802 */ /* 0x000fe20000000f00 */
[----:B------:R-:W-:Y:S02]  /*3670*/  IMAD.MOV.U32 R4, RZ, RZ, 0x1 ;  /* 0x00000001ff047424 */ /* 0x000fe400078e00ff */
[----:B-1----:R-:W-:Y:S01]  /*3680*/  IMAD.U32 R11, RZ, RZ, UR4 ;  /* 0x00000004ff0b7e24 */ /* 0x002fe2000f8e00ff */
[----:B------:R-:W-:Y:S04]  /*3690*/  BAR.SYNC.DEFER_BLOCKING 0x0 ;  /* 0x0000000000007b1d */ /* 0x000fe80000010000 */
[----:B------:R-:W-:-:S02]  /*36a0*/  ISETP.GE.AND P0, PT, R18, R11, PT ;  /* 0x0000000b1200720c */ /* 0x000fc40003f06270 */
[----:B0-----:R-:W-:Y:S02]  /*36b0*/  LEA R0, R3, R0, 0x18 ;  /* 0x0000000003007211 */ /* 0x001fe400078ec0ff */
[----:B------:R-:W-:-:S05]  /*36c0*/  PRMT R3, R4, 0x7610, R3 ;  /* 0x0000761004037816 */ /* 0x000fca0000000003 */
[----:B------:R0:W-:Y:S01]  /*36d0*/  STS.U8 [R0+0xa4], R3 ;  /* 0x0000a40300007388 */ /* 0x0001e20000000000 */
[----:B------:R-:W-:Y:S06]  /*36e0*/  BAR.SYNC.DEFER_BLOCKING 0x0 ;  /* 0x0000000000007b1d */ /* 0x000fec0000010000 */
[----:B------:R-:W-:Y:S05]  /*36f0*/  @P0 BRA `(.L_x_2446) ;  /* 0x0000000c00e40947 */ /* 0x000fea0003800000 */
[----:B------:R1:W2:Y:S01]  /*3700*/  LDS.64 R4, [R0+0x70] ;  /* 0x0000700000047984 */ /* 0x0002a20000000a00 */
[----:B0-----:R-:W-:-:S07]  /*3710*/  MOV R3, R18 ;  /* 0x0000001200037202 */ /* 0x001fce0000000f00 */
.L_x_2481:
[----:B--2---:R-:W-:-:S06]  /*3720*/  IMAD.WIDE R6, R3, 0x4, R4 ;  /* 0x0000000403067825 */ /* 0x004fcc00078e0204 */
[----:B------:R-:W2:Y:S01]  /*3730*/  LD.E R6, desc[UR36][R6.64] ;  /* 0x0000002406067980 */ /* 0x000ea2000c101900 */
[----:B------:R-:W-:Y:S01]  /*3740*/  BSSY B0, `(.L_x_2447) ;  /* 0x00000ef000007945 */ /* 0x000fe20003800000 */
[----:B--2---:R-:W-:-:S13]  /*3750*/  ISETP.NE.AND P0, PT, R6, RZ, PT ;  /* 0x000000ff0600720c */ /* 0x004fda0003f05270 */
[----:B------:R-:W-:Y:S05]  /*3760*/  @!P0 BRA `(.L_x_2448) ;  /* 0x0000000c00b08947 */ /* 0x000fea0003800000 */
        /* <DEDUP_REMOVED lines=8> */
[----:B------:R-:W-:Y:S02]  /*37f0*/  UMOV UR4, 0x400 ;  /* 0x0000040000047882 */ /* 0x000fe40000000000 */
[----:B0-----:R-:W-:-:S06]  /*3800*/  ULEA UR4, UR5, UR4, 0x18 ;  /* 0x0000000405047291 */ /* 0x001fcc000f8ec0ff */
[----:B------:R-:W-:-:S07]  /*3810*/  IMAD.U32 R8, RZ, RZ, UR4 ;  /* 0x00000004ff087e24 */ /* 0x000fce000f8e00ff */
.L_x_2480:
[----:B0--3--:R-:W0:Y:S01]  /*3820*/  LDC.64 R10, c[0x0][0x398] ;  /* 0x0000e600ff0a7b82 */ /* 0x009e220000000a00 */
[----:B-1----:R-:W1:Y:S04]  /*3830*/  LDS.64 R14, [R8+0x88] ;  /* 0x00008800080e7984 */ /* 0x002e680000000a00 */
[----:B--2---:R-:W2:Y:S01]  /*3840*/  LDS.128 R4, [R8+0x60] ;  /* 0x0000600008047984 */ /* 0x004ea20000000c00 */
        /* <DEDUP_REMOVED lines=15> */
[----:B----4-:R-:W-:-:S04]  /*3940*/  IADD3 R21, PT, PT, R10, R12, -R5 ;  /* 0x0000000c0a157210 */ /* 0x010fc80007ffe805 */
[----:B---3--:R-:W-:-:S04]  /*3950*/  IADD3 R10, PT, PT, R14, R21, RZ ;  /* 0x000000150e0a7210 */ /* 0x008fc80007ffe0ff */
[----:B------:R-:W-:-:S13]  /*3960*/  ISETP.GE.AND P0, PT, R10, 0x1, PT ;  /* 0x000000010a00780c */ /* 0x000fda0003f06270 */
[----:B------:R-:W-:Y:S05]  /*3970*/  @!P0 BRA `(.L_x_2452) ;  /* 0x0000000400148947 */ /* 0x000fea0003800000 */
[----:B------:R-:W-:-:S05]  /*3980*/  IMAD.WIDE R4, R3, 0x8, R6 ;  /* 0x0000000803047825 */ /* 0x000fca00078e0206 */
[----:B------:R-:W2:Y:S01]  /*3990*/  LD.E.64 R12, desc[UR36][R4.64] ;  /* 0x00000024040c7980 */ /* 0x000ea2000c101b00 */
[----:B------:R-:W-:Y:S01]  /*39a0*/  IMAD.WIDE R6, R11, 0x8, R6 ;  /* 0x000000080b067825 */ /* 0x000fe200078e0206 */
[----:B------:R-:W0:Y:S01]  /*39b0*/  S2UR UR5, SR_CgaCtaId ;  /* 0x00000000000579c3 */ /* 0x000e220000008800 */
[----:B------:R-:W-:-:S03]  /*39c0*/  UMOV UR4, 0x400 ;  /* 0x0000040000047882 */ /* 0x000fc60000000000 */
[----:B--2---:R1:W-:Y:S01]  /*39d0*/  ATOM.E.ADD.64.STRONG.GPU P0, RZ, desc[UR36][R6.64], R12 ;  /* 0x8000000c06ff798a */ /* 0x0043e2000810f524 */
[----:B0-----:R-:W-:Y:S01]  /*39e0*/  ULEA UR4, UR5, UR4, 0x18 ;  /* 0x0000000405047291 */ /* 0x001fe2000f8ec0ff */
[----:B------:R-:W-:Y:S05]  /*39f0*/  BSSY.RECONVERGENT B3, `(.L_x_2453) ;  /* 0x0000011000037945 */ /* 0x000fea0003800200 */
[----:B------:R-:W-:Y:S01]  /*3a00*/  IMAD.U32 R8, RZ, RZ, UR4 ;  /* 0x00000004ff087e24 */ /* 0x000fe2000f8e00ff */
[----:B-1----:R-:W-:Y:S06]  /*3a10*/  @P0 BRA `(.L_x_2454) ;  /* 0x0000000000380947 */ /* 0x002fec0003800000 */
[----:B------:R-:W0:Y:S02]  /*3a20*/  QSPC.E.S P0, RZ, [R6] ;  /* 0x0000000006ff73aa */ /* 0x000e240000000500 */
[----:B0-----:R-:W-:Y:S05]  /*3a30*/  @!P0 BRA `(.L_x_2455) ;  /* 0x0000000000208947 */ /* 0x001fea0003800000 */
[----:B------:R-:W-:-:S05]  /*3a40*/  IMAD.MOV.U32 R4, RZ, RZ, R6 ;  /* 0x000000ffff047224 */ /* 0x000fca00078e0006 */
[----:B------:R-:W-:-:S07]  /*3a50*/  MOV R15, R4 ;  /* 0x00000004000f7202 */ /* 0x000fce0000000f00 */
.L_x_2456:
[----:B------:R-:W0:Y:S02]  /*3a60*/  LDS.64 R4, [R15] ;  /* 0x000000000f047984 */ /* 0x000e240000000a00 */
[----:B0-----:R-:W-:-:S04]  /*3a70*/  IADD3 R6, P0, PT, R12, R4, RZ ;  /* 0x000000040c067210 */ /* 0x001fc80007f1e0ff */
[----:B------:R-:W-:-:S08]  /*3a80*/  IADD3.X R7, PT, PT, R13, R5, RZ, P0, !PT ;  /* 0x000000050d077210 */ /* 0x000fd000007fe4ff */
[----:B------:R-:W0:Y:S02]  /*3a90*/  ATOMS.CAST.SPIN.64 P0, [R15], R4, R6 ;  /* 0x000000040f00758d */ /* 0x000e240001800406 */
[----:B0-----:R-:W-:Y:S05]  /*3aa0*/  @!P0 BRA `(.L_x_2456) ;  /* 0xfffffffc00ec8947 */ /* 0x001fea000383ffff */
[----:B------:R-:W-:Y:S05]  /*3ab0*/  BRA `(.L_x_2454) ;  /* 0x0000000000107947 */ /* 0x000fea0003800000 */
.L_x_2455:
[----:B------:R-:W2:Y:S02]  /*3ac0*/  LD.E.64 R4, desc[UR36][R6.64] ;  /* 0x0000002406047980 */ /* 0x000ea4000c101b00 */
[----:B--2---:R-:W-:-:S05]  /*3ad0*/  IADD3 R4, P0, PT, R12, R4, RZ ;  /* 0x000000040c047210 */ /* 0x004fca0007f1e0ff */
[----:B------:R-:W-:-:S05]  /*3ae0*/  IMAD.X R5, R13, 0x1, R5, P0 ;  /* 0x000000010d057824 */ /* 0x000fca00000e0605 */
[----:B------:R0:W-:Y:S03]  /*3af0*/  ST.E.64 desc[UR36][R6.64], R4 ;  /* 0x0000000406007985 */ /* 0x0001e6000c101b24 */
.L_x_2454:
[----:B------:R-:W-:Y:S05]  /*3b00*/  BSYNC.RECONVERGENT B3 ;  /* 0x0000000000037941 */ /* 0x000fea0003800200 */
.L_x_2453:
        /* <DEDUP_REMOVED lines=12> */
.L_x_2460:
[----:B------:R-:W0:Y:S02]  /*3bd0*/  LDS.64 R4, [R13] ;  /* 0x000000000d047984 */ /* 0x000e240000000a00 */
[----:B0-----:R-:W-:-:S04]  /*3be0*/  IADD3 R6, P0, PT, R14, R4, RZ ;  /* 0x000000040e067210 */ /* 0x001fc80007f1e0ff */
[----:B------:R-:W-:-:S08]  /*3bf0*/  IADD3.X R7, PT, PT, R15, R5, RZ, P0, !PT ;  /* 0x000000050f077210 */ /* 0x000fd000007fe4ff */
[----:B------:R-:W0:Y:S02]  /*3c00*/  ATOMS.CAST.SPIN.64 P0, [R13], R4, R6 ;  /* 0x000000040d00758d */ /* 0x000e240001800406 */
[----:B0-----:R-:W-:Y:S05]  /*3c10*/  @!P0 BRA `(.L_x_2460) ;  /* 0xfffffffc00ec8947 */ /* 0x001fea000383ffff */
[----:B------:R-:W-:Y:S05]  /*3c20*/  BRA `(.L_x_2458) ;  /* 0x0000000000107947 */ /* 0x000fea0003800000 */
.L_x_2459:
[----:B------:R-:W2:Y:S02]  /*3c30*/  LD.E.64 R4, desc[UR36][R12.64] ;  /* 0x000000240c047980 */ /* 0x000ea4000c101b00 */
[----:B--2---:R-:W-:-:S05]  /*3c40*/  IADD3 R4, P0, PT, R14, R4, RZ ;  /* 0x000000040e047210 */ /* 0x004fca0007f1e0ff */
[----:B------:R-:W-:-:S05]  /*3c50*/  IMAD.X R5, R15, 0x1, R5, P0 ;  /* 0x000000010f057824 */ /* 0x000fca00000e0605 */
[----:B------:R0:W-:Y:S03]  /*3c60*/  ST.E.64 desc[UR36][R12.64], R4 ;  /* 0x000000040c007985 */ /* 0x0001e6000c101b24 */
.L_x_2458:
[----:B------:R-:W-:Y:S05]  /*3c70*/  BSYNC.RECONVERGENT B3 ;  /* 0x0000000000037941 */ /* 0x000fea0003800200 */
.L_x_2457:
        /* <DEDUP_REMOVED lines=19> */
.L_x_2462:
[----:B------:R-:W-:Y:S05]  /*3db0*/  BSYNC.RECONVERGENT B3 ;  /* 0x0000000000037941 */ /* 0x000fea0003800200 */
.L_x_2461:
[----:B------:R-:W-:Y:S05]  /*3dc0*/  BRA `(.L_x_2463) ;  /* 0x0000000400c07947 */ /* 0x000fea0003800000 */
.L_x_2452:
[----:B------:R-:W0:Y:S01]  /*3dd0*/  S2UR UR5, SR_CgaCtaId ;  /* 0x00000000000579c3 */ /* 0x000e220000008800 */
[----:B------:R-:W-:Y:S01]  /*3de0*/  UMOV UR4, 0x400 ;  /* 0x0000040000047882 */ /* 0x000fe20000000000 */
[----:B------:R-:W-:Y:S01]  /*3df0*/  ISETP.NE.AND P0, PT, R10, RZ, PT ;  /* 0x000000ff0a00720c */ /* 0x000fe20003f05270 */
[----:B0-----:R-:W-:-:S06]  /*3e00*/  ULEA UR4, UR5, UR4, 0x18 ;  /* 0x0000000405047291 */ /* 0x001fcc000f8ec0ff */
[----:B------:R-:W-:-:S05]  /*3e10*/  IMAD.U32 R8, RZ, RZ, UR4 ;  /* 0x00000004ff087e24 */ /* 0x000fca000f8e00ff */
        /* <DEDUP_REMOVED lines=16> */
[----:B------:R-:W-:-:S04]  /*3f20*/  MOV R4, R12 ;  /* 0x0000000c00047202 */ /* 0x000fc80000000f00 */
[----:B------:R-:W-:-:S07]  /*3f30*/  MOV R13, R4 ;  /* 0x00000004000d7202 */ /* 0x000fce0000000f00 */
.L_x_2469:
[----:B------:R-:W1:Y:S02]  /*3f40*/  LDS.64 R4, [R13] ;  /* 0x000000000d047984 */ /* 0x000e640000000a00 */
[----:B-1----:R-:W-:-:S05]  /*3f50*/  IADD3 R6, P0, PT, R14, R4, RZ ;  /* 0x000000040e067210 */ /* 0x002fca0007f1e0ff */
[----:B------:R-:W-:-:S07]  /*3f60*/  IMAD.X R7, R15, 0x1, R5, P0 ;  /* 0x000000010f077824 */ /* 0x000fce00000e0605 */
[----:B------:R-:W1:Y:S02]  /*3f70*/  ATOMS.CAST.SPIN.64 P0, [R13], R4, R6 ;  /* 0x000000040d00758d */ /* 0x000e640001800406 */
[----:B-1----:R-:W-:Y:S05]  /*3f80*/  @!P0 BRA `(.L_x_2469) ;  /* 0xfffffffc00ec8947 */ /* 0x002fea000383ffff */
[----:B------:R-:W-:Y:S05]  /*3f90*/  BRA `(.L_x_2467) ;  /* 0x0000000000107947 */ /* 0x000fea0003800000 */
.L_x_2468:
[----:B------:R-:W2:Y:S02]  /*3fa0*/  LD.E.64 R4, desc[UR36][R12.64] ;  /* 0x000000240c047980 */ /* 0x000ea4000c101b00 */
[----:B--2---:R-:W-:-:S05]  /*3fb0*/  IADD3 R4, P0, PT, R14, R4, RZ ;  /* 0x000000040e047210 */ /* 0x004fca0007f1e0ff */
[----:B------:R-:W-:-:S05]  /*3fc0*/  IMAD.X R5, R15, 0x1, R5, P0 ;  /* 0x000000010f057824 */ /* 0x000fca00000e0605 */
[----:B------:R1:W-:Y:S03]  /*3fd0*/  ST.E.64 desc[UR36][R12.64], R4 ;  /* 0x000000040c007985 */ /* 0x0003e6000c101b24 */
.L_x_2467:
[----:B------:R-:W-:Y:S05]  /*3fe0*/  BSYNC.RECONVERGENT B3 ;  /* 0x0000000000037941 */ /* 0x000fea0003800200 */
.L_x_2466:
        /* <DEDUP_REMOVED lines=10> */
[----:B------:R-:W-:-:S04]  /*4090*/  MOV R4, R12 ;  /* 0x0000000c00047202 */ /* 0x000fc80000000f00 */
[----:B------:R-:W-:-:S07]  /*40a0*/  MOV R13, R4 ;  /* 0x00000004000d7202 */ /* 0x000fce0000000f00 */
.L_x_2473:
[----:B------:R-:W1:Y:S02]  /*40b0*/  LDS.64 R4, [R13] ;  /* 0x000000000d047984 */ /* 0x000e640000000a00 */
[----:B-1----:R-:W-:-:S05]  /*40c0*/  IADD3 R6, P0, PT, R14, R4, RZ ;  /* 0x000000040e067210 */ /* 0x002fca0007f1e0ff */
[----:B------:R-:W-:-:S07]  /*40d0*/  IMAD.X R7, R15, 0x1, R5, P0 ;  /* 0x000000010f077824 */ /* 0x000fce00000e0605 */
[----:B------:R-:W1:Y:S02]  /*40e0*/  ATOMS.CAST.SPIN.64 P0, [R13], R4, R6 ;  /* 0x000000040d00758d */ /* 0x000e640001800406 */
[----:B-1----:R-:W-:Y:S05]  /*40f0*/  @!P0 BRA `(.L_x_2473) ;  /* 0xfffffffc00ec8947 */ /* 0x002fea000383ffff */
[----:B------:R-:W-:Y:S05]  /*4100*/  BRA `(.L_x_2471) ;  /* 0x0000000000107947 */ /* 0x000fea0003800000 */
.L_x_2472:
[----:B------:R-:W2:Y:S02]  /*4110*/  LD.E.64 R4, desc[UR36][R12.64] ;  /* 0x000000240c047980 */ /* 0x000ea4000c101b00 */
[----:B--2---:R-:W-:-:S05]  /*4120*/  IADD3 R4, P0, PT, R14, R4, RZ ;  /* 0x000000040e047210 */ /* 0x004fca0007f1e0ff */
[----:B------:R-:W-:-:S05]  /*4130*/  IMAD.X R5, R15, 0x1, R5, P0 ;  /* 0x000000010f057824 */ /* 0x000fca00000e0605 */
[----:B------:R1:W-:Y:S03]  /*4140*/  ST.E.64 desc[UR36][R12.64], R4 ;  /* 0x000000040c007985 */ /* 0x0003e6000c101b24 */
.L_x_2471:
[----:B------:R-:W-:Y:S05]  /*4150*/  BSYNC.RECONVERGENT B3 ;  /* 0x0000000000037941 */ /* 0x000fea0003800200 */
.L_x_2470:
[----:B-1----:R-:W1:Y:S01]  /*4160*/  LDS.64 R4, [R8+0x78] ;  /* 0x0000780008047984 */ /* 0x002e620000000a00 */
[----:B------:R-:W-:-:S03]  /*4170*/  HFMA2 R7, -RZ, RZ, 0, 5.9604644775390625e-08 ;  /* 0x00000001ff077431 */ /* 0x000fc600000001ff */
[----:B------:R2:W-:Y:S01]  /*4180*/  STS.U8 [R8+0xa4], RZ ;  /* 0x0000a4ff08007388 */ /* 0x0005e20000000000 */
[----:B-1----:R-:W-:-:S05]  /*4190*/  IMAD.WIDE R4, R11, 0x4, R4 ;  /* 0x000000040b047825 */ /* 0x002fca00078e0204 */
[----:B------:R2:W-:Y:S01]  /*41a0*/  ST.E desc[UR36][R4.64], R7 ;  /* 0x0000000704007985 */ /* 0x0005e2000c101924 */
[----:B------:R-:W-:Y:S05]  /*41b0*/  BRA `(.L_x_2463) ;  /* 0x0000000000c47947 */ /* 0x000fea0003800000 */
.L_x_2465:
[----:B------:R2:W3:Y:S02]  /*41c0*/  LDS.64 R4, [R8+0x40] ;  /* 0x0000400008047984 */ /* 0x0004e40000000a00 */
.L_x_2464:
        /* <DEDUP_REMOVED lines=15> */
[----:B------:R-:W-:-:S05]  /*42c0*/  IMAD.MOV.U32 R4, RZ, RZ, R6 ;  /* 0x000000ffff047224 */ /* 0x000fca00078e0006 */
[----:B------:R-:W-:-:S07]  /*42d0*/  MOV R15, R4 ;  /* 0x00000004000f7202 */ /* 0x000fce0000000f00 */
.L_x_2477:
[----:B------:R-:W1:Y:S02]  /*42e0*/  LDS.64 R4, [R15] ;  /* 0x000000000f047984 */ /* 0x000e640000000a00 */
[----:B-1----:R-:W-:-:S05]  /*42f0*/  IADD3 R6, P0, PT, R12, R4, RZ ;  /* 0x000000040c067210 */ /* 0x002fca0007f1e0ff */
[----:B------:R-:W-:-:S07]  /*4300*/  IMAD.X R7, R13, 0x1, R5, P0 ;  /* 0x000000010d077824 */ /* 0x000fce00000e0605 */
[----:B------:R-:W1:Y:S02]  /*4310*/  ATOMS.CAST.SPIN.64 P0, [R15], R4, R6 ;  /* 0x000000040f00758d */ /* 0x000e640001800406 */
[----:B-1----:R-:W-:Y:S05]  /*4320*/  @!P0 BRA `(.L_x_2477) ;  /* 0xfffffffc00ec8947 */ /* 0x002fea000383ffff */
[----:B------:R-:W-:Y:S05]  /*4330*/  BRA `(.L_x_2475) ;  /* 0x0000000000107947 */ /* 0x000fea0003800000 */
.L_x_2476:
[----:B------:R-:W3:Y:S02]  /*4340*/  LD.E.64 R4, desc[UR36][R6.64] ;  /* 0x0000002406047980 */ /* 0x000ee4000c101b00 */
[----:B---3--:R-:W-:-:S04]  /*4350*/  IADD3 R4, P0, PT, R12, R4, RZ ;  /* 0x000000040c047210 */ /* 0x008fc80007f1e0ff */
[----:B------:R-:W-:-:S05]  /*4360*/  IADD3.X R5, PT, PT, R13, R5, RZ, P0, !PT ;  /* 0x000000050d057210 */ /* 0x000fca00007fe4ff */
[----:B------:R1:W-:Y:S04]  /*4370*/  ST.E.64 desc[UR36][R6.64], R4 ;  /* 0x0000000406007985 */ /* 0x0003e8000c101b24 */
.L_x_2475:
[----:B------:R-:W-:Y:S05]  /*4380*/  BSYNC.RECONVERGENT B3 ;  /* 0x0000000000037941 */ /* 0x000fea0003800200 */
.L_x_2474:
        /* <DEDUP_REMOVED lines=10> */
.L_x_2479:
[----:B------:R-:W1:Y:S02]  /*4430*/  LDS.64 R4, [R11] ;  /* 0x000000000b047984 */ /* 0x000e640000000a00 */
[----:B-1----:R-:W-:-:S05]  /*4440*/  IADD3 R6, P0, PT, R12, R4, RZ ;  /* 0x000000040c067210 */ /* 0x002fca0007f1e0ff */
[----:B------:R-:W-:-:S07]  /*4450*/  IMAD.X R7, R13, 0x1, R5, P0 ;  /* 0x000000010d077824 */ /* 0x000fce00000e0605 */
[----:B------:R-:W1:Y:S02]  /*4460*/  ATOMS.CAST.SPIN.64 P0, [R11], R4, R6 ;  /* 0x000000040b00758d */ /* 0x000e640001800406 */
[----:B-1----:R-:W-:Y:S05]  /*4470*/  @!P0 BRA `(.L_x_2479) ;  /* 0xfffffffc00ec8947 */ /* 0x002fea000383ffff */
[----:B------:R-:W-:Y:S05]  /*4480*/  BRA `(.L_x_2463) ;  /* 0x0000000000107947 */ /* 0x000fea0003800000 */
.L_x_2478:
[----:B------:R-:W3:Y:S02]  /*4490*/  LD.E.64 R4, desc[UR36][R10.64] ;  /* 0x000000240a047980 */ /* 0x000ee4000c101b00 */
[----:B---3--:R-:W-:-:S04]  /*44a0*/  IADD3 R4, P0, PT, R12, R4, RZ ;  /* 0x000000040c047210 */ /* 0x008fc80007f1e0ff */
[----:B------:R-:W-:-:S05]  /*44b0*/  IADD3.X R5, PT, PT, R13, R5, RZ, P0, !PT ;  /* 0x000000050d057210 */ /* 0x000fca00007fe4ff */
[----:B------:R3:W-:Y:S04]  /*44c0*/  ST.E.64 desc[UR36][R10.64], R4 ;  /* 0x000000040a007985 */ /* 0x0007e8000c101b24 */
.L_x_2463:
[----:B------:R-:W-:Y:S05]  /*44d0*/  BSYNC.RECONVERGENT B2 ;  /* 0x0000000000027941 */ /* 0x000fea0003800200 */
.L_x_2451:
[----:B------:R-:W-:Y:S05]  /*44e0*/  @!P1 BRA `(.L_x_2480) ;  /* 0xfffffff000cc9947 */ /* 0x000fea000383ffff */
.L_x_2450:
[----:B------:R-:W-:Y:S05]  /*44f0*/  BSYNC B1 ;  /* 0x0000000000017941 */ /* 0x000fea0003800000 */
.L_x_2449:
[----:B------:R-:W4:Y:S01]  /*4500*/  S2UR UR5, SR_CgaCtaId ;  /* 0x00000000000579c3 */ /* 0x000f220000008800 */
[----:B------:R-:W-:Y:S02]  /*4510*/  UMOV UR4, 0x400 ;  /* 0x0000040000047882 */ /* 0x000fe40000000000 */
[----:B----4-:R-:W-:-:S09]  /*4520*/  ULEA UR4, UR5, UR4, 0x18 ;  /* 0x0000000405047291 */ /* 0x010fd2000f8ec0ff */
[----:B-123--:R-:W1:Y:S04]  /*4530*/  LDS.64 R4, [UR4+0x60] ;  /* 0x00006004ff047984 */ /* 0x00ee680008000a00 */
[----:B------:R-:W2:Y:S01]  /*4540*/  LDS.64 R6, [UR4+0x88] ;  /* 0x00008804ff067984 */ /* 0x000ea20008000a00 */
[----:B-1----:R-:W-:-:S04]  /*4550*/  IMAD.WIDE R4, R3, 0x4, R4 ;  /* 0x0000000403047825 */ /* 0x002fc800078e0204 */
[----:B--2---:R-:W-:Y:S02]  /*4560*/  IMAD.WIDE R6, R3, 0x4, R6 ;  /* 0x0000000403067825 */ /* 0x004fe400078e0206 */
[----:B------:R-:W2:Y:S04]  /*4570*/  LD.E R4, desc[UR36][R4.64] ;  /* 0x0000002404047980 */ /* 0x000ea8000c101900 */
[----:B------:R-:W2:Y:S01]  /*4580*/  LD.E R9, desc[UR36][R6.64] ;  /* 0x0000002406097980 */ /* 0x000ea2000c101900 */
[----:B------:R-:W-:Y:S02]  /*4590*/  IMAD.MOV.U32 R15, RZ, RZ, 0x1 ;  /* 0x00000001ff0f7424 */ /* 0x000fe400078e00ff */
[----:B--2---:R-:W-:-:S05]  /*45a0*/  IMAD.IADD R13, R9, 0x1, -R4 ;  /* 0x00000001090d7824 */ /* 0x004fca00078e0a04 */
[----:B------:R-:W-:Y:S04]  /*45b0*/  ST.E desc[UR36][R6.64], R13 ;  /* 0x0000000d06007985 */ /* 0x000fe8000c101924 */
[----:B0-----:R-:W0:Y:S02]  /*45c0*/  LDS.64 R8, [UR4+0x70] ;  /* 0x00007004ff087984 */ /* 0x001e240008000a00 */
[----:B0-----:R-:W-:-:S05]  /*45d0*/  IMAD.WIDE R8, R3, 0x4, R8 ;  /* 0x0000000403087825 */ /* 0x001fca00078e0208 */
[----:B------:R-:W-:Y:S04]  /*45e0*/  ST.E desc[UR36][R8.64], RZ ;  /* 0x000000ff08007985 */ /* 0x000fe8000c101924 */
[----:B------:R-:W0:Y:S02]  /*45f0*/  LDS.64 R10, [UR4+0x80] ;  /* 0x00008004ff0a7984 */ /* 0x000e240008000a00 */
[----:B0-----:R-:W-:-:S05]  /*4600*/  IMAD.WIDE R10, R3, 0x4, R10 ;  /* 0x00000004030a7825 */ /* 0x001fca00078e020a */
[----:B------:R0:W-:Y:S04]  /*4610*/  ST.E desc[UR36][R10.64], R15 ;  /* 0x0000000f0a007985 */ /* 0x0001e8000c101924 */
[----:B------:R-:W2:Y:S02]  /*4620*/  LDS.64 R4, [UR4+0x70] ;  /* 0x00007004ff047984 */ /* 0x000ea40008000a00 */
.L_x_2448:
[----:B------:R-:W-:Y:S05]  /*4630*/  BSYNC B0 ;  /* 0x0000000000007941 */ /* 0x000fea0003800000 */
.L_x_2447:
[----:B------:R-:W0:Y:S01]  /*4640*/  LDCU UR4, c[0x0][0x3a0] ;  /* 0x00007400ff0477ac */ /* 0x000e220008000800 */
[----:B------:R-:W-:Y:S01]  /*4650*/  IADD3 R3, PT, PT, R3, UR38, RZ ;  /* 0x0000002603037c10 */ /* 0x000fe2000fffe0ff */
[----:B0-----:R-:W-:-:S05]  /*4660*/  IMAD.U32 R11, RZ, RZ, UR4 ;  /* 0x00000004ff0b7e24 */ /* 0x001fca000f8e00ff */
[----:B------:R-:W-:-:S13]  /*4670*/  ISETP.GE.AND P0, PT, R3, R11, PT ;  /* 0x0000000b0300720c */ /* 0x000fda0003f06270 */
[----:B------:R-:W-:Y:S05]  /*4680*/  @!P0 BRA `(.L_x_2481) ;  /* 0xfffffff000248947 */ /* 0x000fea000383ffff */
.L_x_2446:
[----:B------:R-:W-:Y:S01]  /*4690*/  ISETP.GE.AND P0, PT, R18, R11, PT ;  /* 0x0000000b1200720c */ /* 0x000fe20003f06270 */
[----:B------:R-:W-:Y:S05]  /*46a0*/  WARPSYNC.ALL ;  /* 0x0000000000007948 */ /* 0x000fea0003800000 */
[----:B------:R-:W-:Y:S06]  /*46b0*/  BAR.SYNC.DEFER_BLOCKING 0x0 ;  /* 0x0000000000007b1d */ /* 0x000fec0000010000 */
[----:B------:R-:W-:Y:S04]  /*46c0*/  BSSY.RECONVERGENT B0, `(.L_x_2482) ;  /* 0x000001d000007945 */ /* 0x000fe80003800200 */
[----:B------:R-:W-:Y:S05]  /*46d0*/  @P0 BRA `(.L_x_2483) ;  /* 0x00000000006c0947 */ /* 0x000fea0003800000 */
[----:B------:R-:W3:Y:S01]  /*46e0*/  S2UR UR5, SR_CgaCtaId ;  /* 0x00000000000579c3 */ /* 0x000ee20000008800 */
[----:B------:R-:W-:Y:S01]  /*46f0*/  UMOV UR4, 0x400 ;  /* 0x0000040000047882 */ /* 0x000fe20000000000 */
[----:B0-----:R-:W-:-:S06]  /*4700*/  IMAD.MOV.U32 R3, RZ, RZ, R18 ;  /* 0x000000ffff037224 */ /* 0x001fcc00078e0012 */
[----:B------:R-:W0:Y:S01]  /*4710*/  LDC R11, c[0x0][0x3a0] ;  /* 0x0000e800ff0b7b82 */ /* 0x000e220000000800 */
[----:B---3--:R-:W-:-:S09]  /*4720*/  ULEA UR4, UR5, UR4, 0x18 ;  /* 0x0000000405047291 */ /* 0x008fd2000f8ec0ff */
[----:B--2---:R-:W2:Y:S03]  /*4730*/  LDS.64 R4, [UR4+0x78] ;  /* 0x00007804ff047984 */ /* 0x004ea60008000a00 */
.L_x_2486:
[----:B--2---:R-:W-:-:S06]  /*4740*/  IMAD.WIDE R6, R3, 0x4, R4 ;  /* 0x0000000403067825 */ /* 0x004fcc00078e0204 */
[----:B------:R-:W2:Y:S01]  /*4750*/  LD.E R6, desc[UR36][R6.64] ;  /* 0x0000002406067980 */ /* 0x000ea2000c101900 */
[----:B0-----:R-:W-:Y:S01]  /*4760*/  MOV R9, R3 ;  /* 0x0000000300097202 */ /* 0x001fe20000000f00 */
[----:B------:R-:W-:Y:S01]  /*4770*/  VIADD R3, R3, UR38 ;  /* 0x0000002603037c36 */ /* 0x000fe20008000000 */
[----:B------:R-:W-:Y:S04]  /*4780*/  BSSY.RECONVERGENT B1, `(.L_x_2484) ;  /* 0x000000f000017945 */ /* 0x000fe80003800200 */
[----:B0-----:R-:W-:Y:S02]  /*4790*/  ISETP.GE.AND P1, PT, R3, R11, PT ;  /* 0x0000000b0300720c */ /* 0x001fe40003f26270 */
        /* <DEDUP_REMOVED lines=13> */
.L_x_2485:
[----:B------:R-:W-:Y:S05]  /*4870*/  BSYNC.RECONVERGENT B1 ;  /* 0x0000000000017941 */ /* 0x000fea0003800200 */
.L_x_2484:
[----:B------:R-:W-:Y:S05]  /*4880*/  @!P1 BRA `(.L_x_2486) ;  /* 0xfffffffc00ac9947 */ /* 0x000fea000383ffff */
.L_x_2483:
[----:B------:R-:W-:Y:S05]  /*4890*/  BSYNC.RECONVERGENT B0 ;  /* 0x0000000000007941 */ /* 0x000fea0003800200 */
.L_x_2482:
[----:B------:R-:W3:Y:S08]  /*48a0*/  S2UR UR5, SR_CgaCtaId ;  /* 0x00000000000579c3 */ /* 0x000ef00000008800 */
[----:B------:R-:W-:Y:S01]  /*48b0*/  BAR.SYNC.DEFER_BLOCKING 0x0 ;  /* 0x0000000000007b1d */ /* 0x000fe20000010000 */
[----:B------:R-:W-:-:S05]  /*48c0*/  ISETP.NE.AND P0, PT, R18, RZ, PT ;  /* 0x000000ff1200720c */ /* 0x000fca0003f05270 */
[----:B------:R-:W-:Y:S02]  /*48d0*/  UMOV UR4, 0x400 ;  /* 0x0000040000047882 */ /* 0x000fe40000000000 */
[----:B---3--:R-:W-:-:S06]  /*48e0*/  ULEA UR4, UR5, UR4, 0x18 ;  /* 0x0000000405047291 */ /* 0x008fcc000f8ec0ff */
[----:B0-----:R-:W-:-:S03]  /*48f0*/  IMAD.U32 R3, RZ, RZ, UR4 ;  /* 0x00000004ff037e24 */ /* 0x001fc6000f8e00ff */
[----:B-1----:R-:W0:Y:S02]  /*4900*/  @!P0 LDS R0, [UR4+0xa0] ;  /* 0x0000a004ff008984 */ /* 0x002e240008000800 */
[----:B0-----:R-:W-:-:S05]  /*4910*/  @!P0 IADD3 R0, PT, PT, R0, 0x1, RZ ;  /* 0x0000000100008810 */ /* 0x001fca0007ffe0ff */
[----:B------:R-:W-:Y:S04]  /*4920*/  @!P0 STS [UR4+0xa0], R0 ;  /* 0x0000a000ff008988 */ /* 0x000fe80008000804 */
[----:B--2---:R-:W0:Y:S02]  /*4930*/  LDS.U8 R4, [R3+0xa4] ;  /* 0x0000a40003047984 */ /* 0x004e240000000000 */
[----:B0-----:R-:W-:-:S13]  /*4940*/  ISETP.NE.AND P0, PT, R4, RZ, PT ;  /* 0x000000ff0400720c */ /* 0x001fda0003f05270 */
[----:B------:R-:W-:Y:S05]  /*4950*/  @!P0 BRA `(.L_x_2487) ;  /* 0xffffffec00388947 */ /* 0x000fea000383ffff */
.L_x_2445:
[----:B------:R-:W-:Y:S01]  /*4960*/  BAR.SYNC.DEFER_BLOCKING 0x0 ;  /* 0x0000000000007b1d */ /* 0x000fe20000010000 */
[----:B------:R-:W-:-:S05]  /*4970*/  ISETP.GE.AND P0, PT, R18, R11, PT ;  /* 0x0000000b1200720c */ /* 0x000fca0003f06270 */
[----:B------:R-:W-:Y:S08]  /*4980*/  BSSY.RECONVERGENT B0, `(.L_x_2488) ;  /* 0x000002d000007945 */ /* 0x000ff00003800200 */
[----:B------:R-:W-:Y:S05]  /*4990*/  @P0 BRA `(.L_x_2489) ;  /* 0x0000000000ac0947 */ /* 0x000fea0003800000 */
[----:B------:R-:W-:-:S07]  /*49a0*/  IMAD.MOV.U32 R11, RZ, RZ, R18 ;  /* 0x000000ffff0b7224 */ /* 0x000fce00078e0012 */
.L_x_2495:
        /* <DEDUP_REMOVED lines=14> */
.L_x_2492:
        /* <DEDUP_REMOVED lines=10> */
.L_x_2493:
[----:B------:R-:W-:Y:S05]  /*4b30*/  BSYNC.RELIABLE B2 ;  /* 0x0000000000027941 */ /* 0x000fea0003800100 */
.L_x_2491:
        /* <DEDUP_REMOVED lines=9> */
.L_x_2494:
[----:B------:R-:W-:Y:S05]  /*4bd0*/  BSYNC.RECONVERGENT B1 ;  /* 0x0000000000017941 */ /* 0x000fea0003800200 */
.L_x_2490:
[----:B------:R-:W1:Y:S01]  /*4be0*/  LDS.64 R4, [R3+0x78] ;  /* 0x0000780003047984 */ /* 0x000e620000000a00 */
[----:B------:R-:W2:Y:S01]  /*4bf0*/  LDCU UR4, c[0x0][0x3a0] ;  /* 0x00007400ff0477ac */ /* 0x000ea20008000800 */
[C---:B-1----:R-:W-:Y:S01]  /*4c00*/  IMAD.WIDE R4, R11.reuse, 0x4, R4 ;  /* 0x000000040b047825 */ /* 0x042fe200078e0204 */
[----:B------:R-:W-:-:S04]  /*4c10*/  IADD3 R11, PT, PT, R11, UR38, RZ ;  /* 0x000000260b0b7c10 */ /* 0x000fc8000fffe0ff */
[----:B------:R1:W-:Y:S01]  /*4c20*/  ST.E desc[UR36][R4.64], RZ ;  /* 0x000000ff04007985 */ /* 0x0003e2000c101924 */
[----:B--2---:R-:W-:-:S13]  /*4c30*/  ISETP.GE.AND P0, PT, R11, UR4, PT ;  /* 0x000000040b007c0c */ /* 0x004fda000bf06270 */
[----:B-1----:R-:W-:Y:S05]  /*4c40*/  @!P0 BRA `(.L_x_2495) ;  /* 0xfffffffc00588947 */ /* 0x002fea000383ffff */
.L_x_2489:
[----:B------:R-:W-:Y:S05]  /*4c50*/  BSYNC.RECONVERGENT B0 ;  /* 0x0000000000007941 */ /* 0x000fea0003800200 */
.L_x_2488:
[----:B------:R-:W-:Y:S01]  /*4c60*/  BAR.SYNC.DEFER_BLOCKING 0x0 ;  /* 0x0000000000007b1d */ /* 0x000fe20000010000 */
[----:B------:R-:W-:-:S05]  /*4c70*/  ISETP.NE.AND P0, PT, R18, RZ, PT ;  /* 0x000000ff1200720c */ /* 0x000fca0003f05270 */
[----:B------:R-:W1:Y:S08]  /*4c80*/  LDS R0, [R3+0xa0] ;  /* 0x0000a00003007984 */ /* 0x000e700000000800 */
[----:B------:R-:W-:Y:S01]  /*4c90*/  @!P0 STS.U8 [R3+0xa5], RZ ;  /* 0x0000a5ff03008388 */ /* 0x000fe20000000000 */
[----:B-1----:R-:W-:-:S05]  /*4ca0*/  VIADD R0, R0, 0xffffffff ;  /* 0xffffffff00007836 */ /* 0x002fca0000000000 */
[----:B------:R-:W-:Y:S01]  /*4cb0*/  STS [R3+0xa0], R0 ;  /* 0x0000a00003007388 */ /* 0x000fe20000000800 */
[----:B------:R-:W-:Y:S06]  /*4cc0*/  BAR.SYNC.DEFER_BLOCKING 0x0 ;  /* 0x0000000000007b1d */ /* 0x000fec0000010000 */
[----:B0-----:R-:W0:Y:S02]  /*4cd0*/  LDS R4, [R3+0xa0] ;  /* 0x0000a00003047984 */ /* 0x001e240000000800 */
[----:B0-----:R-:W-:-:S13]  /*4ce0*/  ISETP.GE.AND P0, PT, R4, 0x1, PT ;  /* 0x000000010400780c */ /* 0x001fda0003f06270 */
[----:B------:R-:W-:Y:S05]  /*4cf0*/  @!P0 BRA `(.L_x_2496) ;  /* 0x00000018001c8947 */ /* 0x000fea0003800000 */
.L_x_2540:
[----:B------:R-:W-:-:S13]  /*4d00*/  ISETP.GE.AND P0, PT, R18, R19, PT ;  /* 0x000000131200720c */ /* 0x000fda0003f06270 */
[----:B01----:R-:W-:Y:S05]  /*4d10*/  @P0 BRA `(.L_x_2497) ;  /* 0x0000000c00a80947 */ /* 0x003fea0003800000 */
[----:B------:R-:W-:-:S07]  /*4d20*/  IMAD.MOV.U32 R4, RZ, RZ, R18 ;  /* 0x000000ffff047224 */ /* 0x000fce00078e0012 */
.L_x_2521:
[----:B01----:R-:W0:Y:S02]  /*4d30*/  LDC.64 R6, c[0x0][0x390] ;  /* 0x0000e400ff067b82 */ /* 0x003e240000000a00 */
[----:B0-----:R-:W-:-:S05]  /*4d40*/  IMAD.WIDE R6, R4, 0x4, R6 ;  /* 0x0000000404067825 */ /* 0x001fca00078e0206 */
[----:B------:R-:W2:Y:S01]  /*4d50*/  LDG.E.CONSTANT R11, desc[UR36][R6.64] ;  /* 0x00000024060b7981 */ /* 0x000ea2000c1e9900 */
[----:B------:R-:W-:Y:S01]  /*4d60*/  MOV R0, 0x400 ;  /* 0x0000040000007802 */ /* 0x000fe20000000f00 */
[----:B------:R-:W0:Y:S03]  /*4d70*/  S2R R3, SR_CgaCtaId ;  /* 0x0000000000037919 */ /* 0x000e260000008800 */
[----:B0-----:R-:W-:-:S05]  /*4d80*/  LEA R0, R3, R0, 0x18 ;  /* 0x0000000003007211 */ /* 0x001fca00078ec0ff */
[----:B------:R-:W2:Y:S02]  /*4d90*/  LDS.128 R12, [R0+0x80] ;  /* 0x00008000000c7984 */ /* 0x000ea40000000c00 */
[----:B--2---:R-:W-:-:S06]  /*4da0*/  IMAD.WIDE R12, R11, 0x4, R12 ;  /* 0x000000040b0c7825 */ /* 0x004fcc00078e020c */
[----:B------:R-:W2:Y:S01]  /*4db0*/  LD.E R12, desc[UR36][R12.64] ;  /* 0x000000240c0c7980 */ /* 0x000ea2000c101900 */
[----:B------:R-:W-:Y:S01]  /*4dc0*/  MOV R5, R4 ;  /* 0x0000000400057202 */ /* 0x000fe20000000f00 */
[----:B------:R-:W-:Y:S01]  /*4dd0*/  VIADD R4, R4, UR38 ;  /* 0x0000002604047c36 */ /* 0x000fe20008000000 */
[----:B------:R-:W-:Y:S05]  /*4de0*/  YIELD ;  /* 0x0000000000007946 */ /* 0x000fea0003800000 */
[----:B------:R-:W-:Y:S01]  /*4df0*/  BSSY.RECONVERGENT B0, `(.L_x_2498) ;  /* 0x00000db000007945 */ /* 0x000fe20003800200 */
[----:B------:R-:W-:Y:S02]  /*4e00*/  ISETP.GE.AND P2, PT, R4, R19, PT ;  /* 0x000000130400720c */ /* 0x000fe40003f46270 */
        /* <DEDUP_REMOVED lines=36> */
.L_x_2502:
[----:B------:R-:W-:Y:S05]  /*5050*/  BSYNC.RECONVERGENT B1 ;  /* 0x0000000000017941 */ /* 0x000fea0003800200 */
.L_x_2501:
        /* <DEDUP_REMOVED lines=18> */
[----:B-1---5:R-:W-:Y:S05]  /*5180*/  CALL.REL.NOINC `($__internal_11_$__cuda_sm3x_div_rn_noftz_f32_slowpath) ;  /* 0x0000002800c87944 */ /* 0x022fea0003c00000 */
[----:B------:R-:W-:-:S07]  /*5190*/  MOV R5, R0 ;  /* 0x0000000000057202 */ /* 0x000fce0000000f00 */
.L_x_2504:
[----:B------:R-:W-:Y:S05]  /*51a0*/  BSYNC.RECONVERGENT B1 ;  /* 0x0000000000017941 */ /* 0x000fea0003800200 */
.L_x_2503:
        /* <DEDUP_REMOVED lines=37> */
.L_x_2508:
[----:B------:R-:W-:Y:S05]  /*5400*/  BSYNC.RECONVERGENT B2 ;  /* 0x0000000000027941 */ /* 0x000fea0003800200 */
.L_x_2507:
        /* <DEDUP_REMOVED lines=8> */
.L_x_2506:
[----:B------:R-:W-:Y:S05]  /*5490*/  BSYNC.RECONVERGENT B1 ;  /* 0x0000000000017941 */ /* 0x000fea0003800200 */
.L_x_2505:
[----:B------:R-:W-:-:S05]  /*54a0*/  IMAD.WIDE R6, R10, 0x4, R8 ;  /* 0x000000040a067825 */ /* 0x000fca00078e0208 */
[----:B------:R0:W-:Y:S02]  /*54b0*/  ATOM.E.ADD.F32.FTZ.RN.STRONG.GPU P0, RZ, desc[UR36][R6.64], R13 ;  /* 0x8000000d06ff79a2 */ /* 0x0001e4000c10f324 */
[----:B0-----:R-:W-:Y:S05]  /*54c0*/  @P0 BRA `(.L_x_2499) ;  /* 0x0000000400b40947 */ /* 0x001fea0003800000 */
[----:B------:R-:W0:Y:S02]  /*54d0*/  QSPC.E.S P0, RZ, [R6] ;  /* 0x0000000006ff73aa */ /* 0x000e240000000500 */
[----:B0-----:R-:W-:Y:S05]  /*54e0*/  @!P0 BRA `(.L_x_2509) ;  /* 0x0000000000188947 */ /* 0x001fea0003800000 */
[----:B------:R-:W-:-:S07]  /*54f0*/  MOV R0, R6 ;  /* 0x0000000600007202 */ /* 0x000fce0000000f00 */
.L_x_2510:
[----:B------:R-:W0:Y:S02]  /*5500*/  LDS R6, [R0] ;  /* 0x0000000000067984 */ /* 0x000e240000000800 */
[----:B0-----:R-:W-:-:S05]  /*5510*/  FADD R7, R13, R6 ;  /* 0x000000060d077221 */ /* 0x001fca0000000000 */
[----:B------:R-:W0:Y:S02]  /*5520*/  ATOMS.CAST.SPIN P0, [R0], R6, R7 ;  /* 0x000000060000758d */ /* 0x000e240001800007 */
[----:B0-----:R-:W-:Y:S05]  /*5530*/  @!P0 BRA `(.L_x_2510) ;  /* 0xfffffffc00f08947 */ /* 0x001fea000383ffff */
[----:B------:R-:W-:Y:S05]  /*5540*/  BRA `(.L_x_2499) ;  /* 0x0000000400947947 */ /* 0x000fea0003800000 */
.L_x_2509:
[----:B------:R-:W0:Y:S02]  /*5550*/  QSPC.E.D P0, RZ, [R6] ;  /* 0x0000000006ff73aa */ /* 0x000e240000000700 */
[----:B0-----:R-:W-:Y:S05]  /*5560*/  @!P0 BRA `(.L_x_2511) ;  /* 0x0000000000188947 */ /* 0x001fea0003800000 */
.L_x_2512:
[----:B------:R-:W2:Y:S02]  /*5570*/  LD.E R8, [R6] ;  /* 0x0000000006087980 */ /* 0x000ea40000100900 */
[----:B--2---:R-:W-:-:S06]  /*5580*/  FADD R9, R13, R8 ;  /* 0x000000080d097221 */ /* 0x004fcc0000000000 */
[----:B------:R-:W2:Y:S02]  /*5590*/  ATOM.E.CAST.SPIN PT, R9, [R6], R8, R9 ;  /* 0x000000080609738b */ /* 0x000ea400019e0109 */
[----:B--2---:R-:W-:-:S13]  /*55a0*/  ISETP.EQ.U32.AND P0, PT, R9, 0x1, PT ;  /* 0x000000010900780c */ /* 0x004fda0003f02070 */
[----:B------:R-:W-:Y:S05]  /*55b0*/  @!P0 BRA `(.L_x_2512) ;  /* 0xfffffffc00ec8947 */ /* 0x000fea000383ffff */
[----:B------:R-:W-:Y:S05]  /*55c0*/  BRA `(.L_x_2499) ;  /* 0x0000000400747947 */ /* 0x000fea0003800000 */
.L_x_2511:
[----:B------:R-:W2:Y:S02]  /*55d0*/  LD.E R0, desc[UR36][R6.64] ;  /* 0x0000002406007980 */ /* 0x000ea4000c101900 */
[----:B--2---:R-:W-:-:S05]  /*55e0*/  FADD R13, R13, R0 ;  /* 0x000000000d0d7221 */ /* 0x004fca0000000000 */
[----:B------:R1:W-:Y:S01]  /*55f0*/  ST.E desc[UR36][R6.64], R13 ;  /* 0x0000000d06007985 */ /* 0x0003e2000c101924 */
[----:B------:R-:W-:Y:S05]  /*5600*/  BRA `(.L_x_2499) ;  /* 0x0000000400647947 */ /* 0x000fea0003800000 */
.L_x_2500:
        /* <DEDUP_REMOVED lines=25> */
[----:B-1----:R-:W-:Y:S01]  /*57a0*/  IMAD.WIDE R12, R10, 0x4, R12 ;  /* 0x000000040a0c7825 */ /* 0x002fe200078e020c */
[----:B------:R0:W5:Y:S03]  /*57b0*/  LD.E R8, desc[UR36][R6.64] ;  /* 0x0000002406087980 */ /* 0x000166000c101900 */
[----:B------:R-:W-:Y:S01]  /*57c0*/  IMAD.MOV.U32 R9, RZ, RZ, 0x1 ;  /* 0x00000001ff097424 */ /* 0x000fe200078e00ff */
[----:B------:R-:W-:Y:S01]  /*57d0*/  ST.E desc[UR36][R12.64], R3 ;  /* 0x000000030c007985 */ /* 0x000fe2000c101924 */
[----:B------:R-:W-:-:S03]  /*57e0*/  IMAD.MOV.U32 R5, RZ, RZ, 0x2 ;  /* 0x00000002ff057424 */ /* 0x000fc600078e00ff */
[----:B------:R-:W1:Y:S01]  /*57f0*/  LDS.64 R14, [R0+0x80] ;  /* 0x00008000000e7984 */ /* 0x000e620000000a00 */
[----:B0-----:R-:W-:Y:S01]  /*5800*/  PRMT R7, R9, 0x7610, R7 ;  /* 0x0000761009077816 */ /* 0x001fe20000000007 */
[----:B-1----:R-:W-:-:S05]  /*5810*/  IMAD.WIDE R14, R10, 0x4, R14 ;  /* 0x000000040a0e7825 */ /* 0x002fca00078e020e */
[----:B------:R0:W-:Y:S04]  /*5820*/  ST.E desc[UR36][R14.64], R5 ;  /* 0x000000050e007985 */ /* 0x0001e8000c101924 */
[----:B------:R0:W-:Y:S02]  /*5830*/  STS.U8 [R0+0xa5], R7 ;  /* 0x0000a50700007388 */ /* 0x0001e40000000000 */
.L_x_2514:
[----:B------:R-:W-:Y:S05]  /*5840*/  BSYNC.RECONVERGENT B1 ;  /* 0x0000000000017941 */ /* 0x000fea0003800200 */
.L_x_2513:
        /* <DEDUP_REMOVED lines=18> */
[----:B-----5:R-:W-:Y:S05]  /*5970*/  CALL.REL.NOINC `($__internal_11_$__cuda_sm3x_div_rn_noftz_f32_slowpath) ;  /* 0x0000002000cc7944 */ /* 0x020fea0003c00000 */
[----:B------:R-:W-:-:S07]  /*5980*/  IMAD.MOV.U32 R5, RZ, RZ, R0 ;  /* 0x000000ffff057224 */ /* 0x000fce00078e0000 */
.L_x_2516:
[----:B------:R-:W-:Y:S05]  /*5990*/  BSYNC.RECONVERGENT B1 ;  /* 0x0000000000017941 */ /* 0x000fea0003800200 */
.L_x_2515:
        /* <DEDUP_REMOVED lines=16> */
.L_x_2518:
[----:B------:R-:W0:Y:S02]  /*5aa0*/  LDS R6, [R0] ;  /* 0x0000000000067984 */ /* 0x000e240000000800 */
[----:B0-----:R-:W-:-:S05]  /*5ab0*/  FADD R7, R3, R6 ;  /* 0x0000000603077221 */ /* 0x001fca0000000000 */
[----:B------:R-:W0:Y:S02]  /*5ac0*/  ATOMS.CAST.SPIN P0, [R0], R6, R7 ;  /* 0x000000060000758d */ /* 0x000e240001800007 */
[----:B0-----:R-:W-:Y:S05]  /*5ad0*/  @!P0 BRA `(.L_x_2518) ;  /* 0xfffffffc00f08947 */ /* 0x001fea000383ffff */
[----:B------:R-:W-:Y:S05]  /*5ae0*/  BRA `(.L_x_2499) ;  /* 0x00000000002c7947 */ /* 0x000fea0003800000 */
.L_x_2517:
[----:B------:R-:W0:Y:S02]  /*5af0*/  QSPC.E.D P0, RZ, [R12] ;  /* 0x000000000cff73aa */ /* 0x000e240000000700 */
[----:B0-----:R-:W-:Y:S05]  /*5b00*/  @!P0 BRA `(.L_x_2519) ;  /* 0x0000000000188947 */ /* 0x001fea0003800000 */
.L_x_2520:
[----:B------:R-:W2:Y:S02]  /*5b10*/  LD.E R6, [R12] ;  /* 0x000000000c067980 */ /* 0x000ea40000100900 */
[----:B--2---:R-:W-:-:S06]  /*5b20*/  FADD R7, R3, R6 ;  /* 0x0000000603077221 */ /* 0x004fcc0000000000 */
[----:B------:R-:W2:Y:S02]  /*5b30*/  ATOM.E.CAST.SPIN PT, R7, [R12], R6, R7 ;  /* 0x000000060c07738b */ /* 0x000ea400019e0107 */
[----:B--2---:R-:W-:-:S13]  /*5b40*/  ISETP.EQ.U32.AND P0, PT, R7, 0x1, PT ;  /* 0x000000010700780c */ /* 0x004fda0003f02070 */
[----:B------:R-:W-:Y:S05]  /*5b50*/  @!P0 BRA `(.L_x_2520) ;  /* 0xfffffffc00ec8947 */ /* 0x000fea000383ffff */
[----:B------:R-:W-:Y:S05]  /*5b60*/  BRA `(.L_x_2499) ;  /* 0x00000000000c7947 */ /* 0x000fea0003800000 */
.L_x_2519:
[----:B------:R-:W2:Y:S02]  /*5b70*/  LD.E R0, desc[UR36][R12.64] ;  /* 0x000000240c007980 */ /* 0x000ea4000c101900 */
[----:B--2---:R-:W-:-:S05]  /*5b80*/  FADD R3, R3, R0 ;  /* 0x0000000003037221 */ /* 0x004fca0000000000 */
[----:B------:R0:W-:Y:S02]  /*5b90*/  ST.E desc[UR36][R12.64], R3 ;  /* 0x000000030c007985 */ /* 0x0001e4000c101924 */
.L_x_2499:
[----:B------:R-:W-:Y:S05]  /*5ba0*/  BSYNC.RECONVERGENT B0 ;  /* 0x0000000000007941 */ /* 0x000fea0003800200 */
.L_x_2498:
[----:B------:R-:W-:Y:S05]  /*5bb0*/  @!P2 BRA `(.L_x_2521) ;  /* 0xfffffff0005ca947 */ /* 0x000fea000383ffff */
.L_x_2497:
[----:B------:R-:W-:Y:S05]  /*5bc0*/  WARPSYNC.ALL ;  /* 0x0000000000007948 */ /* 0x000fea0003800000 */
[----:B------:R-:W2:Y:S08]  /*5bd0*/  S2UR UR5, SR_CgaCtaId ;  /* 0x00000000000579c3 */ /* 0x000eb00000008800 */
[----:B------:R-:W-:Y:S06]  /*5be0*/  BAR.SYNC.DEFER_BLOCKING 0x0 ;  /* 0x0000000000007b1d */ /* 0x000fec0000010000 */
[----:B------:R-:W-:Y:S01]  /*5bf0*/  UMOV UR4, 0x400 ;  /* 0x0000040000047882 */ /* 0x000fe20000000000 */
[----:B------:R-:W-:Y:S01]  /*5c00*/  BSSY.RECONVERGENT B0, `(.L_x_2522) ;  /* 0x0000090000007945 */ /* 0x000fe20003800200 */
[----:B--2---:R-:W-:-:S06]  /*5c10*/  ULEA UR4, UR5, UR4, 0x18 ;  /* 0x0000000405047291 */ /* 0x004fcc000f8ec0ff */
[----:B0-----:R-:W-:-:S05]  /*5c20*/  MOV R3, UR4 ;  /* 0x0000000400037c02 */ /* 0x001fca0008000f00 */
        /* <DEDUP_REMOVED lines=8> */
[----:B------:R-:W-:-:S08]  /*5cb0*/  IMAD.MOV.U32 R9, RZ, RZ, RZ ;  /* 0x000000ffff097224 */ /* 0x000fd000078e00ff */
[----:B------:R-:W-:Y:S05]  /*5cc0*/  BRA.U !UP0, `(.L_x_2525) ;  /* 0x0000000508287547 */ /* 0x000fea000b800000 */
[----:B------:R0:W2:Y:S01]  /*5cd0*/  LDS.64 R4, [R3+0x80] ;  /* 0x0000800003047984 */ /* 0x0000a20000000a00 */
[----:B-1----:R-:W-:-:S07]  /*5ce0*/  IMAD.MOV.U32 R7, RZ, RZ, RZ ;  /* 0x000000ffff077224 */ /* 0x002fce00078e00ff */
.L_x_2534:
[----:B-12---:R-:W-:-:S05]  /*5cf0*/  IMAD.WIDE.U32 R10, R7, 0x4, R4 ;  /* 0x00000004070a7825 */ /* 0x006fca00078e0004 */
[----:B------:R-:W2:Y:S01]  /*5d00*/  LD.E R0, desc[UR36][R10.64] ;  /* 0x000000240a007980 */ /* 0x000ea2000c101900 */
[----:B------:R-:W-:Y:S01]  /*5d10*/  BSSY.RECONVERGENT B1, `(.L_x_2526) ;  /* 0x000000e000017945 */ /* 0x000fe20003800200 */
[----:B--2---:R-:W-:-:S13]  /*5d20*/  ISETP.GE.AND P0, PT, R0, 0x1, PT ;  /* 0x000000010000780c */ /* 0x004fda0003f06270 */
[----:B------:R-:W-:Y:S05]  /*5d30*/  @!P0 BRA `(.L_x_2527) ;  /* 0x00000000002c8947 */ /* 0x000fea0003800000 */
[----:B------:R-:W1:Y:S01]  /*5d40*/  S2UR UR5, SR_CgaCtaId ;  /* 0x00000000000579c3 */ /* 0x000e620000008800 */
[----:B------:R-:W-:Y:S02]  /*5d50*/  UMOV UR4, 0x400 ;  /* 0x0000040000047882 */ /* 0x000fe40000000000 */
[----:B-1----:R-:W-:-:S09]  /*5d60*/  ULEA UR4, UR5, UR4, 0x18 ;  /* 0x0000000405047291 */ /* 0x002fd2000f8ec0ff */
[----:B------:R-:W1:Y:S04]  /*5d70*/  LDS.64 R8, [UR4+0x88] ;  /* 0x00008804ff087984 */ /* 0x000e680008000a00 */
[----:B0-----:R-:W0:Y:S01]  /*5d80*/  LDS R3, [UR4+0xa0] ;  /* 0x0000a004ff037984 */ /* 0x001e220008000800 */
[----:B-1----:R-:W-:-:S06]  /*5d90*/  IMAD.WIDE.U32 R8, R7, 0x4, R8 ;  /* 0x0000000407087825 */ /* 0x002fcc00078e0008 */
[----:B------:R-:W0:Y:S02]  /*5da0*/  LD.E R8, desc[UR36][R8.64] ;  /* 0x0000002408087980 */ /* 0x000e24000c101900 */
[----:B0-----:R-:W-:-:S13]  /*5db0*/  ISETP.NE.AND P0, PT, R8, R3, PT ;  /* 0x000000030800720c */ /* 0x001fda0003f05270 */
[----:B------:R-:W-:-:S05]  /*5dc0*/  @!P0 IADD3 R3, PT, PT, R0, -0x1, RZ ;  /* 0xffffffff00038810 */ /* 0x000fca0007ffe0ff */
[----:B------:R1:W-:Y:S04]  /*5dd0*/  @!P0 ST.E desc[UR36][R10.64], R3 ;  /* 0x000000030a008985 */ /* 0x0003e8000c101924 */
[----:B------:R-:W2:Y:S02]  /*5de0*/  @!P0 LDS.64 R4, [UR4+0x80] ;  /* 0x00008004ff048984 */ /* 0x000ea40008000a00 */
.L_x_2527:
[----:B------:R-:W-:Y:S05]  /*5df0*/  BSYNC.RECONVERGENT B1 ;  /* 0x0000000000017941 */ /* 0x000fea0003800200 */
.L_x_2526:
        /* <DEDUP_REMOVED lines=13> */
[----:B------:R-:W-:-:S05]  /*5ed0*/  @!P0 VIADD R3, R0, 0xffffffff ;  /* 0xffffffff00038836 */ /* 0x000fca0000000000 */
[----:B------:R1:W-:Y:S04]  /*5ee0*/  @!P0 ST.E desc[UR36][R10.64+0x4], R3 ;  /* 0x000004030a008985 */ /* 0x0003e8000c101924 */
[----:B------:R-:W2:Y:S02]  /*5ef0*/  @!P0 LDS.64 R4, [UR4+0x80] ;  /* 0x00008004ff048984 */ /* 0x000ea40008000a00 */
.L_x_2529:
[----:B------:R-:W-:Y:S05]  /*5f00*/  BSYNC.RECONVERGENT B1 ;  /* 0x0000000000017941 */ /* 0x000fea0003800200 */
.L_x_2528:
        /* <DEDUP_REMOVED lines=16> */
.L_x_2531:
[----:B------:R-:W-:Y:S05]  /*6010*/  BSYNC.RECONVERGENT B1 ;  /* 0x0000000000017941 */ /* 0x000fea0003800200 */
.L_x_2530:
        /* <DEDUP_REMOVED lines=16> */
.L_x_2533:
[----:B------:R-:W-:Y:S05]  /*6120*/  BSYNC.RECONVERGENT B1 ;  /* 0x0000000000017941 */ /* 0x000fea0003800200 */
.L_x_2532:
[----:B------:R-:W-:-:S05]  /*6130*/  VIADD R7, R7, 0x4 ;  /* 0x0000000407077836 */ /* 0x000fca0000000000 */
[----:B------:R-:W-:-:S13]  /*6140*/  ISETP.NE.AND P0, PT, R7, R25, PT ;  /* 0x000000190700720c */ /* 0x000fda0003f05270 */
[----:B------:R-:W-:Y:S05]  /*6150*/  @P0 BRA `(.L_x_2534) ;  /* 0xfffffff800e40947 */ /* 0x000fea000383ffff */
[----:B------:R-:W-:-:S07]  /*6160*/  IMAD.MOV.U32 R9, RZ, RZ, R25 ;  /* 0x000000ffff097224 */ /* 0x000fce00078e0019 */
.L_x_2525:
[----:B------:R-:W-:Y:S01]  /*6170*/  ISETP.NE.AND P0, PT, R24, RZ, PT ;  /* 0x000000ff1800720c */ /* 0x000fe20003f05270 */
[----:B------:R-:W-:-:S12]  /*6180*/  BSSY.RECONVERGENT B1, `(.L_x_2524) ;  /* 0x000002f000017945 */ /* 0x000fd80003800200 */
[----:B------:R-:W-:Y:S05]  /*6190*/  @!P0 BRA `(.L_x_2535) ;  /* 0x0000000000b48947 */ /* 0x000fea0003800000 */
[----:B01----:R-:W0:Y:S01]  /*61a0*/  S2R R3, SR_CgaCtaId ;  /* 0x0000000000037919 */ /* 0x003e220000008800 */
[----:B------:R-:W-:-:S04]  /*61b0*/  MOV R0, 0x400 ;  /* 0x0000040000007802 */ /* 0x000fc80000000f00 */
[----:B0-----:R-:W-:-:S05]  /*61c0*/  LEA R8, R3, R0, 0x18 ;  /* 0x0000000003087211 */ /* 0x001fca00078ec0ff */
[----:B------:R-:W0:Y:S02]  /*61d0*/  LDS.64 R6, [R8+0x80] ;  /* 0x0000800008067984 */ /* 0x000e240000000a00 */
[----:B0-----:R-:W-:-:S05]  /*61e0*/  IMAD.WIDE.U32 R6, R9, 0x4, R6 ;  /* 0x0000000409067825 */ /* 0x001fca00078e0006 */
[----:B------:R-:W3:Y:S01]  /*61f0*/  LD.E R0, desc[UR36][R6.64] ;  /* 0x0000002406007980 */ /* 0x000ee2000c101900 */
[----:B------:R-:W-:Y:S01]  /*6200*/  BSSY.RECONVERGENT B2, `(.L_x_2536) ;  /* 0x000000b000027945 */ /* 0x000fe20003800200 */
[----:B------:R-:W-:Y:S02]  /*6210*/  ISETP.NE.AND P1, PT, R24, 0x1, PT ;  /* 0x000000011800780c */ /* 0x000fe40003f25270 */
[----:B---3--:R-:W-:-:S13]  /*6220*/  ISETP.GE.AND P0, PT, R0, 0x1, PT ;  /* 0x000000010000780c */ /* 0x008fda0003f06270 */
[----:B------:R-:W-:Y:S05]  /*6230*/  @!P0 BRA `(.L_x_2537) ;  /* 0x00000000001c8947 */ /* 0x000fea0003800000 */
[----:B--2---:R-:W0:Y:S04]  /*6240*/  LDS.64 R4, [R8+0x88] ;  /* 0x0000880008047984 */ /* 0x004e280000000a00 */
[----:B------:R-:W1:Y:S01]  /*6250*/  LDS R3, [R8+0xa0] ;  /* 0x0000a00008037984 */ /* 0x000e620000000800 */
[----:B0-----:R-:W-:-:S06]  /*6260*/  IMAD.WIDE.U32 R4, R9, 0x4, R4 ;  /* 0x0000000409047825 */ /* 0x001fcc00078e0004 */
[----:B------:R-:W1:Y:S02]  /*6270*/  LD.E R4, desc[UR36][R4.64] ;  /* 0x0000002404047980 */ /* 0x000e64000c101900 */
[----:B-1----:R-:W-:-:S13]  /*6280*/  ISETP.NE.AND P0, PT, R4, R3, PT ;  /* 0x000000030400720c */ /* 0x002fda0003f05270 */
[----:B------:R-:W-:-:S05]  /*6290*/  @!P0 IADD3 R3, PT, PT, R0, -0x1, RZ ;  /* 0xffffffff00038810 */ /* 0x000fca0007ffe0ff */
[----:B------:R0:W-:Y:S02]  /*62a0*/  @!P0 ST.E desc[UR36][R6.64], R3 ;  /* 0x0000000306008985 */ /* 0x0001e4000c101924 */
.L_x_2537:
[----:B------:R-:W-:Y:S05]  /*62b0*/  BSYNC.RECONVERGENT B2 ;  /* 0x0000000000027941 */ /* 0x000fea0003800200 */
.L_x_2536:
[----:B------:R-:W-:Y:S05]  /*62c0*/  @!P1 BRA `(.L_x_2535) ;  /* 0x0000000000689947 */ /* 0x000fea0003800000 */
[----:B0-2---:R-:W0:Y:S02]  /*62d0*/  LDS.128 R4, [R8+0x80] ;  /* 0x0000800008047984 */ /* 0x005e240000000c00 */
[----:B0-----:R-:W-:-:S05]  /*62e0*/  IMAD.WIDE.U32 R4, R9, 0x4, R4 ;  /* 0x0000000409047825 */ /* 0x001fca00078e0004 */
[----:B------:R-:W2:Y:S01]  /*62f0*/  LD.E R0, desc[UR36][R4.64+0x4] ;  /* 0x0000042404007980 */ /* 0x000ea2000c101900 */
[----:B------:R-:W-:Y:S01]  /*6300*/  BSSY.RECONVERGENT B2, `(.L_x_2538) ;  /* 0x000000a000027945 */ /* 0x000fe20003800200 */
[----:B------:R-:W-:Y:S02]  /*6310*/  ISETP.NE.AND P1, PT, R24, 0x2, PT ;  /* 0x000000021800780c */ /* 0x000fe40003f25270 */
        /* <DEDUP_REMOVED lines=8> */
.L_x_2539:
[----:B------:R-:W-:Y:S05]  /*63a0*/  BSYNC.RECONVERGENT B2 ;  /* 0x0000000000027941 */ /* 0x000fea0003800200 */
.L_x_2538:
[----:B------:R-:W-:Y:S05]  /*63b0*/  @!P1 BRA `(.L_x_2535) ;  /* 0x00000000002c9947 */ /* 0x000fea0003800000 */
        /* <DEDUP_REMOVED lines=11> */
.L_x_2535:
[----:B------:R-:W-:Y:S05]  /*6470*/  BSYNC.RECONVERGENT B1 ;  /* 0x0000000000017941 */ /* 0x000fea0003800200 */
.L_x_2524:
[----:B------:R-:W4:Y:S01]  /*6480*/  S2UR UR5, SR_CgaCtaId ;  /* 0x00000000000579c3 */ /* 0x000f220000008800 */
[----:B------:R-:W-:Y:S02]  /*6490*/  UMOV UR4, 0x400 ;  /* 0x0000040000047882 */ /* 0x000fe40000000000 */
[----:B----4-:R-:W-:-:S06]  /*64a0*/  ULEA UR4, UR5, UR4, 0x18 ;  /* 0x0000000405047291 */ /* 0x010fcc000f8ec0ff */
[----:B01-3--:R-:W-:-:S05]  /*64b0*/  MOV R3, UR4 ;  /* 0x0000000400037c02 */ /* 0x00bfca0008000f00 */
[----:B------:R-:W0:Y:S04]  /*64c0*/  LDS R0, [R3+0xa0] ;  /* 0x0000a00003007984 */ /* 0x000e280000000800 */
[----:B------:R3:W-:Y:S01]  /*64d0*/  STS.U8 [R3+0xa5], RZ ;  /* 0x0000a5ff03007388 */ /* 0x0007e20000000000 */
[----:B0-----:R-:W-:-:S05]  /*64e0*/  VIADD R0, R0, 0x1 ;  /* 0x0000000100007836 */ /* 0x001fca0000000000 */
[----:B------:R3:W-:Y:S02]  /*64f0*/  STS [R3+0xa0], R0 ;  /* 0x0000a00003007388 */ /* 0x0007e40000000800 */
.L_x_2523:
[----:B------:R-:W-:Y:S05]  /*6500*/  BSYNC.RECONVERGENT B0 ;  /* 0x0000000000007941 */ /* 0x000fea0003800200 */
.L_x_2522:
[----:B------:R-:W-:Y:S06]  /*6510*/  BAR.SYNC.DEFER_BLOCKING 0x0 ;  /* 0x0000000000007b1d */ /* 0x000fec0000010000 */
[----:B--2---:R-:W3:Y:S02]  /*6520*/  LDS R4, [R3+0xa0] ;  /* 0x0000a00003047984 */ /* 0x004ee40000000800 */
[C---:B---3--:R-:W-:Y:S01]  /*6530*/  VIADD R0, R4.reuse, 0xffffffff ;  /* 0xffffffff04007836 */ /* 0x048fe20000000000 */
[----:B------:R-:W-:-:S04]  /*6540*/  ISETP.GT.AND P0, PT, R4, 0x1, PT ;  /* 0x000000010400780c */ /* 0x000fc80003f04270 */
[----:B------:R0:W-:Y:S09]  /*6550*/  STS [R3+0xa0], R0 ;  /* 0x0000a00003007388 */ /* 0x0001f20000000800 */
[----:B------:R-:W-:Y:S05]  /*6560*/  @P0 BRA `(.L_x_2540) ;  /* 0xffffffe400e40947 */ /* 0x000fea000383ffff */
.L_x_2496:
[----:B------:R-:W2:Y:S02]  /*6570*/  LDCU UR4, c[0x0][0x3a0] ;  /* 0x00007400ff0477ac */ /* 0x000ea40008000800 */
[----:B--2---:R-:W-:-:S13]  /*6580*/  ISETP.GE.AND P0, PT, R18, UR4, PT ;  /* 0x0000000412007c0c */ /* 0x004fda000bf06270 */
[----:B------:R-:W-:Y:S05]  /*6590*/  @P0 BRA `(.L_x_2541) ;  /* 0x00000004003c0947 */ /* 0x000fea0003800000 */
[----:B------:R2:W3:Y:S01]  /*65a0*/  LDS.64 R4, [R3+0x50] ;  /* 0x0000500003047984 */ /* 0x0004e20000000a00 */
[----:B------:R-:W-:Y:S01]  /*65b0*/  BSSY.RECONVERGENT B0, `(.L_x_2542) ;  /* 0x000000e000007945 */ /* 0x000fe20003800200 */
[----:B------:R-:W-:-:S07]  /*65c0*/  MOV R9, R18 ;  /* 0x0000001200097202 */ /* 0x000fce0000000f00 */
.L_x_2543:
[C---:B01-3--:R-:W-:Y:S01]  /*65d0*/  IMAD.WIDE R6, R9.reuse, 0x4, R4 ;  /* 0x0000000409067825 */ /* 0x04bfe200078e0204 */
[----:B------:R-:W1:Y:S04]  /*65e0*/  LDCU UR4, c[0x0][0x3a0] ;  /* 0x00007400ff0477ac */ /* 0x000e680008000800 */
[----:B0-----:R-:W3:Y:S01]  /*65f0*/  LD.E R0, desc[UR36][R6.64] ;  /* 0x0000002406007980 */ /* 0x001ee2000c101900 */
[----:B------:R-:W-:Y:S01]  /*6600*/  VIADD R9, R9, UR38 ;  /* 0x0000002609097c36 */ /* 0x000fe20008000000 */
[----:B---3--:R-:W-:-:S13]  /*6610*/  FSETP.GEU.AND P0, PT, R0, RZ, PT ;  /* 0x000000ff0000720b */ /* 0x008fda0003f0e000 */
[----:B--2---:R-:W0:Y:S01]  /*6620*/  @!P0 S2R R3, SR_CgaCtaId ;  /* 0x0000000000038919 */ /* 0x004e220000008800 */
[----:B------:R-:W-:Y:S01]  /*6630*/  @!P0 MOV R0, 0x400 ;  /* 0x0000040000008802 */ /* 0x000fe20000000f00 */
[----:B------:R4:W-:Y:S03]  /*6640*/  @!P0 ST.E desc[UR36][R6.64], RZ ;  /* 0x000000ff06008985 */ /* 0x0009e6000c101924 */
[----:B0-----:R-:W-:-:S05]  /*6650*/  @!P0 LEA R0, R3, R0, 0x18 ;  /* 0x0000000003008211 */ /* 0x001fca00078ec0ff */
[----:B------:R4:W0:Y:S01]  /*6660*/  @!P0 LDS.64 R4, [R0+0x50] ;  /* 0x0000500000048984 */ /* 0x0008220000000a00 */
[----:B-1----:R-:W-:-:S13]  /*6670*/  ISETP.GE.AND P0, PT, R9, UR4, PT ;  /* 0x0000000409007c0c */ /* 0x002fda000bf06270 */
[----:B----4-:R-:W-:Y:S05]  /*6680*/  @!P0 BRA `(.L_x_2543) ;  /* 0xfffffffc00d08947 */ /* 0x010fea000383ffff */
[----:B------:R-:W-:Y:S05]  /*6690*/  BSYNC.RECONVERGENT B0 ;  /* 0x0000000000007941 */ /* 0x000fea0003800200 */
.L_x_2542:
[----:B------:R-:W1:Y:S01]  /*66a0*/  LDC.64 R10, c[0x0][0x380] ;  /* 0x0000e000ff0a7b82 */ /* 0x000e620000000a00 */
[----:B------:R-:W-:Y:S01]  /*66b0*/  BSSY B0, `(.L_x_2544) ;  /* 0x000001c000007945 */ /* 0x000fe20003800000 */
[----:B------:R-:W-:-:S07]  /*66c0*/  IMAD.MOV.U32 R3, RZ, RZ, R18 ;  /* 0x000000ffff037224 */ /* 0x000fce00078e0012 */
.L_x_2547:
[----:B------:R-:W-:Y:S01]  /*66d0*/  ISETP.NE.AND P0, PT, R3, R27, PT ;  /* 0x0000001b0300720c */ /* 0x000fe20003f05270 */
[----:B------:R-:W-:Y:S05]  /*66e0*/  YIELD ;  /* 0x0000000000007946 */ /* 0x000fea0003800000 */
[----:B------:R-:W-:Y:S07]  /*66f0*/  BSSY.RECONVERGENT B1, `(.L_x_2545) ;  /* 0x0000013000017945 */ /* 0x000fee0003800200 */
[----:B--2---:R-:W-:Y:S05]  /*6700*/  @!P0 BRA `(.L_x_2546) ;  /* 0x0000000000448947 */ /* 0x004fea0003800000 */
[----:B0-----:R-:W0:Y:S01]  /*6710*/  S2R R5, SR_CgaCtaId ;  /* 0x0000000000057919 */ /* 0x001e220000008800 */
[----:B------:R-:W-:-:S04]  /*6720*/  MOV R0, 0x400 ;  /* 0x0000040000007802 */ /* 0x000fc80000000f00 */
[----:B0-----:R-:W-:-:S05]  /*6730*/  LEA R0, R5, R0, 0x18 ;  /* 0x0000000005007211 */ /* 0x001fca00078ec0ff */
        /* <DEDUP_REMOVED lines=14> */
.L_x_2546:
[----:B------:R-:W-:Y:S05]  /*6820*/  BSYNC.RECONVERGENT B1 ;  /* 0x0000000000017941 */ /* 0x000fea0003800200 */
.L_x_2545:
[----:B------:R-:W3:Y:S01]  /*6830*/  LDCU UR4, c[0x0][0x3a0] ;  /* 0x00007400ff0477ac */ /* 0x000ee20008000800 */
[----:B------:R-:W-:-:S04]  /*6840*/  IADD3 R3, PT, PT, R3, UR38, RZ ;  /* 0x0000002603037c10 */ /* 0x000fc8000fffe0ff */
[----:B---3--:R-:W-:-:S13]  /*6850*/  ISETP.GE.AND P0, PT, R3, UR4, PT ;  /* 0x0000000403007c0c */ /* 0x008fda000bf06270 */
[----:B------:R-:W-:Y:S05]  /*6860*/  @!P0 BRA `(.L_x_2547) ;  /* 0xfffffffc00988947 */ /* 0x000fea000383ffff */
[----:B------:R-:W-:Y:S05]  /*6870*/  BSYNC B0 ;  /* 0x0000000000007941 */ /* 0x000fea0003800000 */
.L_x_2544:
[----:B------:R-:W3:Y:S01]  /*6880*/  S2UR UR5, SR_CgaCtaId ;  /* 0x00000000000579c3 */ /* 0x000ee20000008800 */
[----:B------:R-:W-:Y:S01]  /*6890*/  UMOV UR4, 0x400 ;  /* 0x0000040000047882 */ /* 0x000fe20000000000 */
[----:B------:R-:W-:Y:S01]  /*68a0*/  IMAD.MOV.U32 R3, RZ, RZ, R18 ;  /* 0x000000ffff037224 */ /* 0x000fe200078e0012 */
[----:B---3--:R-:W-:-:S06]  /*68b0*/  ULEA UR4, UR5, UR4, 0x18 ;  /* 0x0000000405047291 */ /* 0x008fcc000f8ec0ff */
[----:B------:R-:W-:-:S07]  /*68c0*/  IMAD.U32 R0, RZ, RZ, UR4 ;  /* 0x00000004ff007e24 */ /* 0x000fce000f8e00ff */
.L_x_2550:
[----:B0-----:R-:W0:Y:S01]  /*68d0*/  LDS.64 R4, [R0+0x48] ;  /* 0x0000480000047984 */ /* 0x001e220000000a00 */
[----:B------:R-:W3:Y:S03]  /*68e0*/  LDCU UR4, c[0x0][0x3a0] ;  /* 0x00007400ff0477ac */ /* 0x000ee60008000800 */
[----:B------:R-:W4:Y:S01]  /*68f0*/  LDS.64 R6, [R0+0x90] ;  /* 0x0000900000067984 */ /* 0x000f220000000a00 */
[----:B0-----:R-:W-:-:S06]  /*6900*/  IMAD.WIDE R4, R3, 0x8, R4 ;  /* 0x0000000803047825 */ /* 0x001fcc00078e0204 */
[----:B------:R-:W5:Y:S01]  /*6910*/  LD.E.64 R4, desc[UR36][R4.64] ;  /* 0x0000002404047980 */ /* 0x000f62000c101b00 */
[----:B----4-:R-:W-:-:S05]  /*6920*/  IMAD.WIDE R6, R3, 0x8, R6 ;  /* 0x0000000803067825 */ /* 0x010fca00078e0206 */
[----:B-----5:R-:W-:Y:S04]  /*6930*/  ST.E.64 desc[UR36][R6.64], R4 ;  /* 0x0000000406007985 */ /* 0x020fe8000c101b24 */
[----:B--2---:R-:W0:Y:S02]  /*6940*/  LDS.64 R8, [R0+0x40] ;  /* 0x0000400000087984 */ /* 0x004e240000000a00 */
[----:B0-----:R-:W-:-:S06]  /*6950*/  IMAD.WIDE R8, R3, 0x4, R8 ;  /* 0x0000000403087825 */ /* 0x001fcc00078e0208 */
[----:B------:R-:W2:Y:S01]  /*6960*/  LD.E R8, desc[UR36][R8.64] ;  /* 0x0000002408087980 */ /* 0x000ea2000c101900 */
[----:B-1----:R-:W-:Y:S01]  /*6970*/  MOV R11, R3 ;  /* 0x00000003000b7202 */ /* 0x002fe20000000f00 */
[----:B------:R-:W-:Y:S01]  /*6980*/  VIADD R3, R3, UR38 ;  /* 0x0000002603037c36 */ /* 0x000fe20008000000 */
[----:B------:R-:W-:Y:S04]  /*6990*/  BSSY.RECONVERGENT B0, `(.L_x_2548) ;  /* 0x000000e000007945 */ /* 0x000fe80003800200 */
[----:B---3--:R-:W-:Y:S02]  /*69a0*/  ISETP.GE.AND P1, PT, R3, UR4, PT ;  /* 0x0000000403007c0c */ /* 0x008fe4000bf26270 */
[----:B--2---:R-:W-:-:S13]  /*69b0*/  ISETP.NE.AND P0, PT, R8, RZ, PT ;  /* 0x000000ff0800720c */ /* 0x004fda0003f05270 */
[----:B------:R-:W-:Y:S05]  /*69c0*/  @!P0 BRA `(.L_x_2549) ;  /* 0x0000000000288947 */ /* 0x000fea0003800000 */
[----:B------:R-:W0:Y:S01]  /*69d0*/  S2UR UR5, SR_CgaCtaId ;  /* 0x00000000000579c3 */ /* 0x000e220000008800 */
[----:B------:R-:W-:Y:S02]  /*69e0*/  UMOV UR4, 0x400 ;  /* 0x0000040000047882 */ /* 0x000fe40000000000 */
[----:B0-----:R-:W-:-:S06]  /*69f0*/  ULEA UR4, UR5, UR4, 0x18 ;  /* 0x0000000405047291 */ /* 0x001fcc000f8ec0ff */
[----:B------:R-:W-:-:S05]  /*6a00*/  IMAD.U32 R0, RZ, RZ, UR4 ;  /* 0x00000004ff007e24 */ /* 0x000fca000f8e00ff */
[----:B------:R-:W0:Y:S04]  /*6a10*/  LDS.64 R4, [R0+0x50] ;  /* 0x0000500000047984 */ /* 0x000e280000000a00 */
[----:B------:R-:W1:Y:S01]  /*6a20*/  LDS.64 R6, [R0+0x98] ;  /* 0x0000980000067984 */ /* 0x000e620000000a00 */
[----:B0-----:R-:W-:-:S06]  /*6a30*/  IMAD.WIDE R4, R11, 0x4, R4 ;  /* 0x000000040b047825 */ /* 0x001fcc00078e0204 */
[----:B------:R-:W2:Y:S01]  /*6a40*/  LD.E R5, desc[UR36][R4.64] ;  /* 0x0000002404057980 */ /* 0x000ea2000c101900 */
[----:B-1----:R-:W-:-:S05]  /*6a50*/  IMAD.WIDE R6, R11, 0x4, R6 ;  /* 0x000000040b067825 */ /* 0x002fca00078e0206 */
[----:B--2---:R0:W-:Y:S02]  /*6a60*/  ST.E desc[UR36][R6.64], R5 ;  /* 0x0000000506007985 */ /* 0x0041e4000c101924 */
.L_x_2549:
[----:B------:R-:W-:Y:S05]  /*6a70*/  BSYNC.RECONVERGENT B0 ;  /* 0x0000000000007941 */ /* 0x000fea0003800200 */
.L_x_2548:
[----:B------:R-:W-:Y:S05]  /*6a80*/  @!P1 BRA `(.L_x_2550) ;  /* 0xfffffffc00909947 */ /* 0x000fea000383ffff */
.L_x_2541:
        /* <DEDUP_REMOVED lines=8> */
[----:B01----:R0:W1:Y:S01]  /*6b10*/  LDC.64 R6, c[0x4][R16] ;  /* 0x0100000010067b82 */ /* 0x0030620000000a00 */
[----:B--2---:R-:W-:-:S09]  /*6b20*/  ULEA UR4, UR5, UR4, 0x18 ;  /* 0x0000000405047291 */ /* 0x004fd2000f8ec0ff */
[----:B0-----:R-:W2:Y:S03]  /*6b30*/  LDS.64 R4, [UR4+0x40] ;  /* 0x00004004ff047984 */ /* 0x001ea60008000a00 */
[----:B------:R-:W-:-:S07]  /*6b40*/  LEPC R20, `(.L_x_2553) ;  /* 0x000000001014794e */ /* 0x000fce0000000000 */
[----:B-12---:R-:W-:Y:S05]  /*6b50*/  CALL.ABS.NOINC R6 ;  /* 0x0000000006007343 */ /* 0x006fea0003c00000 */
.L_x_2553:
[----:B------:R-:W0:Y:S01]  /*6b60*/  S2UR UR5, SR_CgaCtaId ;  /* 0x00000000000579c3 */ /* 0x000e220000008800 */
[----:B------:R-:W-:-:S07]  /*6b70*/  UMOV UR4, 0x400 ;  /* 0x0000040000047882 */ /* 0x000fce0000000000 */
[----:B------:R1:W2:Y:S01]  /*6b80*/  LDC.64 R6, c[0x4][R16] ;  /* 0x0100000010067b82 */ /* 0x0002a20000000a00 */
[----:B0-----:R-:W-:-:S09]  /*6b90*/  ULEA UR4, UR5, UR4, 0x18 ;  /* 0x0000000405047291 */ /* 0x001fd2000f8ec0ff */
[----:B-1----:R-:W0:Y:S03]  /*6ba0*/  LDS.64 R4, [UR4+0x48] ;  /* 0x00004804ff047984 */ /* 0x002e260008000a00 */
[----:B------:R-:W-:-:S07]  /*6bb0*/  LEPC R20, `(.L_x_2554) ;  /* 0x000000001014794e */ /* 0x000fce0000000000 */
[----:B0-2---:R-:W-:Y:S05]  /*6bc0*/  CALL.ABS.NOINC R6 ;  /* 0x0000000006007343 */ /* 0x005fea0003c00000 */
.L_x_2554:
[----:B------:R-:W0:Y:S01]  /*6bd0*/  S2UR UR5, SR_CgaCtaId ;  /* 0x00000000000579c3 */ /* 0x000e220000008800 */
[----:B------:R-:W-:-:S07]  /*6be0*/  UMOV UR4, 0x400 ;  /* 0x0000040000047882 */ /* 0x000fce0000000000 */
[----:B------:R1:W2:Y:S01]  /*6bf0*/  LDC.64 R6, c[0x4][R16] ;  /* 0x0100000010067b82 */ /* 0x0002a20000000a00 */
[----:B0-----:R-:W-:-:S09]  /*6c00*/  ULEA UR4, UR5, UR4, 0x18 ;  /* 0x0000000405047291 */ /* 0x001fd2000f8ec0ff */
[----:B-1----:R-:W0:Y:S03]  /*6c10*/  LDS.64 R4, [UR4+0x50] ;  /* 0x00005004ff047984 */ /* 0x002e260008000a00 */
[----:B------:R-:W-:-:S07]  /*6c20*/  LEPC R20, `(.L_x_2555) ;  /* 0x000000001014794e */ /* 0x000fce0000000000 */
[----:B0-2---:R-:W-:Y:S05]  /*6c30*/  CALL.ABS.NOINC R6 ;  /* 0x0000000006007343 */ /* 0x005fea0003c00000 */
.L_x_2555:
[----:B------:R-:W0:Y:S01]  /*6c40*/  S2UR UR5, SR_CgaCtaId ;  /* 0x00000000000579c3 */ /* 0x000e220000008800 */
[----:B------:R-:W-:-:S07]  /*6c50*/  UMOV UR4, 0x400 ;  /* 0x0000040000047882 */ /* 0x000fce0000000000 */
[----:B------:R1:W2:Y:S01]  /*6c60*/  LDC.64 R6, c[0x4][R16] ;  /* 0x0100000010067b82 */ /* 0x0002a20000000a00 */
[----:B0-----:R-:W-:-:S09]  /*6c70*/  ULEA UR4, UR5, UR4, 0x18 ;  /* 0x0000000405047291 */ /* 0x001fd2000f8ec0ff */
[----:B-1----:R-:W0:Y:S03]  /*6c80*/  LDS.64 R4, [UR4+0x58] ;  /* 0x00005804ff047984 */ /* 0x002e260008000a00 */
[----:B------:R-:W-:-:S07]  /*6c90*/  LEPC R20, `(.L_x_2556) ;  /* 0x000000001014794e */ /* 0x000fce0000000000 */
[----:B0-2---:R-:W-:Y:S05]  /*6ca0*/  CALL.ABS.NOINC R6 ;  /* 0x0000000006007343 */ /* 0x005fea0003c00000 */
.L_x_2556:
[----:B------:R-:W0:Y:S01]  /*6cb0*/  S2UR UR5, SR_CgaCtaId ;  /* 0x00000000000579c3 */ /* 0x000e220000008800 */
[----:B------:R-:W-:-:S07]  /*6cc0*/  UMOV UR4, 0x400 ;  /* 0x0000040000047882 */ /* 0x000fce0000000000 */
[----:B------:R1:W2:Y:S01]  /*6cd0*/  LDC.64 R6, c[0x4][R16] ;  /* 0x0100000010067b82 */ /* 0x0002a20000000a00 */
[----:B0-----:R-:W-:-:S09]  /*6ce0*/  ULEA UR4, UR5, UR4, 0x18 ;  /* 0x0000000405047291 */ /* 0x001fd2000f8ec0ff */
[----:B-1----:R-:W0:Y:S03]  /*6cf0*/  LDS.64 R4, [UR4+0x60] ;  /* 0x00006004ff047984 */ /* 0x002e260008000a00 */
[----:B------:R-:W-:-:S07]  /*6d00*/  LEPC R20, `(.L_x_2557) ;  /* 0x000000001014794e */ /* 0x000fce0000000000 */
[----:B0-2---:R-:W-:Y:S05]  /*6d10*/  CALL.ABS.NOINC R6 ;  /* 0x0000000006007343 */ /* 0x005fea0003c00000 */
.L_x_2557:
[----:B------:R-:W0:Y:S01]  /*6d20*/  S2UR UR5, SR_CgaCtaId ;  /* 0x00000000000579c3 */ /* 0x000e220000008800 */
[----:B------:R-:W-:-:S07]  /*6d30*/  UMOV UR4, 0x400 ;  /* 0x0000040000047882 */ /* 0x000fce0000000000 */
[----:B------:R1:W2:Y:S01]  /*6d40*/  LDC.64 R6, c[0x4][R16] ;  /* 0x0100000010067b82 */ /* 0x0002a20000000a00 */
[----:B0-----:R-:W-:-:S09]  /*6d50*/  ULEA UR4, UR5, UR4, 0x18 ;  /* 0x0000000405047291 */ /* 0x001fd2000f8ec0ff */
[----:B-1----:R-:W0:Y:S03]  /*6d60*/  LDS.64 R4, [UR4+0x68] ;  /* 0x00006804ff047984 */ /* 0x002e260008000a00 */
[----:B------:R-:W-:-:S07]  /*6d70*/  LEPC R20, `(.L_x_2558) ;  /* 0x000000001014794e */ /* 0x000fce0000000000 */
[----:B0-2---:R-:W-:Y:S05]  /*6d80*/  CALL.ABS.NOINC R6 ;  /* 0x0000000006007343 */ /* 0x005fea0003c00000 */
.L_x_2558:
[----:B------:R-:W0:Y:S01]  /*6d90*/  S2UR UR5, SR_CgaCtaId ;  /* 0x00000000000579c3 */ /* 0x000e220000008800 */
[----:B------:R-:W-:-:S07]  /*6da0*/  UMOV UR4, 0x400 ;  /* 0x0000040000047882 */ /* 0x000fce0000000000 */
[----:B------:R1:W2:Y:S01]  /*6db0*/  LDC.64 R6, c[0x4][R16] ;  /* 0x0100000010067b82 */ /* 0x0002a20000000a00 */
[----:B0-----:R-:W-:-:S09]  /*6dc0*/  ULEA UR4, UR5, UR4, 0x18 ;  /* 0x0000000405047291 */ /* 0x001fd2000f8ec0ff */
[----:B-1----:R-:W0:Y:S03]  /*6dd0*/  LDS.64 R4, [UR4+0x70] ;  /* 0x00007004ff047984 */ /* 0x002e260008000a00 */
[----:B------:R-:W-:-:S07]  /*6de0*/  LEPC R20, `(.L_x_2559) ;  /* 0x000000001014794e */ /* 0x000fce0000000000 */
[----:B0-2---:R-:W-:Y:S05]  /*6df0*/  CALL.ABS.NOINC R6 ;  /* 0x0000000006007343 */ /* 0x005fea0003c00000 */
.L_x_2559:
[----:B------:R-:W0:Y:S01]  /*6e00*/  S2UR UR5, SR_CgaCtaId ;  /* 0x00000000000579c3 */ /* 0x000e220000008800 */
[----:B------:R-:W-:-:S07]  /*6e10*/  UMOV UR4, 0x400 ;  /* 0x0000040000047882 */ /* 0x000fce0000000000 */
[----:B------:R1:W2:Y:S01]  /*6e20*/  LDC.64 R6, c[0x4][R16] ;  /* 0x0100000010067b82 */ /* 0x0002a20000000a00 */
[----:B0-----:R-:W-:-:S09]  /*6e30*/  ULEA UR4, UR5, UR4, 0x18 ;  /* 0x0000000405047291 */ /* 0x001fd2000f8ec0ff */
[----:B-1----:R-:W0:Y:S03]  /*6e40*/  LDS.64 R4, [UR4+0x78] ;  /* 0x00007804ff047984 */ /* 0x002e260008000a00 */
[----:B------:R-:W-:-:S07]  /*6e50*/  LEPC R20, `(.L_x_2560) ;  /* 0x000000001014794e */ /* 0x000fce0000000000 */
[----:B0-2---:R-:W-:Y:S05]  /*6e60*/  CALL.ABS.NOINC R6 ;  /* 0x0000000006007343 */ /* 0x005fea0003c00000 */
.L_x_2560:
[----:B------:R-:W0:Y:S01]  /*6e70*/  S2UR UR5, SR_CgaCtaId ;  /* 0x00000000000579c3 */ /* 0x000e220000008800 */
[----:B------:R-:W-:-:S07]  /*6e80*/  UMOV UR4, 0x400 ;  /* 0x0000040000047882 */ /* 0x000fce0000000000 */
[----:B------:R-:W1:Y:S01]  /*6e90*/  LDC.64 R16, c[0x4][R16] ;  /* 0x0100000010107b82 */ /* 0x000e620000000a00 */
[----:B0-----:R-:W-:-:S09]  /*6ea0*/  ULEA UR4, UR5, UR4, 0x18 ;  /* 0x0000000405047291 */ /* 0x001fd2000f8ec0ff */
[----:B------:R-:W0:Y:S03]  /*6eb0*/  LDS.64 R4, [UR4+0x80] ;  /* 0x00008004ff047984 */ /* 0x000e260008000a00 */
[----:B------:R-:W-:-:S07]  /*6ec0*/  LEPC R20, `(.L_x_2552) ;  /* 0x000000001014794e */ /* 0x000fce0000000000 */
[----:B01----:R-:W-:Y:S05]  /*6ed0*/  CALL.ABS.NOINC R16 ;  /* 0x0000000010007343 */ /* 0x003fea0003c00000 */
.L_x_2552:
[----:B------:R-:W-:Y:S05]  /*6ee0*/  BSYNC.RECONVERGENT B6 ;  /* 0x0000000000067941 */ /* 0x000fea0003800200 */
.L_x_2551:
[----:B------:R-:W-:Y:S05]  /*6ef0*/  BRA `(.L_x_2359) ;  /* 0x0000000c00547947 */ /* 0x000fea0003800000 */
.L_x_2436:
[----:B0-----:R-:W-:Y:S05]  /*6f00*/  BPT.TRAP 0x1 ;  /* 0x000000040000795c */ /* 0x001fea0000300000 */
.L_x_2357:
[----:B------:R-:W0:Y:S01]  /*6f10*/  LDCU UR4, c[0x0][0x3a0] ;  /* 0x00007400ff0477ac */ /* 0x000e220008000800 */
[----:B------:R-:W-:Y:S01]  /*6f20*/  BSSY B0, `(.L_x_2561) ;  /* 0x0000039000007945 */ /* 0x000fe20003800000 */
[----:B------:R-:W1:Y:S01]  /*6f30*/  LDCU.64 UR6, c[0x0][0x3b8] ;  /* 0x00007700ff0677ac */ /* 0x000e620008000a00 */
[----:B------:R-:W2:Y:S01]  /*6f40*/  LDCU UR5, c[0x0][0x3a0] ;  /* 0x00007400ff0577ac */ /* 0x000ea20008000800 */
[----:B------:R-:W3:Y:S01]  /*6f50*/  LDCU UR8, c[0x0][0x3a0] ;  /* 0x00007400ff0877ac */ /* 0x000ee20008000800 */
[----:B0-----:R-:W-:Y:S01]  /*6f60*/  ISETP.GE.AND P0, PT, R18, UR4, PT ;  /* 0x0000000412007c0c */ /* 0x001fe2000bf06270 */
[----:B-1----:R-:W-:-:S05]  /*6f70*/  IMAD.WIDE.U32 R12, R27, R16, UR6 ;  /* 0x000000061b0c7e25 */ /* 0x002fca000f8e0010 */
[----:B------:R-:W-:-:S07]  /*6f80*/  IADD3 R13, PT, PT, R17, R13, RZ ;  /* 0x0000000d110d7210 */ /* 0x000fce0007ffe0ff */
[----:B--23--:R-:W-:Y:S05]  /*6f90*/  @P0 BRA `(.L_x_2562) ;  /* 0x0000000000c40947 */ /* 0x00cfea0003800000 */
[----:B------:R-:W0:Y:S01]  /*6fa0*/  LDC.64 R8, c[0x0][0x380] ;  /* 0x0000e000ff087b82 */ /* 0x000e220000000a00 */
[----:B------:R-:W-:Y:S01]  /*6fb0*/  BSSY B1, `(.L_x_2563) ;  /* 0x000000f000017945 */ /* 0x000fe20003800000 */
[----:B------:R-:W-:-:S07]  /*6fc0*/  IMAD.MOV.U32 R3, RZ, RZ, R18 ;  /* 0x000000ffff037224 */ /* 0x000fce00078e0012 */
.L_x_2566:
[----:B------:R-:W-:Y:S01]  /*6fd0*/  ISETP.NE.AND P0, PT, R3, R27, PT ;  /* 0x0000001b0300720c */ /* 0x000fe20003f05270 */
        /* <DEDUP_REMOVED lines=8> */
.L_x_2565:
[----:B------:R-:W-:Y:S05]  /*7060*/  BSYNC.RECONVERGENT B2 ;  /* 0x0000000000027941 */ /* 0x000fea0003800200 */
.L_x_2564:
[----:B------:R-:W-:-:S05]  /*7070*/  VIADD R3, R3, UR38 ;  /* 0x0000002603037c36 */ /* 0x000fca0008000000 */
[----:B------:R-:W-:-:S13]  /*7080*/  ISETP.GE.AND P0, PT, R3, UR5, PT ;  /* 0x0000000503007c0c */ /* 0x000fda000bf06270 */
[----:B------:R-:W-:Y:S05]  /*7090*/  @!P0 BRA `(.L_x_2566) ;  /* 0xfffffffc00cc8947 */ /* 0x000fea000383ffff */
[----:B------:R-:W-:Y:S05]  /*70a0*/  BSYNC B1 ;  /* 0x0000000000017941 */ /* 0x000fea0003800000 */
.L_x_2563:
[----:B-1----:R-:W1:Y:S01]  /*70b0*/  LDC.64 R4, c[0x0][0x3b0] ;  /* 0x0000ec00ff047b82 */ /* 0x002e620000000a00 */
[----:B------:R-:W2:Y:S01]  /*70c0*/  LDCU.64 UR6, c[0x0][0x3c8] ;  /* 0x00007900ff0677ac */ /* 0x000ea20008000a00 */
[----:B------:R-:W-:Y:S01]  /*70d0*/  MOV R3, R18 ;  /* 0x0000001200037202 */ /* 0x000fe20000000f00 */
[----:B--2---:R-:W-:-:S04]  /*70e0*/  IMAD R0, R26, UR6, RZ ;  /* 0x000000061a007c24 */ /* 0x004fc8000f8e02ff */
[C---:B------:R-:W-:Y:S02]  /*70f0*/  IMAD R11, R27.reuse, UR7, R0 ;  /* 0x000000071b0b7c24 */ /* 0x040fe4000f8e0200 */
[----:B-1----:R-:W-:-:S04]  /*7100*/  IMAD.WIDE.U32 R4, R27, UR6, R4 ;  /* 0x000000061b047c25 */ /* 0x002fc8000f8e0004 */
[----:B------:R-:W-:-:S07]  /*7110*/  IMAD.IADD R11, R11, 0x1, R5 ;  /* 0x000000010b0b7824 */ /* 0x000fce00078e0205 */
.L_x_2570:
[----:B------:R-:W-:Y:S01]  /*7120*/  ISETP.NE.AND P0, PT, R3, R27, PT ;  /* 0x0000001b0300720c */ /* 0x000fe20003f05270 */
[----:B------:R-:W-:-:S12]  /*7130*/  BSSY.RECONVERGENT B1, `(.L_x_2567) ;  /* 0x0000012000017945 */ /* 0x000fd80003800200 */
[----:B------:R-:W-:Y:S05]  /*7140*/  @P0 BRA `(.L_x_2568) ;  /* 0x0000000000240947 */ /* 0x000fea0003800000 */
[C---:B------:R-:W-:Y:S01]  /*7150*/  LEA R6, P0, R27.reuse, R4, 0x3 ;  /* 0x000000041b067211 */ /* 0x040fe200078018ff */
[----:B0-----:R-:W-:Y:S01]  /*7160*/  HFMA2 R9, -RZ, RZ, 0, 0 ;  /* 0x00000000ff097431 */ /* 0x001fe200000001ff */
[C---:B------:R-:W-:Y:S01]  /*7170*/  LEA R14, P1, R27.reuse, R30, 0x2 ;  /* 0x0000001e1b0e7211 */ /* 0x040fe200078210ff */
[----:B------:R-:W-:Y:S01]  /*7180*/  IMAD.MOV.U32 R8, RZ, RZ, 0x1 ;  /* 0x00000001ff087424 */ /* 0x000fe200078e00ff */
[C-C-:B------:R-:W-:Y:S02]  /*7190*/  LEA.HI.X R7, R27.reuse, R11, R26.reuse, 0x3, P0 ;  /* 0x0000000b1b077211 */ /* 0x140fe400000f1c1a */
[----:B------:R-:W-:-:S03]  /*71a0*/  LEA.HI.X R15, R27, R29, R26, 0x2, P1 ;  /* 0x0000001d1b0f7211 */ /* 0x000fc600008f141a */
[----:B------:R0:W-:Y:S04]  /*71b0*/  STG.E.64 desc[UR36][R6.64], R8 ;  /* 0x0000000806007986 */ /* 0x0001e8000c101b24 */
[----:B------:R0:W-:Y:S01]  /*71c0*/  STG.E desc[UR36][R14.64], RZ ;  /* 0x000000ff0e007986 */ /* 0x0001e2000c101924 */
[----:B------:R-:W-:Y:S05]  /*71d0*/  BRA `(.L_x_2569) ;  /* 0x00000000001c7947 */ /* 0x000fea0003800000 */
.L_x_2568:
[----:B------:R-:W-:Y:S01]  /*71e0*/  MOV R7, R11 ;  /* 0x0000000b00077202 */ /* 0x000fe20000000f00 */
[----:B------:R-:W-:Y:S02]  /*71f0*/  IMAD.MOV.U32 R6, RZ, RZ, R4 ;  /* 0x000000ffff067224 */ /* 0x000fe400078e0004 */
[----:B0-----:R-:W-:Y:S02]  /*7200*/  IMAD.MOV.U32 R9, RZ, RZ, 0x7fffffff ;  /* 0x7fffffffff097424 */ /* 0x001fe400078e00ff */
[----:B------:R-:W-:-:S04]  /*7210*/  IMAD.WIDE R14, R3, 0x8, R6 ;  /* 0x00000008030e7825 */ /* 0x000fc800078e0206 */
[----:B------:R-:W-:Y:S01]  /*7220*/  IMAD.WIDE R6, R3, 0x4, R28 ;  /* 0x0000000403067825 */ /* 0x000fe200078e021c */
[----:B------:R1:W-:Y:S04]  /*7230*/  STG.E.64 desc[UR36][R14.64], RZ ;  /* 0x000000ff0e007986 */ /* 0x0003e8000c101b24 */
[----:B------:R1:W-:Y:S02]  /*7240*/  STG.E desc[UR36][R6.64], R9 ;  /* 0x0000000906007986 */ /* 0x0003e4000c101924 */
.L_x_2569:
[----:B------:R-:W-:Y:S05]  /*7250*/  BSYNC.RECONVERGENT B1 ;  /* 0x0000000000017941 */ /* 0x000fea0003800200 */
.L_x_2567:
[----:B01----:R-:W-:-:S04]  /*7260*/  IMAD.WIDE R6, R3, 0x4, R12 ;  /* 0x0000000403067825 */ /* 0x003fc800078e020c */
[----:B------:R-:W-:Y:S01]  /*7270*/  VIADD R3, R3, UR38 ;  /* 0x0000002603037c36 */ /* 0x000fe20008000000 */
[----:B------:R1:W-:Y:S04]  /*7280*/  STG.E desc[UR36][R6.64], RZ ;  /* 0x000000ff06007986 */ /* 0x0003e8000c101924 */
[----:B------:R-:W-:-:S13]  /*7290*/  ISETP.GE.AND P0, PT, R3, UR8, PT ;  /* 0x0000000803007c0c */ /* 0x000fda000bf06270 */
[----:B-1----:R-:W-:Y:S05]  /*72a0*/  @!P0 BRA `(.L_x_2570) ;  /* 0xfffffffc009c8947 */ /* 0x002fea000383ffff */
.L_x_2562:
[----:B------:R-:W-:Y:S05]  /*72b0*/  BSYNC B0 ;  /* 0x0000000000007941 */ /* 0x000fea0003800000 */
.L_x_2561:
[----:B------:R-:W0:Y:S01]  /*72c0*/  S2R R3, SR_CgaCtaId ;  /* 0x0000000000037919 */ /* 0x000e220000008800 */
[----:B------:R-:W-:Y:S01]  /*72d0*/  ISETP.NE.AND P0, PT, R18, RZ, PT ;  /* 0x000000ff1200720c */ /* 0x000fe20003f05270 */
[----:B------:R-:W-:Y:S05]  /*72e0*/  WARPSYNC.ALL ;  /* 0x0000000000007948 */ /* 0x000fea0003800000 */
[----:B------:R-:W-:-:S04]  /*72f0*/  MOV R0, 0x400 ;  /* 0x0000040000007802 */ /* 0x000fc80000000f00 */
[----:B0-----:R-:W-:-:S05]  /*7300*/  LEA R0, R3, R0, 0x18 ;  /* 0x0000000003007211 */ /* 0x001fca00078ec0ff */
[----:B------:R-:W-:Y:S01]  /*7310*/  @!P0 STS.U8 [R0+0xa6], RZ ;  /* 0x0000a6ff00008388 */ /* 0x000fe20000000000 */
[----:B------:R-:W-:Y:S01]  /*7320*/  BAR.SYNC.DEFER_BLOCKING 0x0 ;  /* 0x0000000000007b1d */ /* 0x000fe20000010000 */
[----:B------:R-:W-:-:S05]  /*7330*/  HFMA2 R4, -RZ, RZ, 0, 0 ;  /* 0x00000000ff047431 */ /* 0x000fca00000001ff */
[----:B------:R-:W0:Y:S02]  /*7340*/  LDS.U8 R0, [R0+0xa6] ;  /* 0x0000a60000007984 */ /* 0x000e240000000000 */
[----:B0-----:R-:W-:-:S13]  /*7350*/  ISETP.NE.AND P0, PT, R0, RZ, PT ;  /* 0x000000ff0000720c */ /* 0x001fda0003f05270 */
[----:B------:R-:W-:Y:S05]  /*7360*/  @P0 BRA `(.L_x_2571) ;  /* 0x0000000000e80947 */ /* 0x000fea0003800000 */
[----:B------:R-:W0:Y:S01]  /*7370*/  LDC.64 R4, c[0x0][0x3b0] ;  /* 0x0000ec00ff047b82 */ /* 0x000e220000000a00 */
[----:B------:R-:W1:Y:S02]  /*7380*/  LDCU.64 UR4, c[0x0][0x3c8] ;  /* 0x00007900ff0477ac */ /* 0x000e640008000a00 */
[----:B-1----:R-:W-:-:S04]  /*7390*/  IMAD R0, R26, UR4, RZ ;  /* 0x000000041a007c24 */ /* 0x002fc8000f8e02ff */
[C---:B------:R-:W-:Y:S02]  /*73a0*/  IMAD R3, R27.reuse, UR5, R0 ;  /* 0x000000051b037c24 */ /* 0x040fe4000f8e0200 */
[----:B0-----:R-:W-:-:S04]  /*73b0*/  IMAD.WIDE.U32 R6, R27, UR4, R4 ;  /* 0x000000041b067c25 */ /* 0x001fc8000f8e0004 */
[----:B------:R-:W-:Y:S01]  /*73c0*/  IMAD.MOV.U32 R4, RZ, RZ, RZ ;  /* 0x000000ffff047224 */ /* 0x000fe200078e00ff */
[----:B------:R-:W-:-:S07]  /*73d0*/  IADD3 R7, PT, PT, R7, R3, RZ ;  /* 0x0000000307077210 */ /* 0x000fce0007ffe0ff */
.L_x_2576:
        /* <DEDUP_REMOVED lines=8> */
[----:B-12---:R-:W-:Y:S05]  /*7460*/  @P0 BRA `(.L_x_2572) ;  /* 0x0000000000840947 */ /* 0x006fea0003800000 */
[----:B------:R-:W1:Y:S01]  /*7470*/  LDC.64 R8, c[0x0][0x398] ;  /* 0x0000e600ff087b82 */ /* 0x000e620000000a00 */
[----:B------:R-:W-:Y:S01]  /*7480*/  IADD3 R5, PT, PT, R4, 0x1, RZ ;  /* 0x0000000104057810 */ /* 0x000fe20007ffe0ff */
[----:B------:R-:W-:-:S06]  /*7490*/  IMAD.MOV.U32 R3, RZ, RZ, R18 ;  /* 0x000000ffff037224 */ /* 0x000fcc00078e0012 */
[----:B------:R-:W2:Y:S02]  /*74a0*/  LDC.64 R10, c[0x0][0x390] ;  /* 0x0000e400ff0a7b82 */ /* 0x000ea40000000a00 */
.L_x_2575:
[----:B--2---:R-:W-:-:S05]  /*74b0*/  IMAD.WIDE R14, R3, 0x4, R10 ;  /* 0x00000004030e7825 */ /* 0x004fca00078e020a */
[----:B------:R-:W2:Y:S02]  /*74c0*/  LDG.E.CONSTANT R21, desc[UR36][R14.64] ;  /* 0x000000240e157981 */ /* 0x000ea4000c1e9900 */
[----:B--2---:R-:W-:-:S06]  /*74d0*/  IMAD.WIDE R16, R21, 0x4, R28 ;  /* 0x0000000415107825 */ /* 0x004fcc00078e021c */
[----:B------:R-:W2:Y:S01]  /*74e0*/  LDG.E R17, desc[UR36][R16.64] ;  /* 0x0000002410117981 */ /* 0x000ea2000c1e1900 */
[----:B------:R-:W-:Y:S05]  /*74f0*/  YIELD ;  /* 0x0000000000007946 */ /* 0x000fea0003800000 */
[----:B------:R-:W-:Y:S01]  /*7500*/  BSSY.RECONVERGENT B0, `(.L_x_2573) ;  /* 0x0000014000007945 */ /* 0x000fe20003800200 */
[----:B--2---:R-:W-:-:S13]  /*7510*/  ISETP.NE.AND P0, PT, R17, R4, PT ;  /* 0x000000041100720c */ /* 0x004fda0003f05270 */
        /* <DEDUP_REMOVED lines=18> */
.L_x_2574:
[----:B------:R-:W-:Y:S05]  /*7640*/  BSYNC.RECONVERGENT B0 ;  /* 0x0000000000007941 */ /* 0x000fea0003800200 */
.L_x_2573:
[----:B------:R-:W-:-:S05]  /*7650*/  VIADD R3, R3, UR38 ;  /* 0x0000002603037c36 */ /* 0x000fca0008000000 */
[----:B------:R-:W-:-:S13]  /*7660*/  ISETP.GE.AND P0, PT, R3, R19, PT ;  /* 0x000000130300720c */ /* 0x000fda0003f06270 */
[----:B------:R-:W-:Y:S05]  /*7670*/  @!P0 BRA `(.L_x_2575) ;  /* 0xfffffffc008c8947 */ /* 0x000fea000383ffff */
.L_x_2572:
[----:B------:R-:W-:Y:S05]  /*7680*/  WARPSYNC.ALL ;  /* 0x0000000000007948 */ /* 0x000fea0003800000 */
[----:B------:R-:W3:Y:S08]  /*7690*/  S2UR UR5, SR_CgaCtaId ;  /* 0x00000000000579c3 */ /* 0x000ef00000008800 */
[----:B------:R-:W-:Y:S01]  /*76a0*/  BAR.SYNC.DEFER_BLOCKING 0x0 ;  /* 0x0000000000007b1d */ /* 0x000fe20000010000 */
[----:B------:R-:W-:-:S05]  /*76b0*/  IADD3 R4, PT, PT, R4, 0x1, RZ ;  /* 0x0000000104047810 */ /* 0x000fca0007ffe0ff */
[----:B------:R-:W-:Y:S02]  /*76c0*/  UMOV UR4, 0x400 ;  /* 0x0000040000047882 */ /* 0x000fe40000000000 */
[----:B---3--:R-:W-:-:S09]  /*76d0*/  ULEA UR4, UR5, UR4, 0x18 ;  /* 0x0000000405047291 */ /* 0x008fd2000f8ec0ff */
[----:B0-----:R-:W0:Y:S02]  /*76e0*/  LDS.U8 R0, [UR4+0xa6] ;  /* 0x0000a604ff007984 */ /* 0x001e240008000000 */
[----:B0-----:R-:W-:-:S13]  /*76f0*/  ISETP.NE.AND P0, PT, R0, RZ, PT ;  /* 0x000000ff0000720c */ /* 0x001fda0003f05270 */
[----:B------:R-:W-:Y:S05]  /*7700*/  @!P0 BRA `(.L_x_2576) ;  /* 0xfffffffc00348947 */ /* 0x000fea000383ffff */
.L_x_2571:
[----:B------:R-:W-:Y:S01]  /*7710*/  BAR.SYNC.DEFER_BLOCKING 0x0 ;  /* 0x0000000000007b1d */ /* 0x000fe20000010000 */
[----:B------:R-:W-:-:S13]  /*7720*/  ISETP.GE.AND P0, PT, R4, 0x2, PT ;  /* 0x000000020400780c */ /* 0x000fda0003f06270 */
[----:B------:R-:W-:Y:S05]  /*7730*/  @!P0 BRA `(.L_x_2577) ;  /* 0x0000000000f48947 */ /* 0x000fea0003800000 */
[----:B------:R-:W0:Y:S01]  /*7740*/  LDC.64 R6, c[0x0][0x3b0] ;  /* 0x0000ec00ff067b82 */ /* 0x000e220000000a00 */
[----:B------:R-:W3:Y:S02]  /*7750*/  LDCU.64 UR4, c[0x0][0x3c8] ;  /* 0x00007900ff0477ac */ /* 0x000ee40008000a00 */
[----:B---3--:R-:W-:-:S04]  /*7760*/  IMAD R26, R26, UR4, RZ ;  /* 0x000000041a1a7c24 */ /* 0x008fc8000f8e02ff */
[C---:B------:R-:W-:Y:S02]  /*7770*/  IMAD R3, R27.reuse, UR5, R26 ;  /* 0x000000051b037c24 */ /* 0x040fe4000f8e021a */
[----:B0-----:R-:W-:-:S04]  /*7780*/  IMAD.WIDE.U32 R20, R27, UR4, R6 ;  /* 0x000000041b147c25 */ /* 0x001fc8000f8e0006 */
[----:B------:R-:W-:-:S07]  /*7790*/  IMAD.IADD R21, R21, 0x1, R3 ;  /* 0x0000000115157824 */ /* 0x000fce00078e0203 */
.L_x_2584:
[----:B------:R-:W-:Y:S02]  /*77a0*/  ISETP.GE.AND P0, PT, R18, R19, PT ;  /* 0x000000131200720c */ /* 0x000fe40003f06270 */
[----:B------:R-:W-:-:S11]  /*77b0*/  IADD3 R10, PT, PT, R4, -0x1, RZ ;  /* 0xffffffff040a7810 */ /* 0x000fd60007ffe0ff */
[----:B01----:R-:W-:Y:S05]  /*77c0*/  @P0 BRA `(.L_x_2578) ;  /* 0x0000000000bc0947 */ /* 0x003fea0003800000 */
[----:B--2---:R-:W0:Y:S01]  /*77d0*/  LDC.64 R16, c[0x0][0x398] ;  /* 0x0000e600ff107b82 */ /* 0x004e220000000a00 */
[----:B-1----:R-:W-:-:S07]  /*77e0*/  IMAD.MOV.U32 R8, RZ, RZ, R18 ;  /* 0x000000ffff087224 */ /* 0x002fce00078e0012 */
[----:B------:R-:W1:Y:S02]  /*77f0*/  LDC.64 R14, c[0x0][0x390] ;  /* 0x0000e400ff0e7b82 */ /* 0x000e640000000a00 */
.L_x_2583:
[----:B-1----:R-:W-:-:S05]  /*7800*/  IMAD.WIDE R6, R8, 0x4, R14 ;  /* 0x0000000408067825 */ /* 0x002fca00078e020e */
[----:B------:R-:W2:Y:S02]  /*7810*/  LDG.E.CONSTANT R11, desc[UR36][R6.64] ;  /* 0x00000024060b7981 */ /* 0x000ea4000c1e9900 */
[----:B--2---:R-:W-:-:S06]  /*7820*/  IMAD.WIDE R22, R11, 0x4, R28 ;  /* 0x000000040b167825 */ /* 0x004fcc00078e021c */
[----:B------:R-:W2:Y:S01]  /*7830*/  LDG.E R23, desc[UR36][R22.64] ;  /* 0x0000002416177981 */ /* 0x000ea2000c1e1900 */
[----:B------:R-:W-:Y:S05]  /*7840*/  YIELD ;  /* 0x0000000000007946 */ /* 0x000fea0003800000 */
[----:B------:R-:W-:Y:S01]  /*7850*/  BSSY.RECONVERGENT B0, `(.L_x_2579) ;  /* 0x0000023000007945 */ /* 0x000fe20003800200 */
[----:B--2---:R-:W-:-:S13]  /*7860*/  ISETP.NE.AND P0, PT, R23, R10, PT ;  /* 0x0000000a1700720c */ /* 0x004fda0003f05270 */
[----:B------:R-:W-:Y:S05]  /*7870*/  @P0 BRA `(.L_x_2580) ;  /* 0x0000000000800947 */ /* 0x000fea0003800000 */
[----:B0-----:R-:W-:-:S05]  /*7880*/  IMAD.WIDE R6, R8, 0x4, R16 ;  /* 0x0000000408067825 */ /* 0x001fca00078e0210 */
[----:B------:R-:W2:Y:S02]  /*7890*/  LDG.E.CONSTANT R9, desc[UR36][R6.64] ;  /* 0x0000002406097981 */ /* 0x000ea4000c1e9900 */
[----:B--2---:R-:W-:-:S06]  /*78a0*/  IMAD.WIDE R22, R9, 0x4, R28 ;  /* 0x0000000409167825 */ /* 0x004fcc00078e021c */
[----:B------:R-:W2:Y:S02]  /*78b0*/  LDG.E R22, desc[UR36][R22.64] ;  /* 0x0000002416167981 */ /* 0x000ea4000c1e1900 */
[----:B--2---:R-:W-:-:S04]  /*78c0*/  IADD3 R3, PT, PT, R22, 0x2, RZ ;  /* 0x0000000216037810 */ /* 0x004fc80007ffe0ff */
[----:B------:R-:W-:-:S13]  /*78d0*/  ISETP.NE.AND P0, PT, R4, R3, PT ;  /* 0x000000030400720c */ /* 0x000fda0003f05270 */
        /* <DEDUP_REMOVED lines=19> */
.L_x_2582:
[----:B------:R-:W-:Y:S05]  /*7a10*/  BSYNC.RECONVERGENT B1 ;  /* 0x0000000000017941 */ /* 0x000fea0003800200 */
.L_x_2581:
[----:B------:R-:W-:-:S06]  /*7a20*/  IMAD.WIDE R6, R11, 0x4, R12 ;  /* 0x000000040b067825 */ /* 0x000fcc00078e020c */
[----:B------:R-:W2:Y:S01]  /*7a30*/  LDG.E R6, desc[UR36][R6.64] ;  /* 0x0000002406067981 */ /* 0x000ea2000c1e1900 */
[----:B------:R-:W-:-:S04]  /*7a40*/  IMAD.WIDE R22, R9, 0x4, R12 ;  /* 0x0000000409167825 */ /* 0x000fc800078e020c */
[----:B--2---:R-:W-:-:S04]  /*7a50*/  FADD R3, R6, 1 ;  /* 0x3f80000006037421 */ /* 0x004fc80000000000 */
[----:B------:R-:W-:-:S05]  /*7a60*/  FMUL R3, R3, R0 ;  /* 0x0000000003037220 */ /* 0x000fca0000400000 */
[----:B------:R1:W-:Y:S02]  /*7a70*/  REDG.E.ADD.F32.FTZ.RN.STRONG.GPU desc[UR36][R22.64], R3 ;  /* 0x00000003160079a6 */ /* 0x0003e4000c12f324 */
.L_x_2580:
[----:B------:R-:W-:Y:S05]  /*7a80*/  BSYNC.RECONVERGENT B0 ;  /* 0x0000000000007941 */ /* 0x000fea0003800200 */
.L_x_2579:
[----:B------:R-:W-:-:S04]  /*7a90*/  IADD3 R8, PT, PT, R8, UR38, RZ ;  /* 0x0000002608087c10 */ /* 0x000fc8000fffe0ff */
[----:B------:R-:W-:-:S13]  /*7aa0*/  ISETP.GE.AND P0, PT, R8, R19, PT ;  /* 0x000000130800720c */ /* 0x000fda0003f06270 */
[----:B------:R-:W-:Y:S05]  /*7ab0*/  @!P0 BRA `(.L_x_2583) ;  /* 0xfffffffc00508947 */ /* 0x000fea000383ffff */
.L_x_2578:
[----:B------:R-:W-:Y:S05]  /*7ac0*/  WARPSYNC.ALL ;  /* 0x0000000000007948 */ /* 0x000fea0003800000 */
[----:B------:R-:W-:Y:S01]  /*7ad0*/  BAR.SYNC.DEFER_BLOCKING 0x0 ;  /* 0x0000000000007b1d */ /* 0x000fe20000010000 */
[----:B------:R-:W-:Y:S01]  /*7ae0*/  ISETP.GT.AND P0, PT, R4, 0x2, PT ;  /* 0x000000020400780c */ /* 0x000fe20003f04270 */
[----:B------:R-:W-:-:S12]  /*7af0*/  IMAD.MOV.U32 R4, RZ, RZ, R10 ;  /* 0x000000ffff047224 */ /* 0x000fd800078e000a */
[----:B------:R-:W-:Y:S05]  /*7b00*/  @P0 BRA `(.L_x_2584) ;  /* 0xfffffffc00240947 */ /* 0x000fea000383ffff */
.L_x_2577:
[----:B------:R-:W3:Y:S01]  /*7b10*/  LDCU UR4, c[0x0][0x3a0] ;  /* 0x00007400ff0477ac */ /* 0x000ee20008000800 */
[----:B------:R-:W-:Y:S01]  /*7b20*/  BSSY.RECONVERGENT B0, `(.L_x_2585) ;  /* 0x0000011000007945 */ /* 0x000fe20003800200 */
[----:B------:R-:W4:Y:S01]  /*7b30*/  LDCU UR5, c[0x0][0x3a0] ;  /* 0x00007400ff0577ac */ /* 0x000f220008000800 */
[----:B---3--:R-:W-:-:S13]  /*7b40*/  ISETP.GE.AND P0, PT, R18, UR4, PT ;  /* 0x0000000412007c0c */ /* 0x008fda000bf06270 */
[----:B----4-:R-:W-:Y:S05]  /*7b50*/  @P0 BRA `(.L_x_2586) ;  /* 0x0000000000340947 */ /* 0x010fea0003800000 */
[----:B-1----:R-:W1:Y:S01]  /*7b60*/  LDC.64 R8, c[0x0][0x380] ;  /* 0x0000e000ff087b82 */ /* 0x002e620000000a00 */
[----:B------:R-:W-:-:S07]  /*7b70*/  MOV R3, R18 ;  /* 0x0000001200037202 */ /* 0x000fce0000000f00 */
.L_x_2589:
[----:B------:R-:W-:Y:S01]  /*7b80*/  ISETP.NE.AND P0, PT, R3, R27, PT ;  /* 0x0000001b0300720c */ /* 0x000fe20003f05270 */
[----:B------:R-:W-:-:S12]  /*7b90*/  BSSY.RECONVERGENT B1, `(.L_x_2587) ;  /* 0x0000006000017945 */ /* 0x000fd80003800200 */
[----:B---3--:R-:W-:Y:S05]  /*7ba0*/  @!P0 BRA `(.L_x_2588) ;  /* 0x0000000000108947 */ /* 0x008fea0003800000 */
[----:B------:R-:W-:-:S06]  /*7bb0*/  IMAD.WIDE R6, R3, 0x4, R12 ;  /* 0x0000000403067825 */ /* 0x000fcc00078e020c */
[----:B------:R-:W3:Y:S01]  /*7bc0*/  LDG.E R7, desc[UR36][R6.64] ;  /* 0x0000002406077981 */ /* 0x000ee2000c1e1900 */
[----:B-1----:R-:W-:-:S05]  /*7bd0*/  IMAD.WIDE R4, R3, 0x4, R8 ;  /* 0x0000000403047825 */ /* 0x002fca00078e0208 */
[----:B---3--:R3:W-:Y:S02]  /*7be0*/  REDG.E.ADD.F32.FTZ.RN.STRONG.GPU desc[UR36][R4.64], R7 ;  /* 0x00000007040079a6 */ /* 0x0087e4000c12f324 */
.L_x_2588:
[----:B------:R-:W-:Y:S05]  /*7bf0*/  BSYNC.RECONVERGENT B1 ;  /* 0x0000000000017941 */ /* 0x000fea0003800200 */
.L_x_2587:
[----:B------:R-:W-:-:S05]  /*7c00*/  VIADD R3, R3, UR38 ;  /* 0x0000002603037c36 */ /* 0x000fca0008000000 */
[----:B------:R-:W-:-:S13]  /*7c10*/  ISETP.GE.AND P0, PT, R3, UR5, PT ;  /* 0x0000000503007c0c */ /* 0x000fda000bf06270 */
[----:B------:R-:W-:Y:S05]  /*7c20*/  @!P0 BRA `(.L_x_2589) ;  /* 0xfffffffc00d48947 */ /* 0x000fea000383ffff */
.L_x_2586:
[----:B------:R-:W-:Y:S05]  /*7c30*/  BSYNC.RECONVERGENT B0 ;  /* 0x0000000000007941 */ /* 0x000fea0003800200 */
.L_x_2585:
[----:B------:R-:W-:Y:S06]  /*7c40*/  BAR.SYNC.DEFER_BLOCKING 0x0 ;  /* 0x0000000000007b1d */ /* 0x000fec0000010000 */
.L_x_2359:
[----:B------:R-:W4:Y:S01]  /*7c50*/  LDCU UR4, c[0x0][0x370] ;  /* 0x00006e00ff0477ac */ /* 0x000f220008000800 */
[----:B------:R-:W5:Y:S01]  /*7c60*/  LDCU UR5, c[0x0][0x3dc] ;  /* 0x00007b80ff0577ac */ /* 0x000f620008000800 */
[----:B----4-:R-:W-:-:S04]  /*7c70*/  IADD3 R27, PT, PT, R27, UR4, RZ ;  /* 0x000000041b1b7c10 */ /* 0x010fc8000fffe0ff */
[----:B-----5:R-:W-:-:S13]  /*7c80*/  ISETP.GE.AND P0, PT, R27, UR5, PT ;  /* 0x000000051b007c0c */ /* 0x020fda000bf06270 */
[----:B------:R-:W-:Y:S05]  /*7c90*/  @!P0 BRA `(.L_x_2590) ;  /* 0xffffff8400108947 */ /* 0x000fea000383ffff */
[----:B------:R-:W-:Y:S05]  /*7ca0*/  EXIT ;  /* 0x000000000000794d */ /* 0x000fea0003800000 */
        .weak           $__internal_11_$__cuda_sm3x_div_rn_noftz_f32_slowpath
        .type           $__internal_11_$__cuda_sm3x_div_rn_noftz_f32_slowpath,@function
        .size           $__internal_11_$__cuda_sm3x_div_rn_noftz_f32_slowpath,(.L_x_2614 - $__internal_11_$__cuda_sm3x_div_rn_noftz_f32_slowpath)
$__internal_11_$__cuda_sm3x_div_rn_noftz_f32_slowpath:
        /* <DEDUP_REMOVED lines=34> */
.L_x_2592:
[----:B------:R-:W-:Y:S01]  /*7ed0*/  LEA R23, R5, 0xc0800000, 0x17 ;  /* 0xc080000005177811 */ /* 0x000fe200078eb8ff */
[----:B------:R-:W-:Y:S01]  /*7ee0*/  BSSY.RECONVERGENT B4, `(.L_x_2597) ;  /* 0x0000036000047945 */ /* 0x000fe20003800200 */
[----:B------:R-:W-:-:S03]  /*7ef0*/  IADD3 R22, PT, PT, R22, -0x7f, RZ ;  /* 0xffffff8116167810 */ /* 0x000fc60007ffe0ff */
[----:B------:R-:W-:Y:S02]  /*7f00*/  IMAD.IADD R30, R0, 0x1, -R23 ;  /* 0x00000001001e7824 */ /* 0x000fe400078e0a17 */
[C---:B------:R-:W-:Y:S01]  /*7f10*/  IMAD R0, R22.reuse, -0x800000, R3 ;  /* 0xff80000016007824 */ /* 0x040fe200078e0203 */
[----:B------:R-:W-:Y:S01]  /*7f20*/  IADD3 R22, PT, PT, R22, 0x7f, -R5 ;  /* 0x0000007f16167810 */ /* 0x000fe20007ffe805 */
[----:B------:R-:W0:Y:S01]  /*7f30*/  MUFU.RCP R26, R30 ;  /* 0x0000001e001a7308 */ /* 0x000e220000001000 */
[----:B------:R-:W-:-:S03]  /*7f40*/  FADD.FTZ R23, -R30, -RZ ;  /* 0x800000ff1e177221 */ /* 0x000fc60000010100 */
[----:B------:R-:W-:Y:S02]  /*7f50*/  IMAD.IADD R7, R22, 0x1, R7 ;  /* 0x0000000116077824 */ /* 0x000fe400078e0207 */
        /* <DEDUP_REMOVED lines=21> */
[----:B------:R-:W-:Y:S01]  /*80b0*/  IADD3 R22, PT, PT, R3, 0x20, RZ ;  /* 0x0000002003167810 */ /* 0x000fe20007ffe0ff */
[CCC-:B------:R-:W-:Y:S01]  /*80c0*/  FFMA.RP R7, R31.reuse, R23.reuse, R26.reuse ;  /* 0x000000171f077223 */ /* 0x1c0fe2000000801a */
[----:B------:R-:W-:Y:S01]  /*80d0*/  FFMA.RM R26, R31, R23, R26 ;  /* 0x000000171f1a7223 */ /* 0x000fe2000000401a */
[----:B------:R-:W-:Y:S02]  /*80e0*/  ISETP.NE.AND P3, PT, R3, RZ, PT ;  /* 0x000000ff0300720c */ /* 0x000fe40003f65270 */
[----:B------:R-:W-:Y:S02]  /*80f0*/  LOP3.LUT R5, R5, 0x7fffff, RZ, 0xc0, !PT ;  /* 0x007fffff05057812 */ /* 0x000fe400078ec0ff */
[----:B------:R-:W-:Y:S01]  /*8100*/  ISETP.NE.AND P1, PT, R3, RZ, PT ;  /* 0x000000ff0300720c */ /* 0x000fe20003f25270 */
        /* <DEDUP_REMOVED lines=15> */
.L_x_2599:
[----:B------:R-:W-:-:S04]  /*8200*/  LOP3.LUT R0, R0, 0x80000000, RZ, 0xc0, !PT ;  /* 0x8000000000007812 */ /* 0x000fc800078ec0ff */
[----:B------:R-:W-:Y:S01]  /*8210*/  LOP3.LUT R0, R0, 0x7f800000, RZ, 0xfc, !PT ;  /* 0x7f80000000007812 */ /* 0x000fe200078efcff */
[----:B------:R-:W-:Y:S06]  /*8220*/  BRA `(.L_x_2600) ;  /* 0x0000000000047947 */ /* 0x000fec0003800000 */
.L_x_2598:
[----:B------:R-:W-:-:S07]  /*8230*/  IMAD R0, R7, 0x800000, R0 ;  /* 0x0080000007007824 */ /* 0x000fce00078e0200 */
.L_x_2600:
[----:B------:R-:W-:Y:S05]  /*8240*/  BSYNC.RECONVERGENT B4 ;  /* 0x0000000000047941 */ /* 0x000fea0003800200 */
.L_x_2597:
[----:B------:R-:W-:Y:S05]  /*8250*/  BRA `(.L_x_2601) ;  /* 0x0000000000207947 */ /* 0x000fea0003800000 */
.L_x_2596:
[----:B------:R-:W-:-:S04]  /*8260*/  LOP3.LUT R0, R0, 0x80000000, R3, 0x48, !PT ;  /* 0x8000000000007812 */ /* 0x000fc800078e4803 */
[----:B------:R-:W-:Y:S01]  /*8270*/  LOP3.LUT R0, R0, 0x7f800000, RZ, 0xfc, !PT ;  /* 0x7f80000000007812 */ /* 0x000fe200078efcff */
[----:B------:R-:W-:Y:S06]  /*8280*/  BRA `(.L_x_2601) ;  /* 0x0000000000147947 */ /* 0x000fec0003800000 */
.L_x_2595:
[----:B------:R-:W-:Y:S01]  /*8290*/  LOP3.LUT R0, R0, 0x80000000, R3, 0x48, !PT ;  /* 0x8000000000007812 */ /* 0x000fe200078e4803 */
[----:B------:R-:W-:Y:S06]  /*82a0*/  BRA `(.L_x_2601) ;  /* 0x00000000000c7947 */ /* 0x000fec0003800000 */
.L_x_2594:
[----:B------:R-:W0:Y:S01]  /*82b0*/  MUFU.RSQ R0, -QNAN ;  /* 0xffc0000000007908 */ /* 0x000e220000001400 */
[----:B------:R-:W-:Y:S05]  /*82c0*/  BRA `(.L_x_2601) ;  /* 0x0000000000047947 */ /* 0x000fea0003800000 */
.L_x_2593:
[----:B------:R-:W-:-:S07]  /*82d0*/  FADD.FTZ R0, R3, R0 ;  /* 0x0000000003007221 */ /* 0x000fce0000010000 */
.L_x_2601:
[----:B------:R-:W-:Y:S05]  /*82e0*/  BSYNC.RECONVERGENT B3 ;  /* 0x0000000000037941 */ /* 0x000fea0003800200 */
.L_x_2591:
[----:B------:R-:W-:-:S04]  /*82f0*/  HFMA2 R7, -RZ, RZ, 0, 0 ;  /* 0x00000000ff077431 */ /* 0x000fc800000001ff */
[----:B0-----:R-:W-:Y:S05]  /*8300*/  RET.REL.NODEC R6 `(_Z18bc_gpu_update_edgeILb0EEvPfPKiS2_S2_iiPiPyS0_mmS2_iiii) ;  /* 0xffffff7c063c7950 */ /* 0x001fea0003c3ffff */
.L_x_2602:
        /* <DEDUP_REMOVED lines=15> */
.L_x_2614:


//--------------------- .nv.shared._Z22bc_gpu_update_edge_AOSILb1EEvPfPKiP14graph_data_aosiiPiPyS0_P15vertex_data_aosS5_mmS2_iiii --------------------------
	.section	.nv.shared._Z22bc_gpu_update_edge_AOSILb1EEvPfPKiP14graph_data_aosiiPiPyS0_P15vertex_data_aosS5_mmS2_iiii,"aw",@nobits
	.sectionflags	@""
	.align	8
.nv.shared._Z22bc_gpu_update_edge_AOSILb1EEvPfPKiP14graph_data_aosiiPiPyS0_P15vertex_data_aosS5_mmS2_iiii:
	.zero		1085


//--------------------- .nv.shared.reserved.0     --------------------------
	.section	.nv.shared.reserved.0,"aw",@nobits
	.weak		__nv_reservedSMEM_offset_0_alias
	.size		__nv_reservedSMEM_offset_0_alias, 0, 64
	.other		__nv_reservedSMEM_offset_0_alias,@"STO_CUDA_RESERVED_SHARED STV_DEFAULT"
__nv_reservedSMEM_offset_0_alias:
	.zero		0
	.zero		64


//--------------------- .nv.shared._Z22bc_gpu_update_edge_AOSILb0EEvPfPKiP14graph_data_aosiiPiPyS0_P15vertex_data_aosS5_mmS2_iiii --------------------------
	.section	.nv.shared._Z22bc_gpu_update_edge_AOSILb0EEvPfPKiP14graph_data_aosiiPiPyS0_P15vertex_data_aosS5_mmS2_iiii,"aw",@nobits
	.sectionflags	@""
	.align	8
.nv.shared._Z22bc_gpu_update_edge_AOSILb0EEvPfPKiP14graph_data_aosiiPiPyS0_P15vertex_data_aosS5_mmS2_iiii:
	.zero		1085


//--------------------- .nv.shared._Z22bc_gpu_update_edge_SOAILb1EEvPfP10graph_dataiiPiPyS0_P11vertex_dataS3_mmPKiiiii --------------------------
	.section	.nv.shared._Z22bc_gpu_update_edge_SOAILb1EEvPfP10graph_dataiiPiPyS0_P11vertex_dataS3_mmPKiiiii,"aw",@nobits
	.sectionflags	@""
	.align	8
.nv.shared._Z22bc_gpu_update_edge_SOAILb1EEvPfP10graph_dataiiPiPyS0_P11vertex_dataS3_mmPKiiiii:
	.zero		1085


//--------------------- .nv.shared._Z22bc_gpu_update_edge_SOAILb0EEvPfP10graph_dataiiPiPyS0_P11vertex_dataS3_mmPKiiiii --------------------------
	.section	.nv.shared._Z22bc_gpu_update_edge_SOAILb0EEvPfP10graph_dataiiPiPyS0_P11vertex_dataS3_mmPKiiiii,"aw",@nobits
	.sectionflags	@""
	.align	8
.nv.shared._Z22bc_gpu_update_edge_SOAILb0EEvPfP10graph_dataiiPiPyS0_P11vertex_dataS3_mmPKiiiii:
	.zero		1085


//--------------------- .nv.shared._Z22bc_gpu_update_edge_optILb1ELi2EEvPfPKiS2_S2_iiPiPyS0_S3_S4_S0_S3_S3_S3_S3_S3_S3_S3_mmmmS2_iiii --------------------------
	.section	.nv.shared._Z22bc_gpu_update_edge_optILb1ELi2EEvPfPKiS2_S2_iiPiPyS0_S3_S4_S0_S3_S3_S3_S3_S3_S3_S3_mmmmS2_iiii,"aw",@nobits
	.sectionflags	@""
	.align	8
.nv.shared._Z22bc_gpu_update_edge_optILb1ELi2EEvPfPKiS2_S2_iiPiPyS0_S3_S4_S0_S3_S3_S3_S3_S3_S3_S3_mmmmS2_iiii:
	.zero		50036


//--------------------- .nv.shared._Z22bc_gpu_update_edge_optILb0ELi2EEvPfPKiS2_S2_iiPiPyS0_S3_S4_S0_S3_S3_S3_S3_S3_S3_S3_mmmmS2_iiii --------------------------
	.section	.nv.shared._Z22bc_gpu_update_edge_optILb0ELi2EEvPfPKiS2_S2_iiPiPyS0_S3_S4_S0_S3_S3_S3_S3_S3_S3_S3_mmmmS2_iiii,"aw",@nobits
	.sectionflags	@""
	.align	8
.nv.shared._Z22bc_gpu_update_edge_optILb0ELi2EEvPfPKiS2_S2_iiPiPyS0_S3_S4_S0_S3_S3_S3_S3_S3_S3_S3_mmmmS2_iiii:
	.zero		50036


//--------------------- .nv.shared._Z22bc_gpu_update_edge_optILb1ELi1EEvPfPKiS2_S2_iiPiPyS0_S3_S4_S0_S3_S3_S3_S3_S3_S3_S3_mmmmS2_iiii --------------------------
	.section	.nv.shared._Z22bc_gpu_update_edge_optILb1ELi1EEvPfPKiS2_S2_iiPiPyS0_S3_S4_S0_S3_S3_S3_S3_S3_S3_S3_mmmmS2_iiii,"aw",@nobits
	.sectionflags	@""
	.align	8
.nv.shared._Z22bc_gpu_update_edge_optILb1ELi1EEvPfPKiS2_S2_iiPiPyS0_S3_S4_S0_S3_S3_S3_S3_S3_S3_S3_mmmmS2_iiii:
	.zero		50036


//--------------------- .nv.shared._Z22bc_gpu_update_edge_optILb0ELi1EEvPfPKiS2_S2_iiPiPyS0_S3_S4_S0_S3_S3_S3_S3_S3_S3_S3_mmmmS2_iiii --------------------------
	.section	.nv.shared._Z22bc_gpu_update_edge_optILb0ELi1EEvPfPKiS2_S2_iiPiPyS0_S3_S4_S0_S3_S3_S3_S3_S3_S3_S3_mmmmS2_iiii,"aw",@nobits
	.sectionflags	@""
	.align	8
.nv.shared._Z22bc_gpu_update_edge_optILb0ELi1EEvPfPKiS2_S2_iiPiPyS0_S3_S4_S0_S3_S3_S3_S3_S3_S3_S3_mmmmS2_iiii:
	.zero		50036


//--------------------- .nv.shared._Z22bc_gpu_update_edge_optILb1ELi0EEvPfPKiS2_S2_iiPiPyS0_S3_S4_S0_S3_S3_S3_S3_S3_S3_S3_mmmmS2_iiii --------------------------
	.section	.nv.shared._Z22bc_gpu_update_edge_optILb1ELi0EEvPfPKiS2_S2_iiPiPyS0_S3_S4_S0_S3_S3_S3_S3_S3_S3_S3_mmmmS2_iiii,"aw",@nobits
	.sectionflags	@""
	.align	8
.nv.shared._Z22bc_gpu_update_edge_optILb1ELi0EEvPfPKiS2_S2_iiPiPyS0_S3_S4_S0_S3_S3_S3_S3_S3_S3_S3_mmmmS2_iiii:
	.zero		1220


//--------------------- .nv.shared._Z22bc_gpu_update_edge_optILb0ELi0EEvPfPKiS2_S2_iiPiPyS0_S3_S4_S0_S3_S3_S3_S3_S3_S3_S3_mmmmS2_iiii --------------------------
	.section	.nv.shared._Z22bc_gpu_update_edge_optILb0ELi0EEvPfPKiS2_S2_iiPiPyS0_S3_S4_S0_S3_S3_S3_S3_S3_S3_S3_mmmmS2_iiii,"aw",@nobits
	.sectionflags	@""
	.align	8
.nv.shared._Z22bc_gpu_update_edge_optILb0ELi0EEvPfPKiS2_S2_iiPiPyS0_S3_S4_S0_S3_S3_S3_S3_S3_S3_S3_mmmmS2_iiii:
	.zero		1220


//--------------------- .nv.shared._Z18bc_gpu_update_edgeILb1EEvPfPKiS2_S2_iiPiPyS0_mmS2_iiii --------------------------
	.section	.nv.shared._Z18bc_gpu_update_edgeILb1EEvPfPKiS2_S2_iiPiPyS0_mmS2_iiii,"aw",@nobits
	.sectionflags	@""
	.align	8
.nv.shared._Z18bc_gpu_update_edgeILb1EEvPfPKiS2_S2_iiPiPyS0_mmS2_iiii:
	.zero		1191


//--------------------- .nv.shared._Z18bc_gpu_update_edgeILb0EEvPfPKiS2_S2_iiPiPyS0_mmS2_iiii --------------------------
	.section	.nv.shared._Z18bc_gpu_update_edgeILb0EEvPfPKiS2_S2_iiPiPyS0_mmS2_iiii,"aw",@nobits
	.sectionflags	@""
	.align	8
.nv.shared._Z18bc_gpu_update_edgeILb0EEvPfPKiS2_S2_iiPiPyS0_mmS2_iiii:
	.zero		1191


//--------------------- .nv.constant0._Z22bc_gpu_update_edge_AOSILb1EEvPfPKiP14graph_data_aosiiPiPyS0_P15vertex_data_aosS5_mmS2_iiii --------------------------
	.section	.nv.constant0._Z22bc_gpu_update_edge_AOSILb1EEvPfPKiP14graph_data_aosiiPiPyS0_P15vertex_data_aosS5_mmS2_iiii,"a",@progbits
	.sectionflags	@""
	.align	4
.nv.constant0._Z22bc_gpu_update_edge_AOSILb1EEvPfPKiP14graph_data_aosiiPiPyS0_P15vertex_data_aosS5_mmS2_iiii:
	.zero		1008


//--------------------- .nv.constant0._Z22bc_gpu_update_edge_AOSILb0EEvPfPKiP14graph_data_aosiiPiPyS0_P15vertex_data_aosS5_mmS2_iiii --------------------------
	.section	.nv.constant0._Z22bc_gpu_update_edge_AOSILb0EEvPfPKiP14graph_data_aosiiPiPyS0_P15vertex_data_aosS5_mmS2_iiii,"a",@progbits
	.sectionflags	@""
	.align	4
.nv.constant0._Z22bc_gpu_update_edge_AOSILb0EEvPfPKiP14graph_data_aosiiPiPyS0_P15vertex_data_aosS5_mmS2_iiii:
	.zero		1008


//--------------------- .nv.constant0._Z22bc_gpu_update_edge_SOAILb1EEvPfP10graph_dataiiPiPyS0_P11vertex_dataS3_mmPKiiiii --------------------------
	.section	.nv.constant0._Z22bc_gpu_update_edge_SOAILb1EEvPfP10graph_dataiiPiPyS0_P11vertex_dataS3_mmPKiiiii,"a",@progbits
	.sectionflags	@""
	.align	4
.nv.constant0._Z22bc_gpu_update_edge_SOAILb1EEvPfP10graph_dataiiPiPyS0_P11vertex_dataS3_mmPKiiiii:
	.zero		1000


//--------------------- .nv.constant0._Z22bc_gpu_update_edge_SOAILb0EEvPfP10graph_dataiiPiPyS0_P11vertex_dataS3_mmPKiiiii --------------------------
	.section	.nv.constant0._Z22bc_gpu_update_edge_SOAILb0EEvPfP10graph_dataiiPiPyS0_P11vertex_dataS3_mmPKiiiii,"a",@progbits
	.sectionflags	@""
	.align	4
.nv.constant0._Z22bc_gpu_update_edge_SOAILb0EEvPfP10graph_dataiiPiPyS0_P11vertex_dataS3_mmPKiiiii:
	.zero		1000


//--------------------- .nv.constant0._Z22bc_gpu_update_edge_optILb1ELi2EEvPfPKiS2_S2_iiPiPyS0_S3_S4_S0_S3_S3_S3_S3_S3_S3_S3_mmmmS2_iiii --------------------------
	.section	.nv.constant0._Z22bc_gpu_update_edge_optILb1ELi2EEvPfPKiS2_S2_iiPiPyS0_S3_S4_S0_S3_S3_S3_S3_S3_S3_S3_mmmmS2_iiii,"a",@progbits
	.sectionflags	@""
	.align	4
.nv.constant0._Z22bc_gpu_update_edge_optILb1ELi2EEvPfPKiS2_S2_iiPiPyS0_S3_S4_S0_S3_S3_S3_S3_S3_S3_S3_mmmmS2_iiii:
	.zero		1096


//--------------------- .nv.constant0._Z22bc_gpu_update_edge_optILb0ELi2EEvPfPKiS2_S2_iiPiPyS0_S3_S4_S0_S3_S3_S3_S3_S3_S3_S3_mmmmS2_iiii --------------------------
	.section	.nv.constant0._Z22bc_gpu_update_edge_optILb0ELi2EEvPfPKiS2_S2_iiPiPyS0_S3_S4_S0_S3_S3_S3_S3_S3_S3_S3_mmmmS2_iiii,"a",@progbits
	.sectionflags	@""
	.align	4
.nv.constant0._Z22bc_gpu_update_edge_optILb0ELi2EEvPfPKiS2_S2_iiPiPyS0_S3_S4_S0_S3_S3_S3_S3_S3_S3_S3_mmmmS2_iiii:
	.zero		1096


//--------------------- .nv.constant0._Z22bc_gpu_update_edge_optILb1ELi1EEvPfPKiS2_S2_iiPiPyS0_S3_S4_S0_S3_S3_S3_S3_S3_S3_S3_mmmmS2_iiii --------------------------
	.section	.nv.constant0._Z22bc_gpu_update_edge_optILb1ELi1EEvPfPKiS2_S2_iiPiPyS0_S3_S4_S0_S3_S3_S3_S3_S3_S3_S3_mmmmS2_iiii,"a",@progbits
	.sectionflags	@""
	.align	4
.nv.constant0._Z22bc_gpu_update_edge_optILb1ELi1EEvPfPKiS2_S2_iiPiPyS0_S3_S4_S0_S3_S3_S3_S3_S3_S3_S3_mmmmS2_iiii:
	.zero		1096


//--------------------- .nv.constant0._Z22bc_gpu_update_edge_optILb0ELi1EEvPfPKiS2_S2_iiPiPyS0_S3_S4_S0_S3_S3_S3_S3_S3_S3_S3_mmmmS2_iiii --------------------------
	.section	.nv.constant0._Z22bc_gpu_update_edge_optILb0ELi1EEvPfPKiS2_S2_iiPiPyS0_S3_S4_S0_S3_S3_S3_S3_S3_S3_S3_mmmmS2_iiii,"a",@progbits
	.sectionflags	@""
	.align	4
.nv.constant0._Z22bc_gpu_update_edge_optILb0ELi1EEvPfPKiS2_S2_iiPiPyS0_S3_S4_S0_S3_S3_S3_S3_S3_S3_S3_mmmmS2_iiii:
	.zero		1096


//--------------------- .nv.constant0._Z22bc_gpu_update_edge_optILb1ELi0EEvPfPKiS2_S2_iiPiPyS0_S3_S4_S0_S3_S3_S3_S3_S3_S3_S3_mmmmS2_iiii --------------------------
	.section	.nv.constant0._Z22bc_gpu_update_edge_optILb1ELi0EEvPfPKiS2_S2_iiPiPyS0_S3_S4_S0_S3_S3_S3_S3_S3_S3_S3_mmmmS2_iiii,"a",@progbits
	.sectionflags	@""
	.align	4
.nv.constant0._Z22bc_gpu_update_edge_optILb1ELi0EEvPfPKiS2_S2_iiPiPyS0_S3_S4_S0_S3_S3_S3_S3_S3_S3_S3_mmmmS2_iiii:
	.zero		1096


//--------------------- .nv.constant0._Z22bc_gpu_update_edge_optILb0ELi0EEvPfPKiS2_S2_iiPiPyS0_S3_S4_S0_S3_S3_S3_S3_S3_S3_S3_mmmmS2_iiii --------------------------
	.section	.nv.constant0._Z22bc_gpu_update_edge_optILb0ELi0EEvPfPKiS2_S2_iiPiPyS0_S3_S4_S0_S3_S3_S3_S3_S3_S3_S3_mmmmS2_iiii,"a",@progbits
	.sectionflags	@""
	.align	4
.nv.constant0._Z22bc_gpu_update_edge_optILb0ELi0EEvPfPKiS2_S2_iiPiPyS0_S3_S4_S0_S3_S3_S3_S3_S3_S3_S3_mmmmS2_iiii:
	.zero		1096


//--------------------- .nv.constant0._Z18bc_gpu_update_edgeILb1EEvPfPKiS2_S2_iiPiPyS0_mmS2_iiii --------------------------
	.section	.nv.constant0._Z18bc_gpu_update_edgeILb1EEvPfPKiS2_S2_iiPiPyS0_mmS2_iiii,"a",@progbits
	.sectionflags	@""
	.align	4
.nv.constant0._Z18bc_gpu_update_edgeILb1EEvPfPKiS2_S2_iiPiPyS0_mmS2_iiii:
	.zero		1000


//--------------------- .nv.constant0._Z18bc_gpu_update_edgeILb0EEvPfPKiS2_S2_iiPiPyS0_mmS2_iiii --------------------------
	.section	.nv.constant0._Z18bc_gpu_update_edgeILb0EEvPfPKiS2_S2_iiPiPyS0_mmS2_iiii,"a",@progbits
	.sectionflags	@""
	.align	4
.nv.constant0._Z18bc_gpu_update_edgeILb0EEvPfPKiS2_S2_iiPiPyS0_mmS2_iiii:
	.zero		1000


//--------------------- SYMBOLS --------------------------

	.type		.nv.reservedSmem.offset0,@object
	.size		.nv.reservedSmem.offset0,0x4
	.type		.nv.reservedSmem.cap,@object
	.size		.nv.reservedSmem.cap,0x4
	.type		malloc,@function
	.type		free,@function
